def matmul_kernel(
    a_ptr,
    b_ptr,
    c_ptr,
    M,
    N,
    K,
    stride_am,
    stride_ak,
    stride_bk,
    stride_bn,
    stride_cm,
    stride_cn,
    BLOCK_M: tl.constexpr,
    BLOCK_N: tl.constexpr,
    BLOCK_K: tl.constexpr,
    GROUP_M: tl.constexpr,
):
    pid = tl.program_id(axis=0)
    num_pid_m = tl.cdiv(M, BLOCK_M)
    num_pid_n = tl.cdiv(N, BLOCK_N)
    num_pid_in_group = GROUP_M * num_pid_n
    group_id = pid // num_pid_in_group
    first_pid_m = group_id * GROUP_M
    group_size_m = min(num_pid_m - first_pid_m, GROUP_M)
    pid_m = first_pid_m + ((pid % num_pid_in_group) % group_size_m)
    pid_n = (pid % num_pid_in_group) // group_size_m

    offs_am = (pid_m * BLOCK_M + tl.arange(0, BLOCK_M)) % M
    offs_bn = (pid_n * BLOCK_N + tl.arange(0, BLOCK_N)) % N
    offs_k = tl.arange(0, BLOCK_K)
    a_ptrs = a_ptr + offs_am[:, None] * stride_am + offs_k[None, :] * stride_ak
    b_ptrs = b_ptr + offs_k[:, None] * stride_bk + offs_bn[None, :] * stride_bn

    acc = tl.zeros((BLOCK_M, BLOCK_N), dtype=tl.float32)
    for kk in range(0, tl.cdiv(K, BLOCK_K)):
        a = tl.load(a_ptrs, mask=offs_k[None, :] < K - kk * BLOCK_K, other=0.0)
        b = tl.load(b_ptrs, mask=offs_k[:, None] < K - kk * BLOCK_K, other=0.0)
        acc = tl.dot(a, b, acc)
        a_ptrs += BLOCK_K * stride_ak
        b_ptrs += BLOCK_K * stride_bk

    c = acc.to(c_ptr.dtype.element_ty)
    offs_cm = pid_m * BLOCK_M + tl.arange(0, BLOCK_M)
    offs_cn = pid_n * BLOCK_N + tl.arange(0, BLOCK_N)
    c_ptrs = c_ptr + offs_cm[:, None] * stride_cm + offs_cn[None, :] * stride_cn
    mask = (offs_cm[:, None] < M) & (offs_cn[None, :] < N)
    tl.store(c_ptrs, c, mask=mask)

# config = {"BLOCK_K": 128, "BLOCK_M": 128, "BLOCK_N": 64, "GROUP_M": 1, "arch": "sm_100", "dtype": "fp8e4m3", "num_ctas": 1, "num_stages": 3, "num_warps": 4}
# arch = sm_100


// ===== COMPILED SASS (sm_100a) =====

	.target	sm_100a

	.elftype	@"ET_EXEC"


//--------------------- .note.nv.tkinfo           --------------------------
	.section	.note.nv.tkinfo,"",@"SHT_NOTE"
	.sectionflags	@"SHF_NOTE_NV_TKINFO"
	.tkinfo
        /*0018*/ 	.word	0x00000081
        /*0030*/ 	.string	""
        /*0030*/ 	.string	"ptxas-blackwell"
        /*0030*/ 	.string	"Cuda compilation tools, release 12.9, V12.9.86"
        /*0030*/ 	.string	"Build cuda_12.9.r12.9/compiler.36037853_0"
        /*0030*/ 	.string	"-v  -suppress-debug-info  -lineinfo  -arch sm_100a "



//--------------------- .note.nv.cuver            --------------------------
	.section	.note.nv.cuver,"",@"SHT_NOTE"
	.sectionflags	@"SHF_NOTE_NV_CUVER"
        /*0018*/ 	.short	0x0001
        /*001a*/ 	.short	0x0064
        /*001c*/ 	.short	0x0001
        /*001e*/ 	.short	0x0000
        /*0020*/ 	.short	0x0001
        /*0022*/ 	.short	0x0000


//--------------------- .nv.info                  --------------------------
	.section	.nv.info,"",@"SHT_CUDA_INFO"
	.align	4


	//----- nvinfo : EIATTR_REGCOUNT
	.align		4
        /*0000*/ 	.byte	0x04, 0x2f
        /*0002*/ 	.short	(.L_4 - .L_3)
	.align		4
.L_3:
        /*0004*/ 	.word	index@(matmul_kernel)
        /*0008*/ 	.word	0x00000060


	//----- nvinfo : EIATTR_FRAME_SIZE
	.align		4
.L_4:
        /*000c*/ 	.byte	0x04, 0x11
        /*000e*/ 	.short	(.L_6 - .L_5)
	.align		4
.L_5:
        /*0010*/ 	.word	index@($__internal_2_$__cuda_sm10x_tcgen05_guardrail_trap_unallocated_columns_being_dealloced)
        /*0014*/ 	.word	0x000009e0


	//----- nvinfo : EIATTR_FRAME_SIZE
	.align		4
.L_6:
        /*0018*/ 	.byte	0x04, 0x11
        /*001a*/ 	.short	(.L_8 - .L_7)
	.align		4
.L_7:
        /*001c*/ 	.word	index@($__internal_1_$__cuda_sm10x_tcgen05_guardrail_trap_phase_invalid_during_alloc)
        /*0020*/ 	.word	0x000009e0


	//----- nvinfo : EIATTR_FRAME_SIZE
	.align		4
.L_8:
        /*0024*/ 	.byte	0x04, 0x11
        /*0026*/ 	.short	(.L_10 - .L_9)
	.align		4
.L_9:
        /*0028*/ 	.word	index@($__internal_0_$__cuda_sm10x_tcgen05_guardrail_trap_col_being_dealloced_not_returned_by_alloc)
        /*002c*/ 	.word	0x000009e0


	//----- nvinfo : EIATTR_FRAME_SIZE
	.align		4
.L_10:
        /*0030*/ 	.byte	0x04, 0x11
        /*0032*/ 	.short	(.L_12 - .L_11)
	.align		4
.L_11:
        /*0034*/ 	.word	index@(matmul_kernel)
        /*0038*/ 	.word	0x000009e0


	//----- nvinfo : EIATTR_MIN_STACK_SIZE
	.align		4
.L_12:
        /*003c*/ 	.byte	0x04, 0x12
        /*003e*/ 	.short	(.L_14 - .L_13)
	.align		4
.L_13:
        /*0040*/ 	.word	index@(matmul_kernel)
        /*0044*/ 	.word	0x000009e0
.L_14:


//--------------------- .nv.info.matmul_kernel    --------------------------
	.section	.nv.info.matmul_kernel,"",@"SHT_CUDA_INFO"
	.sectionflags	@""
	.align	4


	//----- nvinfo : EIATTR_CUDA_API_VERSION
	.align		4
        /*0000*/ 	.byte	0x04, 0x37
        /*0002*/ 	.short	(.L_16 - .L_15)
.L_15:
        /*0004*/ 	.word	0x00000081


	//----- nvinfo : EIATTR_KPARAM_INFO
	.align		4
.L_16:
        /*0008*/ 	.byte	0x04, 0x17
        /*000a*/ 	.short	(.L_18 - .L_17)
.L_17:
        /*000c*/ 	.word	0x00000000
        /*0010*/ 	.short	0x000d
        /*0012*/ 	.short	0x0048
        /*0014*/ 	.byte	0x00, 0xf4, 0x21, 0x00


	//----- nvinfo : EIATTR_KPARAM_INFO
	.align		4
.L_18:
        /*0018*/ 	.byte	0x04, 0x17
        /*001a*/ 	.short	(.L_20 - .L_19)
.L_19:
        /*001c*/ 	.word	0x00000000
        /*0020*/ 	.short	0x000c
        /*0022*/ 	.short	0x0040
        /*0024*/ 	.byte	0x00, 0xf4, 0x21, 0x00


	//----- nvinfo : EIATTR_KPARAM_INFO
	.align		4
.L_20:
        /*0028*/ 	.byte	0x04, 0x17
        /*002a*/ 	.short	(.L_22 - .L_21)
.L_21:
        /*002c*/ 	.word	0x00000000
        /*0030*/ 	.short	0x000b
        /*0032*/ 	.short	0x0038
        /*0034*/ 	.byte	0x00, 0xf0, 0x11, 0x00


	//----- nvinfo : EIATTR_KPARAM_INFO
	.align		4
.L_22:
        /*0038*/ 	.byte	0x04, 0x17
        /*003a*/ 	.short	(.L_24 - .L_23)
.L_23:
        /*003c*/ 	.word	0x00000000
        /*0040*/ 	.short	0x000a
        /*0042*/ 	.short	0x0034
        /*0044*/ 	.byte	0x00, 0xf0, 0x11, 0x00


	//----- nvinfo : EIATTR_KPARAM_INFO
	.align		4
.L_24:
        /*0048*/ 	.byte	0x04, 0x17
        /*004a*/ 	.short	(.L_26 - .L_25)
.L_25:
        /*004c*/ 	.word	0x00000000
        /*0050*/ 	.short	0x0009
        /*0052*/ 	.short	0x0030
        /*0054*/ 	.byte	0x00, 0xf0, 0x11, 0x00


	//----- nvinfo : EIATTR_KPARAM_INFO
	.align		4
.L_26:
        /*0058*/ 	.byte	0x04, 0x17
        /*005a*/ 	.short	(.L_28 - .L_27)
.L_27:
        /*005c*/ 	.word	0x00000000
        /*0060*/ 	.short	0x0008
        /*0062*/ 	.short	0x002c
        /*0064*/ 	.byte	0x00, 0xf0, 0x11, 0x00


	//----- nvinfo : EIATTR_KPARAM_INFO
	.align		4
.L_28:
        /*0068*/ 	.byte	0x04, 0x17
        /*006a*/ 	.short	(.L_30 - .L_29)
.L_29:
        /*006c*/ 	.word	0x00000000
        /*0070*/ 	.short	0x0007
        /*0072*/ 	.short	0x0028
        /*0074*/ 	.byte	0x00, 0xf0, 0x11, 0x00


	//----- nvinfo : EIATTR_KPARAM_INFO
	.align		4
.L_30:
        /*0078*/ 	.byte	0x04, 0x17
        /*007a*/ 	.short	(.L_32 - .L_31)
.L_31:
        /*007c*/ 	.word	0x00000000
        /*0080*/ 	.short	0x0006
        /*0082*/ 	.short	0x0024
        /*0084*/ 	.byte	0x00, 0xf0, 0x11, 0x00


	//----- nvinfo : EIATTR_KPARAM_INFO
	.align		4
.L_32:
        /*0088*/ 	.byte	0x04, 0x17
        /*008a*/ 	.short	(.L_34 - .L_33)
.L_33:
        /*008c*/ 	.word	0x00000000
        /*0090*/ 	.short	0x0005
        /*0092*/ 	.short	0x0020
        /*0094*/ 	.byte	0x00, 0xf0, 0x11, 0x00


	//----- nvinfo : EIATTR_KPARAM_INFO
	.align		4
.L_34:
        /*0098*/ 	.byte	0x04, 0x17
        /*009a*/ 	.short	(.L_36 - .L_35)
.L_35:
        /*009c*/ 	.word	0x00000000
        /*00a0*/ 	.short	0x0004
        /*00a2*/ 	.short	0x001c
        /*00a4*/ 	.byte	0x00, 0xf0, 0x11, 0x00


	//----- nvinfo : EIATTR_KPARAM_INFO
	.align		4
.L_36:
        /*00a8*/ 	.byte	0x04, 0x17
        /*00aa*/ 	.short	(.L_38 - .L_37)
.L_37:
        /*00ac*/ 	.word	0x00000000
        /*00b0*/ 	.short	0x0003
        /*00b2*/ 	.short	0x0018
        /*00b4*/ 	.byte	0x00, 0xf0, 0x11, 0x00


	//----- nvinfo : EIATTR_KPARAM_INFO
	.align		4
.L_38:
        /*00b8*/ 	.byte	0x04, 0x17
        /*00ba*/ 	.short	(.L_40 - .L_39)
.L_39:
        /*00bc*/ 	.word	0x00000000
        /*00c0*/ 	.short	0x0002
        /*00c2*/ 	.short	0x0010
        /*00c4*/ 	.byte	0x00, 0xf4, 0x21, 0x00


	//----- nvinfo : EIATTR_KPARAM_INFO
	.align		4
.L_40:
        /*00c8*/ 	.byte	0x04, 0x17
        /*00ca*/ 	.short	(.L_42 - .L_41)
.L_41:
        /*00cc*/ 	.word	0x00000000
        /*00d0*/ 	.short	0x0001
        /*00d2*/ 	.short	0x0008
        /*00d4*/ 	.byte	0x00, 0xf4, 0x21, 0x00


	//----- nvinfo : EIATTR_KPARAM_INFO
	.align		4
.L_42:
        /*00d8*/ 	.byte	0x04, 0x17
        /*00da*/ 	.short	(.L_44 - .L_43)
.L_43:
        /*00dc*/ 	.word	0x00000000
        /*00e0*/ 	.short	0x0000
        /*00e2*/ 	.short	0x0000
        /*00e4*/ 	.byte	0x00, 0xf4, 0x21, 0x00


	//----- nvinfo : EIATTR_AT_ENTRY_FRAGMENTS
	.align		4
.L_44:
        /*00e8*/ 	.byte	0x04, 0x4f
        /*00ea*/ 	.short	(.L_46 - .L_45)


	//   ....[0]....
.L_45:
        /*00ec*/ 	.word	0x00000004


	//----- nvinfo : EIATTR_RESERVED_SMEM_USED
	.align		4
.L_46:
        /*00f0*/ 	.byte	0x01, 0x41
	.zero		2


	//----- nvinfo : EIATTR_SPARSE_MMA_MASK
	.align		4
        /*00f4*/ 	.byte	0x03, 0x50
        /*00f6*/ 	.short	0x0000


	//----- nvinfo : EIATTR_TCGEN05_1CTA_USED
	.align		4
        /*00f8*/ 	.byte	0x01, 0x51
	.zero		2


	//----- nvinfo : EIATTR_MAXREG_COUNT
	.align		4
        /*00fc*/ 	.byte	0x03, 0x1b
        /*00fe*/ 	.short	0x00ff


	//----- nvinfo : EIATTR_NUM_BARRIERS
	.align		4
        /*0100*/ 	.byte	0x02, 0x4c
        /*0102*/ 	.byte	0x01
	.zero		1


	//----- nvinfo : EIATTR_ANNOTATIONS
	.align		4
        /*0104*/ 	.byte	0x04, 0x55
        /*0106*/ 	.short	(.L_48 - .L_47)


	//   ....[0]....
.L_47:
        /*0108*/ 	.word	0x00000001
        /*010c*/ 	.byte	0x40, 0x09, 0x00, 0x00, 0x01, 0x00, 0x00, 0x00, 0xe0, 0x09, 0x00, 0x00, 0x01, 0x00, 0x00, 0x00
        /* <DEDUP_REMOVED lines=1028> */
        /*415c*/ 	.byte	0xa0, 0xb6, 0x01, 0x00, 0x01, 0x00, 0x00, 0x00, 0xc0, 0xb6, 0x01, 0x00


	//----- nvinfo : EIATTR_INT_WARP_WIDE_INSTR_OFFSETS
	.align		4
.L_48:
        /*4168*/ 	.byte	0x04, 0x31
        /*416a*/ 	.short	(.L_50 - .L_49)


	//   ....[0]....
.L_49:
        /*416c*/ 	.word	0x00001d50


	//   ....[1]....
        /*4170*/ 	.word	0x00001d80


	//   ....[2]....
        /*4174*/ 	.word	0x0000a800


	//   ....[3]....
        /*4178*/ 	.word	0x0001bc10


	//   ....[4]....
        /*417c*/ 	.word	0x0001bc60


	//----- nvinfo : EIATTR_COOP_GROUP_MASK_REGIDS
	.align		4
.L_50:
        /*4180*/ 	.byte	0x04, 0x29
        /*4182*/ 	.short	(.L_52 - .L_51)


	//   ....[0]....
.L_51:
        /*4184*/ 	.word	0xffffffff


	//   ....[1]....
        /*4188*/ 	.word	0xffffffff


	//   ....[2]....
        /*418c*/ 	.word	0xffffffff


	//   ....[3]....
        /*4190*/ 	.word	0xffffffff


	//----- nvinfo : EIATTR_COOP_GROUP_INSTR_OFFSETS
	.align		4
.L_52:
        /*4194*/ 	.byte	0x04, 0x28
        /*4196*/ 	.short	(.L_54 - .L_53)


	//   ....[0]....
.L_53:
        /*4198*/ 	.word	0x00000070


	//   ....[1]....
        /*419c*/ 	.word	0x00000330


	//   ....[2]....
        /*41a0*/ 	.word	0x0001baa0


	//   ....[3]....
        /*41a4*/ 	.word	0x0001bd10


	//----- nvinfo : EIATTR_VRC_CTA_INIT_COUNT
	.align		4
.L_54:
        /*41a8*/ 	.byte	0x02, 0x4a
        /*41aa*/ 	.byte	0x80
	.zero		1


	//----- nvinfo : EIATTR_MBARRIER_INSTR_OFFSETS
	.align		4
        /*41ac*/ 	.byte	0x04, 0x39
        /*41ae*/ 	.short	(.L_56 - .L_55)


	//   ....[0]....
.L_55:
        /*41b0*/ 	.word	0x00001f40
        /*41b4*/ 	.word	0x000000ff
        /*41b8*/ 	.word	0x00000000
        /*41bc*/ 	.short	0x0100
        /*41be*/ 	.byte	0x06
	.zero		1


	//   ....[1]....
        /*41c0*/ 	.word	0x0000a880
        /*41c4*/ 	.word	0x000000ff
        /*41c8*/ 	.word	0x0000c008
        /*41cc*/ 	.short	0x0100
        /*41ce*/ 	.byte	0x09
	.zero		1


	//   ....[2]....
        /*41d0*/ 	.word	0x0000f9a0
        /*41d4*/ 	.word	0x000000ff
        /*41d8*/ 	.word	0x00000000
        /*41dc*/ 	.short	0x010a
        /*41de*/ 	.byte	0x06
	.zero		1


	//   ....[3]....
        /*41e0*/ 	.word	0x00019b50
        /*41e4*/ 	.word	0x000000ff
        /*41e8*/ 	.word	0x00000000
        /*41ec*/ 	.short	0x010a
        /*41ee*/ 	.byte	0x06
	.zero		1


	//   ....[4]....
        /*41f0*/ 	.word	0x00019bd0
        /*41f4*/ 	.word	0x000000ff
        /*41f8*/ 	.word	0x0000c000
        /*41fc*/ 	.short	0x0108
        /*41fe*/ 	.byte	0x09
	.zero		1


	//   ....[5]....
        /*4200*/ 	.word	0x00019c20
        /*4204*/ 	.word	0x000000ff
        /*4208*/ 	.word	0x0000c008
        /*420c*/ 	.short	0x0108
        /*420e*/ 	.byte	0x09
	.zero		1


	//   ....[6]....
        /*4210*/ 	.word	0x0001bd30
        /*4214*/ 	.word	0x000000ff
        /*4218*/ 	.word	0x00000000
        /*421c*/ 	.short	0x010a
        /*421e*/ 	.byte	0x06
	.zero		1


	//   ....[7]....
        /*4220*/ 	.word	0x0001bd60
        /*4224*/ 	.word	0x000000ff
        /*4228*/ 	.word	0x00000000
        /*422c*/ 	.short	0x010a
        /*422e*/ 	.byte	0x06
	.zero		1


	//----- nvinfo : EIATTR_NUM_MBARRIERS
	.align		4
.L_56:
        /*4230*/ 	.byte	0x03, 0x38
        /*4232*/ 	.short	0x0002


	//----- nvinfo : EIATTR_EXIT_INSTR_OFFSETS
	.align		4
        /*4234*/ 	.byte	0x04, 0x1c
        /*4236*/ 	.short	(.L_58 - .L_57)


	//   ....[0]....
.L_57:
        /*4238*/ 	.word	0x0001bd20


	//----- nvinfo : EIATTR_REQNTID
	.align		4
.L_58:
        /*423c*/ 	.byte	0x04, 0x10
        /*423e*/ 	.short	(.L_60 - .L_59)
.L_59:
        /*4240*/ 	.word	0x00000080
        /*4244*/ 	.word	0x00000001
        /*4248*/ 	.word	0x00000001


	//----- nvinfo : EIATTR_CRS_STACK_SIZE
	.align		4
.L_60:
        /*424c*/ 	.byte	0x04, 0x1e
        /*424e*/ 	.short	(.L_62 - .L_61)
.L_61:
        /*4250*/ 	.word	0x00000000


	//----- nvinfo : EIATTR_CBANK_PARAM_SIZE
	.align		4
.L_62:
        /*4254*/ 	.byte	0x03, 0x19
        /*4256*/ 	.short	0x0050


	//----- nvinfo : EIATTR_PARAM_CBANK
	.align		4
        /*4258*/ 	.byte	0x04, 0x0a
        /*425a*/ 	.short	(.L_64 - .L_63)
	.align		4
.L_63:
        /*425c*/ 	.word	index@(.nv.constant0.matmul_kernel)
        /*4260*/ 	.short	0x0380
        /*4262*/ 	.short	0x0050


	//----- nvinfo : EIATTR_SW_WAR
	.align		4
.L_64:
        /*4264*/ 	.byte	0x04, 0x36
        /*4266*/ 	.short	(.L_66 - .L_65)
.L_65:
        /*4268*/ 	.word	0x00000008
.L_66:


//--------------------- .nv.compat                --------------------------
	.section	.nv.compat,"",@"SHT_CUDA_COMPAT_INFO"
	.align	4
        /*0000*/ 	.byte	0x02, 0x02, 0x02, 0x00, 0x02, 0x05, 0x05, 0x00, 0x02, 0x03, 0x00, 0x00, 0x02, 0x06, 0x01, 0x00


//--------------------- .nv.callgraph             --------------------------
	.section	.nv.callgraph,"",@"SHT_CUDA_CALLGRAPH"
	.align	4
	.sectionentsize	8
	.align		4
        /*0000*/ 	.word	0x00000000
	.align		4
        /*0004*/ 	.word	0xffffffff
	.align		4
        /*0008*/ 	.word	0x00000000
	.align		4
        /*000c*/ 	.word	0xfffffffe
	.align		4
        /*0010*/ 	.word	0x00000000
	.align		4
        /*0014*/ 	.word	0xfffffffd
	.align		4
        /*0018*/ 	.word	0x00000000
	.align		4
        /*001c*/ 	.word	0xfffffffc


//--------------------- .text.matmul_kernel       --------------------------
	.section	.text.matmul_kernel,"ax",@progbits
	.align	128
        .global         matmul_kernel
        .type           matmul_kernel,@function
        .size           matmul_kernel,(.L_x_20 - matmul_kernel)
        .other          matmul_kernel,@"STO_CUDA_ENTRY STV_DEFAULT"
matmul_kernel:
.text.matmul_kernel:
[----:B------:R-:W0:Y:S01]  /*0000*/  LDC R1, c[0x0][0x37c] ;  /* 0x0000df00ff017b82 */ /* 0x000e220000000800 */
[----:B------:R-:W1:Y:S01]  /*0010*/  S2R R5, SR_TID.X ;  /* 0x0000000000057919 */ /* 0x000e620000002100 */
[----:B0-----:R-:W-:Y:S01]  /*0020*/  VIADD R1, R1, 0xfffff620 ;  /* 0xfffff62001017836 */ /* 0x001fe20000000000 */
[----:B-1----:R-:W-:-:S13]  /*0030*/  ISETP.GE.U32.AND P0, PT, R5, 0x20, PT ;  /* 0x000000200500780c */ /* 0x002fda0003f06070 */
[----:B------:R-:W-:Y:S02]  /*0040*/  VOTEU.ANY UP0, P0 ;  /* 0x0000000000ff7886 */ /* 0x000fe40000000100 */
[----:B------:R-:W-:Y:S05]  /*0050*/  BRA.U UP0, `(.L_x_0) ;  /* 0x0000000100b87547 */ /* 0x000fea000b800000 */
[----:B------:R-:W0:Y:S01]  /*0060*/  S2UR UR6, SR_CgaCtaId ;  /* 0x00000000000679c3 */ /* 0x000e220000008800 */
[----:B------:R-:W-:Y:S01]  /*0070*/  NOP ;  /* 0x0000000000007918 */ /* 0x000fe20000000000 */
[----:B------:R-:W-:Y:S02]  /*0080*/  UMOV UR4, 0x40 ;  /* 0x0000004000047882 */ /* 0x000fe40000000000 */
[----:B0-----:R-:W-:-:S09]  /*0090*/  ULEA UR4, UR6, UR4, 0x18 ;  /* 0x0000000406047291 */ /* 0x001fd2000f8ec0ff */
[----:B------:R-:W0:Y:S01]  /*00a0*/  LDS.U8 R0, [UR4] ;  /* 0x00000004ff007984 */ /* 0x000e220008000000 */
[----:B------:R-:W-:Y:S02]  /*00b0*/  UMOV UR4, 0x400 ;  /* 0x0000040000047882 */ /* 0x000fe40000000000 */
[----:B------:R-:W-:Y:S01]  /*00c0*/  ULEA UR4, UR6, UR4, 0x18 ;  /* 0x0000000406047291 */ /* 0x000fe2000f8ec0ff */
[----:B0-----:R-:W-:-:S13]  /*00d0*/  ISETP.NE.AND P0, PT, R0, RZ, PT ;  /* 0x000000ff0000720c */ /* 0x001fda0003f05270 */
[----:B------:R-:W-:Y:S05]  /*00e0*/  @P0 BRA `(.L_x_1) ;  /* 0x00000000007c0947 */ /* 0x000fea0003800000 */
[----:B------:R-:W-:-:S13]  /*00f0*/  ELECT P0, URZ, PT ;  /* 0x0000000000ff782f */ /* 0x000fda0003800000 */
[----:B------:R-:W-:Y:S05]  /*0100*/  @!P0 BRA `(.L_x_2) ;  /* 0x0000000000848947 */ /* 0x000fea0003800000 */
[----:B------:R-:W-:Y:S01]  /*0110*/  UMOV UR5, 0x2 ;  /* 0x0000000200057882 */ /* 0x000fe20000000000 */
[----:B------:R-:W-:Y:S02]  /*0120*/  IMAD.MOV.U32 R4, RZ, RZ, 0x1 ;  /* 0x00000001ff047424 */ /* 0x000fe400078e00ff */
[----:B------:R-:W-:Y:S02]  /*0130*/  IMAD.MOV.U32 R7, RZ, RZ, 0x3 ;  /* 0x00000003ff077424 */ /* 0x000fe400078e00ff */
[----:B------:R-:W-:Y:S04]  /*0140*/  DEPBAR.LE SB0, 0x36 ;  /* 0x00008d800000791a */ /* 0x000fe80000000000 */
[----:B------:R-:W0:Y:S02]  /*0150*/  UTCATOMSWS.FIND_AND_SET.ALIGN UP1, UR5, UR5 ;  /* 0x00000005000575e3 */ /* 0x000e240008020800 */
[----:B0-----:R-:W-:-:S04]  /*0160*/  PLOP3.LUT P0, PT, PT, PT, UP1, 0x80, 0x8 ;  /* 0x000000000008781c */ /* 0x001fc80003f0f018 */
[----:B------:R-:W-:-:S04]  /*0170*/  SEL R0, RZ, 0xffffffff, !P0 ;  /* 0xffffffffff007807 */ /* 0x000fc80004000000 */
[----:B------:R-:W-:Y:S01]  /*0180*/  ISETP.NE.AND P0, PT, R0, RZ, PT ;  /* 0x000000ff0000720c */ /* 0x000fe20003f05270 */
[----:B------:R-:W-:-:S12]  /*0190*/  IMAD.U32 R0, RZ, RZ, UR5 ;  /* 0x00000005ff007e24 */ /* 0x000fd8000f8e00ff */
[----:B------:R-:W-:Y:S05]  /*01a0*/  @P0 BRA `(.L_x_3) ;  /* 0x0000000000240947 */ /* 0x000fea0003800000 */
.L_x_4:
[----:B------:R-:W-:Y:S05]  /*01b0*/  NANOSLEEP 0x64 ;  /* 0x000000640000795d */ /* 0x000fea0003800000 */
[----:B------:R-:W-:-:S05]  /*01c0*/  UMOV UR5, 0x2 ;  /* 0x0000000200057882 */ /* 0x000fca0000000000 */
[----:B------:R-:W-:Y:S04]  /*01d0*/  DEPBAR.LE SB0, 0x36 ;  /* 0x00008d800000791a */ /* 0x000fe80000000000 */
[----:B------:R-:W0:Y:S02]  /*01e0*/  UTCATOMSWS.FIND_AND_SET.ALIGN UP1, UR5, UR5 ;  /* 0x00000005000575e3 */ /* 0x000e240008020800 */
[----:B0-----:R-:W-:-:S04]  /*01f0*/  PLOP3.LUT P0, PT, PT, PT, UP1, 0x80, 0x8 ;  /* 0x000000000008781c */ /* 0x001fc80003f0f018 */
[----:B------:R-:W-:-:S04]  /*0200*/  SEL R0, RZ, 0xffffffff, !P0 ;  /* 0xffffffffff007807 */ /* 0x000fc80004000000 */
[----:B------:R-:W-:Y:S01]  /*0210*/  ISETP.NE.AND P0, PT, R0, RZ, PT ;  /* 0x000000ff0000720c */ /* 0x000fe20003f05270 */
[----:B------:R-:W-:-:S12]  /*0220*/  IMAD.U32 R0, RZ, RZ, UR5 ;  /* 0x00000005ff007e24 */ /* 0x000fd8000f8e00ff */
[----:B------:R-:W-:Y:S05]  /*0230*/  @!P0 BRA `(.L_x_4) ;  /* 0xfffffffc00dc8947 */ /* 0x000fea000383ffff */
.L_x_3:
[C---:B------:R-:W-:Y:S01]  /*0240*/  VIADD R3, R0.reuse, 0x10 ;  /* 0x0000001000037836 */ /* 0x040fe20000000000 */
[----:B------:R-:W-:Y:S01]  /*0250*/  UMOV UR5, 0x50 ;  /* 0x0000005000057882 */ /* 0x000fe20000000000 */
[----:B------:R-:W-:Y:S01]  /*0260*/  SHF.L.U32 R2, R7, R0, RZ ;  /* 0x0000000007027219 */ /* 0x000fe200000006ff */
[----:B------:R-:W-:Y:S01]  /*0270*/  ULEA UR5, UR6, UR5, 0x18 ;  /* 0x0000000506057291 */ /* 0x000fe2000f8ec0ff */
[----:B------:R-:W-:Y:S01]  /*0280*/  IMAD.SHL.U32 R0, R0, 0x20, RZ ;  /* 0x0000002000007824 */ /* 0x000fe200078e00ff */
[----:B------:R-:W-:-:S04]  /*0290*/  SHF.L.U32 R3, R4, R3, RZ ;  /* 0x0000000304037219 */ /* 0x000fc800000006ff */
[----:B------:R-:W-:-:S05]  /*02a0*/  LOP3.LUT R2, R3, R2, RZ, 0xfc, !PT ;  /* 0x0000000203027212 */ /* 0x000fca00078efcff */
[----:B------:R0:W-:Y:S04]  /*02b0*/  ATOMS.OR RZ, [UR5], R2 ;  /* 0x00000002ffff798c */ /* 0x0001e8000b000005 */
[----:B------:R0:W-:Y:S01]  /*02c0*/  STS [UR4], R0 ;  /* 0x00000000ff007988 */ /* 0x0001e20008000804 */
[----:B------:R-:W-:Y:S05]  /*02d0*/  BRA `(.L_x_2) ;  /* 0x0000000000107947 */ /* 0x000fea0003800000 */
.L_x_1:
[----:B------:R-:W-:Y:S01]  /*02e0*/  IMAD.MOV.U32 R0, RZ, RZ, -0x1 ;  /* 0xffffffffff007424 */ /* 0x000fe200078e00ff */
[----:B------:R-:W-:-:S04]  /*02f0*/  MOV R2, 0x320 ;  /* 0x0000032000027802 */ /* 0x000fc80000000f00 */
[----:B------:R0:W-:Y:S03]  /*0300*/  STS [UR4], R0 ;  /* 0x00000000ff007988 */ /* 0x0001e60008000804 */
[----:B0-----:R-:W-:Y:S05]  /*0310*/  CALL.REL.NOINC `($__internal_1_$__cuda_sm10x_tcgen05_guardrail_trap_phase_invalid_during_alloc) ;  /* 0x000001b800a87944 */ /* 0x001fea0003c00000 */
.L_x_2:
[----:B------:R-:W-:Y:S05]  /*0320*/  WARPSYNC.ALL ;  /* 0x0000000000007948 */ /* 0x000fea0003800000 */
[----:B------:R-:W-:Y:S01]  /*0330*/  NOP ;  /* 0x0000000000007918 */ /* 0x000fe20000000000 */
.L_x_0:
[----:B0-----:R-:W0:Y:S01]  /*0340*/  LDC.64 R2, c[0x0][0x398] ;  /* 0x0000e600ff027b82 */ /* 0x001e220000000a00 */
[----:B------:R-:W1:Y:S01]  /*0350*/  S2R R9, SR_CTAID.X ;  /* 0x0000000000097919 */ /* 0x000e620000002500 */
[----:B------:R-:W-:Y:S01]  /*0360*/  UMOV UR9, 0x400 ;  /* 0x0000040000097882 */ /* 0x000fe20000000000 */
[----:B------:R-:W2:Y:S01]  /*0370*/  LDCU UR16, c[0x0][0x3a4] ;  /* 0x00007480ff1077ac */ /* 0x000ea20008000800 */
[----:B------:R-:W3:Y:S04]  /*0380*/  LDCU.64 UR18, c[0x0][0x358] ;  /* 0x00006b00ff1277ac */ /* 0x000ee80008000a00 */
[----:B------:R-:W4:Y:S01]  /*0390*/  S2UR UR5, SR_CgaCtaId ;  /* 0x00000000000579c3 */ /* 0x000f220000008800 */
[----:B------:R-:W0:Y:S01]  /*03a0*/  LDCU.128 UR12, c[0x0][0x380] ;  /* 0x00007000ff0c77ac */ /* 0x000e220008000c00 */
[----:B------:R-:W-:Y:S01]  /*03b0*/  UMOV UR7, 0x1 ;  /* 0x0000000100077882 */ /* 0x000fe20000000000 */
[----:B0-----:R-:W-:-:S05]  /*03c0*/  VIADD R0, R3, 0x3f ;  /* 0x0000003f03007836 */ /* 0x001fca0000000000 */
[----:B------:R-:W-:Y:S01]  /*03d0*/  SHF.R.S32.HI R7, RZ, 0x1f, R0 ;  /* 0x0000001fff077819 */ /* 0x000fe20000011400 */
[----:B----4-:R-:W-:-:S03]  /*03e0*/  ULEA UR9, UR5, UR9, 0x18 ;  /* 0x0000000905097291 */ /* 0x010fc6000f8ec0ff */
[----:B------:R-:W-:Y:S01]  /*03f0*/  LEA.HI R7, R7, R0, RZ, 0x6 ;  /* 0x0000000007077211 */ /* 0x000fe200078f30ff */
[----:B------:R-:W-:Y:S01]  /*0400*/  BAR.SYNC.DEFER_BLOCKING 0x0 ;  /* 0x0000000000007b1d */ /* 0x000fe20000010000 */
[----:B-1----:R-:W-:Y:S02]  /*0410*/  IABS R10, R9 ;  /* 0x00000009000a7213 */ /* 0x002fe40000000000 */
[----:B------:R-:W-:-:S04]  /*0420*/  SHF.R.S32.HI R4, RZ, 0x6, R7 ;  /* 0x00000006ff047819 */ /* 0x000fc80000011407 */
[-C--:B------:R-:W-:Y:S02]  /*0430*/  IABS R11, R4.reuse ;  /* 0x00000004000b7213 */ /* 0x080fe40000000000 */
[----:B------:R-:W-:Y:S02]  /*0440*/  IABS R12, R4 ;  /* 0x00000004000c7213 */ /* 0x000fe40000000000 */
[----:B------:R-:W0:Y:S01]  /*0450*/  I2F.RP R0, R11 ;  /* 0x0000000b00007306 */ /* 0x000e220000209400 */
[----:B------:R-:W1:Y:S07]  /*0460*/  LDS R14, [UR9] ;  /* 0x00000009ff0e7984 */ /* 0x000e6e0008000800 */
[----:B0-----:R-:W0:Y:S02]  /*0470*/  MUFU.RCP R0, R0 ;  /* 0x0000000000007308 */ /* 0x001e240000001000 */
[----:B0-----:R-:W-:-:S02]  /*0480*/  VIADD R6, R0, 0xffffffe ;  /* 0x0ffffffe00067836 */ /* 0x001fc40000000000 */
[----:B------:R-:W-:-:S04]  /*0490*/  IMAD.MOV R0, RZ, RZ, -R12 ;  /* 0x000000ffff007224 */ /* 0x000fc800078e0a0c */
[----:B------:R0:W4:Y:S02]  /*04a0*/  F2I.FTZ.U32.TRUNC.NTZ R7, R6 ;  /* 0x0000000600077305 */ /* 0x000124000021f000 */
[----:B0-----:R-:W-:Y:S02]  /*04b0*/  IMAD.MOV.U32 R6, RZ, RZ, RZ ;  /* 0x000000ffff067224 */ /* 0x001fe400078e00ff */
[----:B----4-:R-:W-:Y:S01]  /*04c0*/  IMAD.MOV R8, RZ, RZ, -R7 ;  /* 0x000000ffff087224 */ /* 0x010fe200078e0a07 */
[----:B-1----:R-:W-:-:S03]  /*04d0*/  R2UR UR8, R14 ;  /* 0x000000000e0872ca */ /* 0x002fc600000e0000 */
[----:B------:R-:W-:Y:S02]  /*04e0*/  IMAD R13, R8, R11, RZ ;  /* 0x0000000b080d7224 */ /* 0x000fe400078e02ff */
[----:B------:R-:W-:Y:S02]  /*04f0*/  IMAD.MOV.U32 R8, RZ, RZ, R10 ;  /* 0x000000ffff087224 */ /* 0x000fe400078e000a */
[----:B------:R-:W-:-:S06]  /*0500*/  IMAD.HI.U32 R7, R7, R13, R6 ;  /* 0x0000000d07077227 */ /* 0x000fcc00078e0006 */
[----:B------:R-:W-:-:S04]  /*0510*/  IMAD.HI.U32 R7, R7, R8, RZ ;  /* 0x0000000807077227 */ /* 0x000fc800078e00ff */
[----:B------:R-:W-:Y:S01]  /*0520*/  IMAD R0, R7, R0, R8 ;  /* 0x0000000007007224 */ /* 0x000fe200078e0208 */
[----:B------:R-:W-:Y:S04]  /*0530*/  BAR.SYNC.DEFER_BLOCKING 0x0 ;  /* 0x0000000000007b1d */ /* 0x000fe80000010000 */
[----:B------:R-:W-:-:S13]  /*0540*/  ISETP.GT.U32.AND P1, PT, R11, R0, PT ;  /* 0x000000000b00720c */ /* 0x000fda0003f24070 */
[----:B------:R-:W-:Y:S02]  /*0550*/  @!P1 IMAD.IADD R0, R0, 0x1, -R11 ;  /* 0x0000000100009824 */ /* 0x000fe400078e0a0b */
[----:B------:R-:W-:Y:S01]  /*0560*/  @!P1 VIADD R7, R7, 0x1 ;  /* 0x0000000107079836 */ /* 0x000fe20000000000 */
[----:B------:R-:W-:Y:S02]  /*0570*/  ISETP.NE.AND P1, PT, R4, RZ, PT ;  /* 0x000000ff0400720c */ /* 0x000fe40003f25270 */
[----:B------:R-:W-:Y:S02]  /*0580*/  ISETP.GE.U32.AND P0, PT, R0, R11, PT ;  /* 0x0000000b0000720c */ /* 0x000fe40003f06070 */
[----:B------:R-:W-:-:S04]  /*0590*/  LOP3.LUT R0, R9, R4, RZ, 0x3c, !PT ;  /* 0x0000000409007212 */ /* 0x000fc800078e3cff */
[----:B------:R-:W-:Y:S01]  /*05a0*/  ISETP.GE.AND P2, PT, R0, RZ, PT ;  /* 0x000000ff0000720c */ /* 0x000fe20003f46270 */
[----:B------:R-:W-:-:S06]  /*05b0*/  VIADD R0, R2, 0x7f ;  /* 0x0000007f02007836 */ /* 0x000fcc0000000000 */
[----:B------:R-:W-:-:S04]  /*05c0*/  @P0 VIADD R7, R7, 0x1 ;  /* 0x0000000107070836 */ /* 0x000fc80000000000 */
[----:B------:R-:W-:Y:S01]  /*05d0*/  IMAD.MOV.U32 R13, RZ, RZ, R7 ;  /* 0x000000ffff0d7224 */ /* 0x000fe200078e0007 */
[----:B------:R-:W-:-:S03]  /*05e0*/  SHF.R.S32.HI R7, RZ, 0x1f, R0 ;  /* 0x0000001fff077819 */ /* 0x000fc60000011400 */
[----:B------:R-:W-:Y:S01]  /*05f0*/  @!P2 IMAD.MOV R13, RZ, RZ, -R13 ;  /* 0x000000ffff0da224 */ /* 0x000fe200078e0a0d */
[----:B------:R-:W-:Y:S02]  /*0600*/  LEA.HI R7, R7, R0, RZ, 0x7 ;  /* 0x0000000007077211 */ /* 0x000fe400078f38ff */
[----:B------:R-:W-:-:S04]  /*0610*/  @!P1 LOP3.LUT R13, RZ, R4, RZ, 0x33, !PT ;  /* 0x00000004ff0d9212 */ /* 0x000fc800078e33ff */
[----:B------:R-:W-:Y:S01]  /*0620*/  LEA.HI.SX32 R7, R7, -R13, 0x19 ;  /* 0x8000000d07077211 */ /* 0x000fe200078fcaff */
[----:B------:R-:W-:-:S03]  /*0630*/  IMAD.MOV R8, RZ, RZ, -R13 ;  /* 0x000000ffff087224 */ /* 0x000fc600078e0a0d */
[----:B------:R-:W-:Y:S01]  /*0640*/  VIMNMX R15, PT, PT, R7, 0x1, PT ;  /* 0x00000001070f7848 */ /* 0x000fe20003fe0100 */
[----:B------:R-:W-:Y:S01]  /*0650*/  IMAD R12, R4, R8, R9 ;  /* 0x00000008040c7224 */ /* 0x000fe200078e0209 */
[----:B------:R-:W-:Y:S02]  /*0660*/  IABS R8, R3 ;  /* 0x0000000300087213 */ /* 0x000fe40000000000 */
[-C--:B------:R-:W-:Y:S02]  /*0670*/  IABS R11, R15.reuse ;  /* 0x0000000f000b7213 */ /* 0x080fe40000000000 */
[----:B------:R-:W-:Y:S02]  /*0680*/  IABS R4, R15 ;  /* 0x0000000f00047213 */ /* 0x000fe40000000000 */
[----:B------:R-:W0:Y:S03]  /*0690*/  I2F.RP R0, R11 ;  /* 0x0000000b00007306 */ /* 0x000e260000209400 */
[----:B------:R-:W-:-:S05]  /*06a0*/  IMAD.MOV R4, RZ, RZ, -R4 ;  /* 0x000000ffff047224 */ /* 0x000fca00078e0a04 */
[----:B0-----:R-:W0:Y:S02]  /*06b0*/  MUFU.RCP R0, R0 ;  /* 0x0000000000007308 */ /* 0x001e240000001000 */
[----:B0-----:R-:W-:Y:S01]  /*06c0*/  VIADD R6, R0, 0xffffffe ;  /* 0x0ffffffe00067836 */ /* 0x001fe20000000000 */
[----:B------:R-:W-:-:S05]  /*06d0*/  IABS R0, R12 ;  /* 0x0000000c00007213 */ /* 0x000fca0000000000 */
[----:B------:R0:W1:Y:S02]  /*06e0*/  F2I.FTZ.U32.TRUNC.NTZ R7, R6 ;  /* 0x0000000600077305 */ /* 0x000064000021f000 */
[----:B0-----:R-:W-:Y:S02]  /*06f0*/  IMAD.MOV.U32 R6, RZ, RZ, RZ ;  /* 0x000000ffff067224 */ /* 0x001fe400078e00ff */
[----:B-1----:R-:W-:-:S04]  /*0700*/  IMAD.MOV R10, RZ, RZ, -R7 ;  /* 0x000000ffff0a7224 */ /* 0x002fc800078e0a07 */
[----:B------:R-:W-:-:S04]  /*0710*/  IMAD R9, R10, R11, RZ ;  /* 0x0000000b0a097224 */ /* 0x000fc800078e02ff */
[----:B------:R-:W-:-:S04]  /*0720*/  IMAD.HI.U32 R7, R7, R9, R6 ;  /* 0x0000000907077227 */ /* 0x000fc800078e0006 */
[----:B------:R-:W-:Y:S01]  /*0730*/  IMAD.MOV.U32 R6, RZ, RZ, R8 ;  /* 0x000000ffff067224 */ /* 0x000fe200078e0008 */
[----:B------:R-:W-:Y:S01]  /*0740*/  IABS R8, R2 ;  /* 0x0000000200087213 */ /* 0x000fe20000000000 */
[----:B------:R-:W-:Y:S02]  /*0750*/  IMAD.HI.U32 R7, R7, R0, RZ ;  /* 0x0000000007077227 */ /* 0x000fe400078e00ff */
[----:B------:R-:W0:Y:S02]  /*0760*/  I2F.RP R9, R6 ;  /* 0x0000000600097306 */ /* 0x000e240000209400 */
[----:B------:R-:W-:Y:S02]  /*0770*/  IMAD R0, R7, R4, R0 ;  /* 0x0000000407007224 */ /* 0x000fe400078e0200 */
[----:B------:R-:W-:-:S03]  /*0780*/  IMAD.MOV.U32 R4, RZ, RZ, R8 ;  /* 0x000000ffff047224 */ /* 0x000fc600078e0008 */
[----:B------:R-:W-:Y:S01]  /*0790*/  ISETP.GT.U32.AND P1, PT, R11, R0, PT ;  /* 0x000000000b00720c */ /* 0x000fe20003f24070 */
[----:B------:R-:W1:Y:S08]  /*07a0*/  I2F.RP R8, R4 ;  /* 0x0000000400087306 */ /* 0x000e700000209400 */
[----:B0-----:R-:W0:Y:S04]  /*07b0*/  MUFU.RCP R9, R9 ;  /* 0x0000000900097308 */ /* 0x001e280000001000 */
[----:B------:R-:W-:-:S02]  /*07c0*/  @!P1 IMAD.IADD R0, R0, 0x1, -R11 ;  /* 0x0000000100009824 */ /* 0x000fc400078e0a0b */
[----:B------:R-:W-:Y:S01]  /*07d0*/  @!P1 VIADD R7, R7, 0x1 ;  /* 0x0000000107079836 */ /* 0x000fe20000000000 */
[----:B------:R-:W-:Y:S01]  /*07e0*/  ISETP.NE.AND P1, PT, R15, RZ, PT ;  /* 0x000000ff0f00720c */ /* 0x000fe20003f25270 */
[----:B-1----:R-:W1:Y:S01]  /*07f0*/  MUFU.RCP R8, R8 ;  /* 0x0000000800087308 */ /* 0x002e620000001000 */
[----:B------:R-:W-:Y:S02]  /*0800*/  ISETP.GE.U32.AND P0, PT, R0, R11, PT ;  /* 0x0000000b0000720c */ /* 0x000fe40003f06070 */
[----:B------:R-:W-:-:S04]  /*0810*/  LOP3.LUT R0, R12, R15, RZ, 0x3c, !PT ;  /* 0x0000000f0c007212 */ /* 0x000fc800078e3cff */
[----:B------:R-:W-:Y:S01]  /*0820*/  ISETP.GE.AND P2, PT, R0, RZ, PT ;  /* 0x000000ff0000720c */ /* 0x000fe20003f46270 */
[----:B0-----:R-:W-:-:S04]  /*0830*/  VIADD R10, R9, 0xffffffe ;  /* 0x0ffffffe090a7836 */ /* 0x001fc80000000000 */
[----:B------:R0:W4:Y:S02]  /*0840*/  F2I.FTZ.U32.TRUNC.NTZ R11, R10 ;  /* 0x0000000a000b7305 */ /* 0x000124000021f000 */
[----:B------:R-:W-:Y:S02]  /*0850*/  @P0 VIADD R7, R7, 0x1 ;  /* 0x0000000107070836 */ /* 0x000fe40000000000 */
[----:B-1----:R-:W-:Y:S02]  /*0860*/  VIADD R8, R8, 0xffffffe ;  /* 0x0ffffffe08087836 */ /* 0x002fe40000000000 */
[----:B------:R-:W-:Y:S02]  /*0870*/  IMAD.MOV.U32 R0, RZ, RZ, R7 ;  /* 0x000000ffff007224 */ /* 0x000fe400078e0007 */
[----:B------:R1:W5:Y:S01]  /*0880*/  F2I.FTZ.U32.TRUNC.NTZ R9, R8 ;  /* 0x0000000800097305 */ /* 0x000362000021f000 */
[----:B0-----:R-:W-:Y:S02]  /*0890*/  IMAD.MOV.U32 R10, RZ, RZ, RZ ;  /* 0x000000ffff0a7224 */ /* 0x001fe400078e00ff */
[----:B------:R-:W-:Y:S01]  /*08a0*/  @!P2 IMAD.MOV R0, RZ, RZ, -R0 ;  /* 0x000000ffff00a224 */ /* 0x000fe200078e0a00 */
[----:B------:R-:W-:Y:S01]  /*08b0*/  @!P1 LOP3.LUT R0, RZ, R15, RZ, 0x33, !PT ;  /* 0x0000000fff009212 */ /* 0x000fe200078e33ff */
[----:B----4-:R-:W-:-:S04]  /*08c0*/  IMAD.MOV R7, RZ, RZ, -R11 ;  /* 0x000000ffff077224 */ /* 0x010fc800078e0a0b */
[----:B------:R-:W-:Y:S01]  /*08d0*/  IMAD.SHL.U32 R68, R0, 0x40, RZ ;  /* 0x0000004000447824 */ /* 0x000fe200078e00ff */
[----:B-1----:R-:W-:Y:S01]  /*08e0*/  SHF.R.U32.HI R8, RZ, 0x5, R5 ;  /* 0x00000005ff087819 */ /* 0x002fe20000011605 */
[----:B------:R-:W-:Y:S02]  /*08f0*/  IMAD R7, R7, R6, RZ ;  /* 0x0000000607077224 */ /* 0x000fe400078e02ff */
[----:B------:R-:W-:Y:S01]  /*0900*/  VIADD R20, R68, 0x1 ;  /* 0x0000000144147836 */ /* 0x000fe20000000000 */
[----:B------:R-:W-:Y:S01]  /*0910*/  IABS R71, R68 ;  /* 0x0000004400477213 */ /* 0x000fe20000000000 */
[----:B------:R-:W-:Y:S01]  /*0920*/  IMAD.HI.U32 R7, R11, R7, R10 ;  /* 0x000000070b077227 */ /* 0x000fe200078e000a */
[----:B------:R-:W-:Y:S02]  /*0930*/  R2UR UR11, R8 ;  /* 0x00000000080b72ca */ /* 0x000fe400000e0000 */
[----:B------:R-:W-:Y:S01]  /*0940*/  STL [R1+0x744], R20 ;  /* 0x0007441401007387 */ /* 0x000fe20000100800 */
[----:B------:R-:W-:Y:S01]  /*0950*/  IMAD.MOV R10, RZ, RZ, -R0 ;  /* 0x000000ffff0a7224 */ /* 0x000fe200078e0a00 */
[----:B------:R-:W-:Y:S01]  /*0960*/  IABS R70, R20 ;  /* 0x0000001400467213 */ /* 0x000fe20000000000 */
[----:B------:R-:W-:-:S02]  /*0970*/  VIADD R17, R68, 0x4 ;  /* 0x0000000444117836 */ /* 0x000fc40000000000 */
[----:B------:R-:W-:-:S03]  /*0980*/  IMAD.HI.U32 R0, R7, R71, RZ ;  /* 0x0000004707007227 */ /* 0x000fc600078e00ff */
[----:B------:R-:W-:Y:S01]  /*0990*/  IABS R66, R17 ;  /* 0x0000001100427213 */ /* 0x000fe20000000000 */
[C---:B------:R-:W-:Y:S02]  /*09a0*/  VIADD R19, R68.reuse, 0x2 ;  /* 0x0000000244137836 */ /* 0x040fe40000000000 */
[C---:B------:R-:W-:Y:S01]  /*09b0*/  VIADD R18, R68.reuse, 0x3 ;  /* 0x0000000344127836 */ /* 0x040fe20000000000 */
[----:B------:R-:W-:Y:S01]  /*09c0*/  USHF.L.U32 UR4, UR11, 0x15, URZ ;  /* 0x000000150b047899 */ /* 0x000fe200080006ff */
[----:B-----5:R-:W-:Y:S01]  /*09d0*/  IMAD.MOV R11, RZ, RZ, -R9 ;  /* 0x000000ffff0b7224 */ /* 0x020fe200078e0a09 */
[----:B------:R-:W-:Y:S01]  /*09e0*/  STL [R1+0x740], R19 ;  /* 0x0007401301007387 */ /* 0x000fe20000100800 */
[----:B------:R-:W-:Y:S01]  /*09f0*/  IMAD R10, R15, R10, R12 ;  /* 0x0000000a0f0a7224 */ /* 0x000fe200078e020c */
[----:B------:R-:W-:Y:S01]  /*0a00*/  IABS R69, R19 ;  /* 0x0000001300457213 */ /* 0x000fe20000000000 */
[----:B------:R-:W-:Y:S01]  /*0a10*/  VIADD R16, R68, 0x5 ;  /* 0x0000000544107836 */ /* 0x000fe20000000000 */
[----:B------:R-:W-:Y:S01]  /*0a20*/  STL [R1+0x748], R18 ;  /* 0x0007481201007387 */ /* 0x000fe20000100800 */
[----:B------:R-:W-:Y:S01]  /*0a30*/  IMAD.MOV R12, RZ, RZ, -R0 ;  /* 0x000000ffff0c7224 */ /* 0x000fe200078e0a00 */
[----:B------:R-:W-:Y:S01]  /*0a40*/  IABS R67, R18 ;  /* 0x0000001200437213 */ /* 0x000fe20000000000 */
[----:B------:R-:W-:Y:S01]  /*0a50*/  IMAD R11, R11, R4, RZ ;  /* 0x000000040b0b7224 */ /* 0x000fe200078e02ff */
[----:B------:R-:W-:Y:S01]  /*0a60*/  STL [R1+0x750], R17 ;  /* 0x0007501101007387 */ /* 0x000fe20000100800 */
[----:B------:R-:W-:Y:S01]  /*0a70*/  IMAD.MOV.U32 R8, RZ, RZ, RZ ;  /* 0x000000ffff087224 */ /* 0x000fe200078e00ff */
[----:B------:R-:W-:Y:S01]  /*0a80*/  IABS R65, R16 ;  /* 0x0000001000417213 */ /* 0x000fe20000000000 */
[----:B------:R-:W-:Y:S01]  /*0a90*/  IMAD R71, R6, R12, R71 ;  /* 0x0000000c06477224 */ /* 0x000fe200078e0247 */
[----:B------:R0:W-:Y:S01]  /*0aa0*/  STL [R1+0x74c], R16 ;  /* 0x00074c1001007387 */ /* 0x0001e20000100800 */
[----:B------:R-:W-:Y:S01]  /*0ab0*/  IMAD.HI.U32 R12, R7, R66, RZ ;  /* 0x00000042070c7227 */ /* 0x000fe200078e00ff */
[----:B------:R-:W-:-:S03]  /*0ac0*/  ULOP3.LUT UR4, UR4, 0x600000, URZ, 0xc0, !UPT ;  /* 0x0060000004047892 */ /* 0x000fc6000f8ec0ff */
[----:B------:R-:W-:-:S04]  /*0ad0*/  IMAD.HI.U32 R0, R9, R11, R8 ;  /* 0x0000000b09007227 */ /* 0x000fc800078e0008 */
[----:B------:R-:W-:Y:S02]  /*0ae0*/  IMAD.IADD R8, R13, 0x1, R10 ;  /* 0x000000010d087824 */ /* 0x000fe400078e020a */
[C---:B0-----:R-:W-:Y:S02]  /*0af0*/  VIADD R16, R68.reuse, 0x9 ;  /* 0x0000000944107836 */ /* 0x041fe40000000000 */
[----:B------:R-:W-:Y:S02]  /*0b00*/  VIADD R18, R68, 0x7 ;  /* 0x0000000744127836 */ /* 0x000fe40000000000 */
[----:B------:R-:W-:Y:S01]  /*0b10*/  IMAD.HI.U32 R10, R7, R69, RZ ;  /* 0x00000045070a7227 */ /* 0x000fe200078e00ff */
[----:B------:R-:W-:Y:S02]  /*0b20*/  IABS R61, R16 ;  /* 0x00000010003d7213 */ /* 0x000fe40000000000 */
[----:B------:R-:W-:Y:S01]  /*0b30*/  IABS R63, R18 ;  /* 0x00000012003f7213 */ /* 0x000fe20000000000 */
[----:B------:R-:W-:-:S02]  /*0b40*/  IMAD.MOV R15, RZ, RZ, -R12 ;  /* 0x000000ffff0f7224 */ /* 0x000fc400078e0a0c */
[C---:B------:R-:W-:Y:S02]  /*0b50*/  VIADD R19, R68.reuse, 0x6 ;  /* 0x0000000644137836 */ /* 0x040fe40000000000 */
[----:B------:R-:W-:Y:S02]  /*0b60*/  VIADD R17, R68, 0x8 ;  /* 0x0000000844117836 */ /* 0x000fe40000000000 */
[----:B------:R-:W-:Y:S01]  /*0b70*/  IMAD.MOV R10, RZ, RZ, -R10 ;  /* 0x000000ffff0a7224 */ /* 0x000fe200078e0a0a */
[----:B------:R-:W-:Y:S01]  /*0b80*/  STL [R1+0x754], R19 ;  /* 0x0007541301007387 */ /* 0x000fe20000100800 */
[----:B------:R-:W-:Y:S01]  /*0b90*/  IMAD R66, R6, R15, R66 ;  /* 0x0000000f06427224 */ /* 0x000fe200078e0242 */
[----:B------:R-:W-:Y:S01]  /*0ba0*/  IABS R62, R17 ;  /* 0x00000011003e7213 */ /* 0x000fe20000000000 */
[----:B------:R-:W-:Y:S01]  /*0bb0*/  VIADD R15, R68, 0xe ;  /* 0x0000000e440f7836 */ /* 0x000fe20000000000 */
[----:B------:R-:W-:Y:S01]  /*0bc0*/  STL [R1+0x758], R18 ;  /* 0x0007581201007387 */ /* 0x000fe20000100800 */
[----:B------:R-:W-:Y:S01]  /*0bd0*/  IMAD.HI.U32 R12, R7, R61, RZ ;  /* 0x0000003d070c7227 */ /* 0x000fe200078e00ff */
[----:B------:R-:W-:-:S02]  /*0be0*/  IABS R64, R19 ;  /* 0x0000001300407213 */ /* 0x000fc40000000000 */
[----:B------:R0:W-:Y:S01]  /*0bf0*/  STL [R1+0x75c], R17 ;  /* 0x00075c1101007387 */ /* 0x0001e20000100800 */
[----:B------:R-:W-:Y:S01]  /*0c00*/  IMAD R69, R6, R10, R69 ;  /* 0x0000000a06457224 */ /* 0x000fe200078e0245 */
[----:B------:R-:W-:Y:S01]  /*0c10*/  IABS R56, R15 ;  /* 0x0000000f00387213 */ /* 0x000fe20000000000 */
[----:B------:R-:W-:Y:S01]  /*0c20*/  VIADD R14, R68, 0xa ;  /* 0x0000000a440e7836 */ /* 0x000fe20000000000 */
[----:B------:R1:W-:Y:S01]  /*0c30*/  STL [R1+0x760], R16 ;  /* 0x0007601001007387 */ /* 0x0003e20000100800 */
[----:B------:R-:W-:-:S03]  /*0c40*/  IMAD.HI.U32 R10, R7, R63, RZ ;  /* 0x0000003f070a7227 */ /* 0x000fc600078e00ff */
[----:B------:R4:W-:Y:S01]  /*0c50*/  STL [R1+0x764], R14 ;  /* 0x0007640e01007387 */ /* 0x0009e20000100800 */
[----:B------:R-:W-:Y:S01]  /*0c60*/  IMAD.MOV R12, RZ, RZ, -R12 ;  /* 0x000000ffff0c7224 */ /* 0x000fe200078e0a0c */
[----:B------:R-:W-:Y:S01]  /*0c70*/  IABS R60, R14 ;  /* 0x0000000e003c7213 */ /* 0x000fe20000000000 */
[C---:B0-----:R-:W-:Y:S02]  /*0c80*/  VIADD R17, R68.reuse, 0xc ;  /* 0x0000000c44117836 */ /* 0x041fe40000000000 */
[C---:B------:R-:W-:Y:S02]  /*0c90*/  VIADD R18, R68.reuse, 0xb ;  /* 0x0000000b44127836 */ /* 0x040fe40000000000 */
[----:B-1----:R-:W-:Y:S01]  /*0ca0*/  VIADD R16, R68, 0xd ;  /* 0x0000000d44107836 */ /* 0x002fe20000000000 */
[----:B------:R-:W-:Y:S01]  /*0cb0*/  IABS R58, R17 ;  /* 0x00000011003a7213 */ /* 0x000fe20000000000 */
[----:B------:R-:W-:Y:S01]  /*0cc0*/  IMAD.MOV R10, RZ, RZ, -R10 ;  /* 0x000000ffff0a7224 */ /* 0x000fe200078e0a0a */
[----:B------:R-:W-:Y:S01]  /*0cd0*/  STL [R1+0x76c], R18 ;  /* 0x00076c1201007387 */ /* 0x000fe20000100800 */
[----:B------:R-:W-:Y:S01]  /*0ce0*/  IMAD R61, R6, R12, R61 ;  /* 0x0000000c063d7224 */ /* 0x000fe200078e023d */
[----:B------:R-:W-:Y:S01]  /*0cf0*/  IABS R57, R16 ;  /* 0x0000001000397213 */ /* 0x000fe20000000000 */
[----:B------:R-:W-:Y:S01]  /*0d00*/  IMAD.HI.U32 R12, R7, R56, RZ ;  /* 0x00000038070c7227 */ /* 0x000fe200078e00ff */
[----:B------:R-:W-:Y:S01]  /*0d10*/  STL [R1+0x77c], R17 ;  /* 0x00077c1101007387 */ /* 0x000fe20000100800 */
[----:B------:R-:W-:-:S02]  /*0d20*/  IABS R59, R18 ;  /* 0x00000012003b7213 */ /* 0x000fc40000000000 */
[----:B------:R-:W-:Y:S01]  /*0d30*/  VIADD R19, R68, 0x11 ;  /* 0x0000001144137836 */ /* 0x000fe20000000000 */
[----:B------:R0:W-:Y:S01]  /*0d40*/  STL [R1+0x778], R16 ;  /* 0x0007781001007387 */ /* 0x0001e20000100800 */
[----:B------:R-:W-:Y:S02]  /*0d50*/  IMAD R63, R6, R10, R63 ;  /* 0x0000000a063f7224 */ /* 0x000fe400078e023f */
[C---:B----4-:R-:W-:Y:S01]  /*0d60*/  VIADD R14, R68.reuse, 0xf ;  /* 0x0000000f440e7836 */ /* 0x050fe20000000000 */
[----:B------:R-:W-:Y:S01]  /*0d70*/  IABS R53, R19 ;  /* 0x0000001300357213 */ /* 0x000fe20000000000 */
[----:B------:R-:W-:Y:S01]  /*0d80*/  IMAD.HI.U32 R10, R7, R58, RZ ;  /* 0x0000003a070a7227 */ /* 0x000fe200078e00ff */
[----:B------:R1:W-:Y:S02]  /*0d90*/  STL [R1+0x774], R15 ;  /* 0x0007740f01007387 */ /* 0x0003e40000100800 */
[----:B------:R-:W-:Y:S01]  /*0da0*/  IABS R55, R14 ;  /* 0x0000000e00377213 */ /* 0x000fe20000000000 */
[C---:B------:R-:W-:Y:S01]  /*0db0*/  VIADD R20, R68.reuse, 0x10 ;  /* 0x0000001044147836 */ /* 0x040fe20000000000 */
[----:B------:R4:W-:Y:S01]  /*0dc0*/  STL [R1+0x770], R14 ;  /* 0x0007700e01007387 */ /* 0x0009e20000100800 */
[----:B0-----:R-:W-:-:S02]  /*0dd0*/  VIADD R16, R68, 0x13 ;  /* 0x0000001344107836 */ /* 0x001fc40000000000 */
[----:B------:R-:W-:Y:S01]  /*0de0*/  IMAD.MOV R17, RZ, RZ, -R12 ;  /* 0x000000ffff117224 */ /* 0x000fe200078e0a0c */
[----:B------:R-:W-:Y:S01]  /*0df0*/  STL [R1+0x768], R20 ;  /* 0x0007681401007387 */ /* 0x000fe20000100800 */
[----:B------:R-:W-:Y:S01]  /*0e00*/  VIADD R18, R68, 0x12 ;  /* 0x0000001244127836 */ /* 0x000fe20000000000 */
[----:B------:R-:W-:Y:S01]  /*0e10*/  IABS R51, R16 ;  /* 0x0000001000337213 */ /* 0x000fe20000000000 */
[----:B-1----:R-:W-:Y:S01]  /*0e20*/  IMAD.MOV R15, RZ, RZ, -R10 ;  /* 0x000000ffff0f7224 */ /* 0x002fe200078e0a0a */
[----:B------:R-:W-:Y:S01]  /*0e30*/  STL [R1+0x780], R19 ;  /* 0x0007801301007387 */ /* 0x000fe20000100800 */
[----:B------:R-:W-:Y:S01]  /*0e40*/  IMAD R56, R6, R17, R56 ;  /* 0x0000001106387224 */ /* 0x000fe200078e0238 */
[----:B------:R-:W-:Y:S01]  /*0e50*/  IABS R52, R18 ;  /* 0x0000001200347213 */ /* 0x000fe20000000000 */
[C---:B------:R-:W-:Y:S01]  /*0e60*/  VIADD R17, R68.reuse, 0x16 ;  /* 0x0000001644117836 */ /* 0x040fe20000000000 */
[----:B------:R0:W-:Y:S01]  /*0e70*/  STL [R1+0x790], R18 ;  /* 0x0007901201007387 */ /* 0x0001e20000100800 */
[----:B----4-:R-:W-:Y:S01]  /*0e80*/  VIADD R14, R68, 0x14 ;  /* 0x00000014440e7836 */ /* 0x010fe20000000000 */
[----:B------:R-:W-:Y:S01]  /*0e90*/  IABS R54, R20 ;  /* 0x0000001400367213 */ /* 0x000fe20000000000 */
[----:B------:R-:W-:Y:S01]  /*0ea0*/  IMAD.HI.U32 R10, R7, R53, RZ ;  /* 0x00000035070a7227 */ /* 0x000fe200078e00ff */
[----:B------:R1:W-:Y:S01]  /*0eb0*/  STL [R1+0x78c], R16 ;  /* 0x00078c1001007387 */ /* 0x0003e20000100800 */
[----:B------:R-:W-:-:S02]  /*0ec0*/  IABS R48, R17 ;  /* 0x0000001100307213 */ /* 0x000fc40000000000 */
[----:B------:R-:W-:Y:S01]  /*0ed0*/  IMAD R58, R6, R15, R58 ;  /* 0x0000000f063a7224 */ /* 0x000fe200078e023a */
[----:B------:R-:W-:Y:S01]  /*0ee0*/  STL [R1+0x794], R14 ;  /* 0x0007940e01007387 */ /* 0x000fe20000100800 */
[C---:B------:R-:W-:Y:S01]  /*0ef0*/  VIADD R15, R68.reuse, 0x18 ;  /* 0x00000018440f7836 */ /* 0x040fe20000000000 */
[----:B------:R-:W-:Y:S01]  /*0f00*/  IABS R50, R14 ;  /* 0x0000000e00327213 */ /* 0x000fe20000000000 */
[C---:B0-----:R-:W-:Y:S02]  /*0f10*/  VIADD R18, R68.reuse, 0x15 ;  /* 0x0000001544127836 */ /* 0x041fe40000000000 */
[C---:B------:R-:W-:Y:S01]  /*0f20*/  IMAD.HI.U32 R12, R7.reuse, R51, RZ ;  /* 0x00000033070c7227 */ /* 0x040fe200078e00ff */
[----:B------:R-:W-:Y:S02]  /*0f30*/  IABS R46, R15 ;  /* 0x0000000f002e7213 */ /* 0x000fe40000000000 */
[----:B------:R-:W-:Y:S01]  /*0f40*/  STL [R1+0x798], R18 ;  /* 0x0007981201007387 */ /* 0x000fe20000100800 */
[----:B-1----:R-:W-:Y:S01]  /*0f50*/  VIADD R16, R68, 0x17 ;  /* 0x0000001744107836 */ /* 0x002fe20000000000 */
[----:B------:R-:W-:Y:S01]  /*0f60*/  IABS R49, R18 ;  /* 0x0000001200317213 */ /* 0x000fe20000000000 */
[----:B------:R-:W-:Y:S01]  /*0f70*/  IMAD.MOV R10, RZ, RZ, -R10 ;  /* 0x000000ffff0a7224 */ /* 0x000fe200078e0a0a */
[----:B------:R-:W-:Y:S01]  /*0f80*/  STL [R1+0x7a8], R17 ;  /* 0x0007a81101007387 */ /* 0x000fe20000100800 */
[----:B------:R-:W-:Y:S01]  /*0f90*/  IMAD.MOV R12, RZ, RZ, -R12 ;  /* 0x000000ffff0c7224 */ /* 0x000fe200078e0a0c */
[----:B------:R-:W-:Y:S01]  /*0fa0*/  IABS R47, R16 ;  /* 0x00000010002f7213 */ /* 0x000fe20000000000 */
[----:B------:R-:W-:Y:S01]  /*0fb0*/  IMAD R53, R6, R10, R53 ;  /* 0x0000000a06357224 */ /* 0x000fe200078e0235 */
[----:B------:R0:W-:Y:S01]  /*0fc0*/  STL [R1+0x7a4], R16 ;  /* 0x0007a41001007387 */ /* 0x0001e20000100800 */
[----:B------:R-:W-:-:S03]  /*0fd0*/  IMAD.HI.U32 R10, R7, R48, RZ ;  /* 0x00000030070a7227 */ /* 0x000fc600078e00ff */
[----:B------:R1:W-:Y:S01]  /*0fe0*/  STL [R1+0x7ac], R15 ;  /* 0x0007ac0f01007387 */ /* 0x0003e20000100800 */
[----:B------:R-:W-:-:S04]  /*0ff0*/  IMAD.HI.U32 R13, R7, R65, RZ ;  /* 0x00000041070d7227 */ /* 0x000fc800078e00ff */
[----:B------:R-:W-:Y:S02]  /*1000*/  IMAD R51, R6, R12, R51 ;  /* 0x0000000c06337224 */ /* 0x000fe400078e0233 */
[C---:B0-----:R-:W-:Y:S02]  /*1010*/  VIADD R16, R68.reuse, 0x1d ;  /* 0x0000001d44107836 */ /* 0x041fe40000000000 */
[C---:B------:R-:W-:Y:S02]  /*1020*/  VIADD R14, R68.reuse, 0x19 ;  /* 0x00000019440e7836 */ /* 0x040fe40000000000 */
[----:B------:R-:W-:Y:S01]  /*1030*/  IMAD.HI.U32 R12, R7, R46, RZ ;  /* 0x0000002e070c7227 */ /* 0x000fe200078e00ff */
[----:B------:R-:W-:Y:S02]  /*1040*/  IABS R41, R16 ;  /* 0x0000001000297213 */ /* 0x000fe40000000000 */
[----:B------:R0:W-:Y:S01]  /*1050*/  STL [R1+0x7b0], R14 ;  /* 0x0007b00e01007387 */ /* 0x0001e20000100800 */
[----:B------:R-:W-:Y:S01]  /*1060*/  VIADD R20, R68, 0x1a ;  /* 0x0000001a44147836 */ /* 0x000fe20000000000 */
[----:B------:R-:W-:Y:S01]  /*1070*/  IABS R45, R14 ;  /* 0x0000000e002d7213 */ /* 0x000fe20000000000 */
[----:B-1----:R-:W-:-:S02]  /*1080*/  IMAD.MOV R15, RZ, RZ, -R10 ;  /* 0x000000ffff0f7224 */ /* 0x002fc400078e0a0a */
[C---:B------:R-:W-:Y:S01]  /*1090*/  VIADD R19, R68.reuse, 0x1b ;  /* 0x0000001b44137836 */ /* 0x040fe20000000000 */
[----:B------:R-:W-:Y:S01]  /*10a0*/  STL [R1+0x7c0], R20 ;  /* 0x0007c01401007387 */ /* 0x000fe20000100800 */
[----:B------:R-:W-:Y:S01]  /*10b0*/  VIADD R18, R68, 0x1c ;  /* 0x0000001c44127836 */ /* 0x000fe20000000000 */
[----:B------:R-:W-:Y:S01]  /*10c0*/  IABS R44, R20 ;  /* 0x00000014002c7213 */ /* 0x000fe20000000000 */
[----:B------:R-:W-:Y:S01]  /*10d0*/  IMAD.MOV R13, RZ, RZ, -R13 ;  /* 0x000000ffff0d7224 */ /* 0x000fe200078e0a0d */
[----:B------:R-:W-:Y:S01]  /*10e0*/  STL [R1+0x7bc], R19 ;  /* 0x0007bc1301007387 */ /* 0x000fe20000100800 */
[----:B------:R-:W-:Y:S01]  /*10f0*/  IMAD.MOV R17, RZ, RZ, -R12 ;  /* 0x000000ffff117224 */ /* 0x000fe200078e0a0c */
[----:B------:R-:W-:Y:S01]  /*1100*/  IABS R42, R18 ;  /* 0x00000012002a7213 */ /* 0x000fe20000000000 */
[----:B------:R-:W-:Y:S01]  /*1110*/  IMAD R48, R6, R15, R48 ;  /* 0x0000000f06307224 */ /* 0x000fe200078e0230 */
[----:B------:R1:W-:Y:S01]  /*1120*/  STL [R1+0x7c4], R18 ;  /* 0x0007c41201007387 */ /* 0x0003e20000100800 */
[----:B------:R-:W-:Y:S01]  /*1130*/  VIADD R15, R68, 0x22 ;  /* 0x00000022440f7836 */ /* 0x000fe20000000000 */
[----:B------:R-:W-:Y:S01]  /*1140*/  IABS R43, R19 ;  /* 0x00000013002b7213 */ /* 0x000fe20000000000 */
[----:B------:R-:W-:Y:S01]  /*1150*/  IMAD.HI.U32 R9, R7, R70, RZ ;  /* 0x0000004607097227 */ /* 0x000fe200078e00ff */
[----:B------:R4:W-:Y:S02]  /*1160*/  STL [R1+0x7c8], R16 ;  /* 0x0007c81001007387 */ /* 0x0009e40000100800 */
[----:B------:R-:W-:Y:S01]  /*1170*/  IABS R36, R15 ;  /* 0x0000000f00247213 */ /* 0x000fe20000000000 */
[----:B------:R-:W-:-:S02]  /*1180*/  IMAD R65, R6, R13, R65 ;  /* 0x0000000d06417224 */ /* 0x000fc400078e0241 */
[----:B0-----:R-:W-:Y:S02]  /*1190*/  VIADD R14, R68, 0x1e ;  /* 0x0000001e440e7836 */ /* 0x001fe40000000000 */
[----:B------:R-:W-:-:S03]  /*11a0*/  IMAD.HI.U32 R12, R7, R41, RZ ;  /* 0x00000029070c7227 */ /* 0x000fc600078e00ff */
[----:B------:R-:W-:Y:S01]  /*11b0*/  STL [R1+0x7d8], R14 ;  /* 0x0007d80e01007387 */ /* 0x000fe20000100800 */
[----:B------:R-:W-:Y:S01]  /*11c0*/  IMAD.HI.U32 R13, R7, R60, RZ ;  /* 0x0000003c070d7227 */ /* 0x000fe200078e00ff */
[----:B------:R-:W-:-:S03]  /*11d0*/  IABS R40, R14 ;  /* 0x0000000e00287213 */ /* 0x000fc60000000000 */
[----:B------:R-:W-:Y:S02]  /*11e0*/  IMAD R46, R6, R17, R46 ;  /* 0x00000011062e7224 */ /* 0x000fe400078e022e */
[C---:B-1----:R-:W-:Y:S02]  /*11f0*/  VIADD R18, R68.reuse, 0x1f ;  /* 0x0000001f44127836 */ /* 0x042fe40000000000 */
[C---:B------:R-:W-:Y:S02]  /*1200*/  VIADD R17, R68.reuse, 0x20 ;  /* 0x0000002044117836 */ /* 0x040fe40000000000 */
[----:B----4-:R-:W-:Y:S01]  /*1210*/  VIADD R16, R68, 0x21 ;  /* 0x0000002144107836 */ /* 0x010fe20000000000 */
[----:B------:R-:W-:Y:S01]  /*1220*/  STL [R1+0x7d4], R18 ;  /* 0x0007d41201007387 */ /* 0x000fe20000100800 */
[----:B------:R-:W-:Y:S01]  /*1230*/  IMAD.MOV R9, RZ, RZ, -R9 ;  /* 0x000000ffff097224 */ /* 0x000fe200078e0a09 */
[----:B------:R-:W-:Y:S01]  /*1240*/  IABS R38, R17 ;  /* 0x0000001100267213 */ /* 0x000fe20000000000 */
[----:B------:R-:W-:Y:S01]  /*1250*/  IMAD.MOV R12, RZ, RZ, -R12 ;  /* 0x000000ffff0c7224 */ /* 0x000fe200078e0a0c */
[----:B------:R-:W-:Y:S01]  /*1260*/  STL [R1+0x7dc], R17 ;  /* 0x0007dc1101007387 */ /* 0x000fe20000100800 */
[----:B------:R-:W-:Y:S01]  /*1270*/  IMAD.MOV R13, RZ, RZ, -R13 ;  /* 0x000000ffff0d7224 */ /* 0x000fe200078e0a0d */
[----:B------:R-:W-:Y:S01]  /*1280*/  IABS R37, R16 ;  /* 0x0000001000257213 */ /* 0x000fe20000000000 */
[C---:B------:R-:W-:Y:S01]  /*1290*/  IMAD R70, R6.reuse, R9, R70 ;  /* 0x0000000906467224 */ /* 0x040fe200078e0246 */
[----:B------:R0:W-:Y:S01]  /*12a0*/  STL [R1+0x7e0], R16 ;  /* 0x0007e01001007387 */ /* 0x0001e20000100800 */
[C---:B------:R-:W-:Y:S01]  /*12b0*/  IMAD R41, R6.reuse, R12, R41 ;  /* 0x0000000c06297224 */ /* 0x040fe200078e0229 */
[----:B------:R-:W-:Y:S01]  /*12c0*/  IABS R39, R18 ;  /* 0x0000001200277213 */ /* 0x000fe20000000000 */
[----:B------:R-:W-:Y:S01]  /*12d0*/  IMAD.HI.U32 R9, R7, R64, RZ ;  /* 0x0000004007097227 */ /* 0x000fe200078e00ff */
[----:B------:R-:W-:Y:S03]  /*12e0*/  STL [R1+0x7f0], R15 ;  /* 0x0007f00f01007387 */ /* 0x000fe60000100800 */
[----:B------:R-:W-:-:S02]  /*12f0*/  IMAD R60, R6, R13, R60 ;  /* 0x0000000d063c7224 */ /* 0x000fc400078e023c */
[----:B------:R-:W-:Y:S01]  /*1300*/  IMAD.HI.U32 R12, R7, R36, RZ ;  /* 0x00000024070c7227 */ /* 0x000fe200078e00ff */
[----:B0-----:R-:W-:-:S03]  /*1310*/  LOP3.LUT R16, R5, 0x7f, RZ, 0xc0, !PT ;  /* 0x0000007f05107812 */ /* 0x001fc600078ec0ff */
[----:B------:R-:W-:Y:S01]  /*1320*/  IMAD.HI.U32 R13, R7, R55, RZ ;  /* 0x00000037070d7227 */ /* 0x000fe200078e00ff */
[----:B------:R-:W-:-:S03]  /*1330*/  ISETP.NE.U32.AND P3, PT, R16, RZ, PT ;  /* 0x000000ff1000720c */ /* 0x000fc60003f65070 */
[----:B------:R-:W-:Y:S02]  /*1340*/  IMAD.MOV R9, RZ, RZ, -R9 ;  /* 0x000000ffff097224 */ /* 0x000fe400078e0a09 */
[----:B------:R-:W-:Y:S02]  /*1350*/  IMAD.MOV R17, RZ, RZ, -R12 ;  /* 0x000000ffff117224 */ /* 0x000fe400078e0a0c */
[----:B------:R-:W-:Y:S02]  /*1360*/  IMAD.MOV R13, RZ, RZ, -R13 ;  /* 0x000000ffff0d7224 */ /* 0x000fe400078e0a0d */
[----:B------:R-:W-:Y:S02]  /*1370*/  IMAD R12, R8, 0x80, R16 ;  /* 0x00000080080c7824 */ /* 0x000fe400078e0210 */
[----:B------:R-:W-:-:S03]  /*1380*/  IMAD.HI.U32 R11, R7, R67, RZ ;  /* 0x00000043070b7227 */ /* 0x000fc600078e00ff */
[----:B------:R-:W-:Y:S01]  /*1390*/  IABS R5, R12 ;  /* 0x0000000c00057213 */ /* 0x000fe20000000000 */
[----:B------:R-:W-:Y:S01]  /*13a0*/  IMAD R64, R6, R9, R64 ;  /* 0x0000000906407224 */ /* 0x000fe200078e0240 */
[----:B------:R-:W-:Y:S01]  /*13b0*/  ISETP.GE.AND P2, PT, R12, RZ, PT ;  /* 0x000000ff0c00720c */ /* 0x000fe20003f46270 */
[----:B------:R-:W-:-:S04]  /*13c0*/  IMAD.HI.U32 R9, R7, R59, RZ ;  /* 0x0000003b07097227 */ /* 0x000fc800078e00ff */
[----:B------:R-:W-:Y:S02]  /*13d0*/  IMAD R55, R6, R13, R55 ;  /* 0x0000000d06377224 */ /* 0x000fe400078e0237 */
[----:B------:R-:W-:Y:S02]  /*13e0*/  IMAD.MOV R11, RZ, RZ, -R11 ;  /* 0x000000ffff0b7224 */ /* 0x000fe400078e0a0b */
[----:B------:R-:W-:-:S04]  /*13f0*/  IMAD.HI.U32 R13, R7, R50, RZ ;  /* 0x00000032070d7227 */ /* 0x000fc800078e00ff */
[----:B------:R-:W-:Y:S02]  /*1400*/  IMAD.MOV R9, RZ, RZ, -R9 ;  /* 0x000000ffff097224 */ /* 0x000fe400078e0a09 */
[----:B------:R-:W-:Y:S02]  /*1410*/  IMAD R67, R6, R11, R67 ;  /* 0x0000000b06437224 */ /* 0x000fe400078e0243 */
[----:B------:R-:W-:Y:S02]  /*1420*/  IMAD.MOV R13, RZ, RZ, -R13 ;  /* 0x000000ffff0d7224 */ /* 0x000fe400078e0a0d */
[----:B------:R-:W-:-:S04]  /*1430*/  IMAD.HI.U32 R11, R7, R62, RZ ;  /* 0x0000003e070b7227 */ /* 0x000fc800078e00ff */
[----:B------:R-:W-:-:S04]  /*1440*/  IMAD.HI.U32 R0, R0, R5, RZ ;  /* 0x0000000500007227 */ /* 0x000fc800078e00ff */
[----:B------:R-:W-:Y:S02]  /*1450*/  IMAD R59, R6, R9, R59 ;  /* 0x00000009063b7224 */ /* 0x000fe400078e023b */
[----:B------:R-:W-:-:S04]  /*1460*/  IMAD.HI.U32 R9, R7, R54, RZ ;  /* 0x0000003607097227 */ /* 0x000fc800078e00ff */
[----:B------:R-:W-:Y:S02]  /*1470*/  IMAD R50, R6, R13, R50 ;  /* 0x0000000d06327224 */ /* 0x000fe400078e0232 */
[----:B------:R-:W-:Y:S02]  /*1480*/  IMAD.MOV R11, RZ, RZ, -R11 ;  /* 0x000000ffff0b7224 */ /* 0x000fe400078e0a0b */
[----:B------:R-:W-:-:S04]  /*1490*/  IMAD.HI.U32 R13, R7, R45, RZ ;  /* 0x0000002d070d7227 */ /* 0x000fc800078e00ff */
[----:B------:R-:W-:Y:S02]  /*14a0*/  IMAD.MOV R0, RZ, RZ, -R0 ;  /* 0x000000ffff007224 */ /* 0x000fe400078e0a00 */
[----:B------:R-:W-:Y:S02]  /*14b0*/  IMAD.MOV R9, RZ, RZ, -R9 ;  /* 0x000000ffff097224 */ /* 0x000fe400078e0a09 */
[----:B------:R-:W-:Y:S02]  /*14c0*/  IMAD R62, R6, R11, R62 ;  /* 0x0000000b063e7224 */ /* 0x000fe400078e023e */
[----:B------:R-:W-:Y:S02]  /*14d0*/  IMAD.MOV R13, RZ, RZ, -R13 ;  /* 0x000000ffff0d7224 */ /* 0x000fe400078e0a0d */
[----:B------:R-:W-:Y:S02]  /*14e0*/  IMAD R0, R4, R0, R5 ;  /* 0x0000000004007224 */ /* 0x000fe400078e0205 */
[----:B------:R-:W-:-:S03]  /*14f0*/  IMAD.HI.U32 R11, R7, R57, RZ ;  /* 0x00000039070b7227 */ /* 0x000fc600078e00ff */
[----:B------:R-:W-:Y:S01]  /*1500*/  ISETP.GT.U32.AND P0, PT, R4, R0, PT ;  /* 0x000000000400720c */ /* 0x000fe20003f04070 */
[----:B------:R-:W-:Y:S02]  /*1510*/  VIADD R14, R68, 0x23 ;  /* 0x00000023440e7836 */ /* 0x000fe40000000000 */
[C---:B------:R-:W-:Y:S02]  /*1520*/  IMAD R54, R6.reuse, R9, R54 ;  /* 0x0000000906367224 */ /* 0x040fe400078e0236 */
[----:B------:R-:W-:Y:S01]  /*1530*/  IMAD.HI.U32 R9, R7, R49, RZ ;  /* 0x0000003107097227 */ /* 0x000fe200078e00ff */
[----:B------:R0:W-:Y:S01]  /*1540*/  STL [R1+0x7ec], R14 ;  /* 0x0007ec0e01007387 */ /* 0x0001e20000100800 */
[----:B------:R-:W-:Y:S02]  /*1550*/  IABS R35, R14 ;  /* 0x0000000e00237213 */ /* 0x000fe40000000000 */
[----:B------:R-:W-:Y:S02]  /*1560*/  IMAD R45, R6, R13, R45 ;  /* 0x0000000d062d7224 */ /* 0x000fe400078e022d */
[----:B------:R-:W-:-:S02]  /*1570*/  VIADD R20, R68, 0x24 ;  /* 0x0000002444147836 */ /* 0x000fc40000000000 */
[----:B------:R-:W-:Y:S02]  /*1580*/  IMAD.MOV R11, RZ, RZ, -R11 ;  /* 0x000000ffff0b7224 */ /* 0x000fe400078e0a0b */
[C---:B------:R-:W-:Y:S01]  /*1590*/  IMAD.HI.U32 R13, R7.reuse, R40, RZ ;  /* 0x00000028070d7227 */ /* 0x040fe200078e00ff */
[----:B------:R-:W-:Y:S01]  /*15a0*/  STL [R1+0x7f4], R20 ;  /* 0x0007f41401007387 */ /* 0x000fe20000100800 */
[----:B------:R-:W-:Y:S02]  /*15b0*/  IABS R34, R20 ;  /* 0x0000001400227213 */ /* 0x000fe40000000000 */
[C---:B------:R-:W-:Y:S02]  /*15c0*/  VIADD R19, R68.reuse, 0x25 ;  /* 0x0000002544137836 */ /* 0x040fe40000000000 */
[C---:B------:R-:W-:Y:S02]  /*15d0*/  VIADD R18, R68.reuse, 0x26 ;  /* 0x0000002644127836 */ /* 0x040fe40000000000 */
[----:B0-----:R-:W-:Y:S01]  /*15e0*/  VIADD R14, R68, 0x27 ;  /* 0x00000027440e7836 */ /* 0x001fe20000000000 */
[----:B------:R-:W-:Y:S01]  /*15f0*/  STL [R1+0x7e8], R19 ;  /* 0x0007e81301007387 */ /* 0x000fe20000100800 */
[----:B------:R-:W-:Y:S01]  /*1600*/  IMAD.MOV R9, RZ, RZ, -R9 ;  /* 0x000000ffff097224 */ /* 0x000fe200078e0a09 */
[----:B------:R-:W-:Y:S01]  /*1610*/  IABS R32, R18 ;  /* 0x0000001200207213 */ /* 0x000fe20000000000 */
[----:B------:R-:W-:Y:S01]  /*1620*/  IMAD R57, R6, R11, R57 ;  /* 0x0000000b06397224 */ /* 0x000fe200078e0239 */
[----:B------:R-:W-:Y:S01]  /*1630*/  STL [R1+0x7e4], R18 ;  /* 0x0007e41201007387 */ /* 0x000fe20000100800 */
[----:B------:R-:W-:Y:S01]  /*1640*/  IMAD.MOV R13, RZ, RZ, -R13 ;  /* 0x000000ffff0d7224 */ /* 0x000fe200078e0a0d */
[----:B------:R-:W-:Y:S01]  /*1650*/  IABS R31, R14 ;  /* 0x0000000e001f7213 */ /* 0x000fe20000000000 */
[----:B------:R-:W-:Y:S01]  /*1660*/  IMAD.HI.U32 R11, R7, R52, RZ ;  /* 0x00000034070b7227 */ /* 0x000fe200078e00ff */
[----:B------:R0:W-:Y:S01]  /*1670*/  STL [R1+0x7d0], R14 ;  /* 0x0007d00e01007387 */ /* 0x0001e20000100800 */
[----:B------:R-:W-:-:S02]  /*1680*/  IABS R33, R19 ;  /* 0x0000001300217213 */ /* 0x000fc40000000000 */
[----:B------:R-:W-:Y:S01]  /*1690*/  IMAD R49, R6, R9, R49 ;  /* 0x0000000906317224 */ /* 0x000fe200078e0231 */
[----:B------:R-:W-:Y:S01]  /*16a0*/  STL [R1+0x6f8], R12 ;  /* 0x0006f80c01007387 */ /* 0x000fe20000100800 */
[----:B------:R-:W-:-:S04]  /*16b0*/  IMAD.HI.U32 R9, R7, R44, RZ ;  /* 0x0000002c07097227 */ /* 0x000fc800078e00ff */
[C---:B------:R-:W-:Y:S01]  /*16c0*/  IMAD.HI.U32 R10, R7.reuse, R43, RZ ;  /* 0x0000002b070a7227 */ /* 0x040fe200078e00ff */
[----:B0-----:R-:W0:Y:S03]  /*16d0*/  LDC R14, c[0x0][0x3a0] ;  /* 0x0000e800ff0e7b82 */ /* 0x001e260000000800 */
[----:B------:R-:W-:Y:S02]  /*16e0*/  IMAD R40, R6, R13, R40 ;  /* 0x0000000d06287224 */ /* 0x000fe400078e0228 */
[----:B------:R-:W-:Y:S02]  /*16f0*/  IMAD.MOV R11, RZ, RZ, -R11 ;  /* 0x000000ffff0b7224 */ /* 0x000fe400078e0a0b */
[----:B------:R-:W-:-:S04]  /*1700*/  IMAD.HI.U32 R13, R7, R35, RZ ;  /* 0x00000023070d7227 */ /* 0x000fc800078e00ff */
[----:B------:R-:W-:Y:S02]  /*1710*/  IMAD.MOV R9, RZ, RZ, -R9 ;  /* 0x000000ffff097224 */ /* 0x000fe400078e0a09 */
[----:B------:R-:W-:Y:S02]  /*1720*/  IMAD.MOV R10, RZ, RZ, -R10 ;  /* 0x000000ffff0a7224 */ /* 0x000fe400078e0a0a */
[----:B------:R-:W-:Y:S02]  /*1730*/  IMAD R52, R6, R11, R52 ;  /* 0x0000000b06347224 */ /* 0x000fe400078e0234 */
[----:B------:R-:W-:Y:S02]  /*1740*/  IMAD.MOV R13, RZ, RZ, -R13 ;  /* 0x000000ffff0d7224 */ /* 0x000fe400078e0a0d */
[----:B------:R-:W-:Y:S02]  /*1750*/  @!P0 IMAD.IADD R0, R0, 0x1, -R4 ;  /* 0x0000000100008824 */ /* 0x000fe400078e0a04 */
[----:B------:R-:W-:-:S03]  /*1760*/  IMAD.HI.U32 R11, R7, R47, RZ ;  /* 0x0000002f070b7227 */ /* 0x000fc600078e00ff */
[----:B------:R-:W-:Y:S01]  /*1770*/  ISETP.GT.U32.AND P0, PT, R4, R0, PT ;  /* 0x000000000400720c */ /* 0x000fe20003f04070 */
[C---:B------:R-:W-:Y:S02]  /*1780*/  IMAD R44, R6.reuse, R9, R44 ;  /* 0x00000009062c7224 */ /* 0x040fe400078e022c */
[----:B------:R-:W-:Y:S02]  /*1790*/  IMAD R43, R6, R10, R43 ;  /* 0x0000000a062b7224 */ /* 0x000fe400078e022b */
[----:B------:R-:W-:-:S04]  /*17a0*/  IMAD.HI.U32 R9, R7, R39, RZ ;  /* 0x0000002707097227 */ /* 0x000fc800078e00ff */
[----:B------:R-:W-:-:S04]  /*17b0*/  IMAD.HI.U32 R10, R7, R38, RZ ;  /* 0x00000026070a7227 */ /* 0x000fc800078e00ff */
[----:B------:R-:W-:Y:S02]  /*17c0*/  IMAD R35, R6, R13, R35 ;  /* 0x0000000d06237224 */ /* 0x000fe400078e0223 */
[----:B------:R-:W-:Y:S02]  /*17d0*/  IMAD.MOV R11, RZ, RZ, -R11 ;  /* 0x000000ffff0b7224 */ /* 0x000fe400078e0a0b */
[----:B------:R-:W-:Y:S02]  /*17e0*/  VIADD R13, R68, 0x2c ;  /* 0x0000002c440d7836 */ /* 0x000fe40000000000 */
[----:B------:R-:W-:Y:S02]  /*17f0*/  IMAD.MOV R9, RZ, RZ, -R9 ;  /* 0x000000ffff097224 */ /* 0x000fe400078e0a09 */
[----:B------:R-:W-:Y:S01]  /*1800*/  IMAD.MOV R15, RZ, RZ, -R10 ;  /* 0x000000ffff0f7224 */ /* 0x000fe200078e0a0a */
[----:B------:R-:W-:Y:S01]  /*1810*/  IABS R26, R13 ;  /* 0x0000000d001a7213 */ /* 0x000fe20000000000 */
[----:B------:R-:W-:-:S02]  /*1820*/  IMAD R47, R6, R11, R47 ;  /* 0x0000000b062f7224 */ /* 0x000fc400078e022f */
[----:B------:R-:W-:-:S04]  /*1830*/  IMAD.HI.U32 R11, R7, R42, RZ ;  /* 0x0000002a070b7227 */ /* 0x000fc800078e00ff */
[----:B------:R-:W-:Y:S02]  /*1840*/  VIADD R19, R68, 0x28 ;  /* 0x0000002844137836 */ /* 0x000fe40000000000 */
[----:B------:R-:W-:Y:S02]  /*1850*/  IMAD R36, R6, R17, R36 ;  /* 0x0000001106247224 */ /* 0x000fe400078e0224 */
[----:B------:R-:W-:Y:S01]  /*1860*/  VIADD R18, R68, 0x29 ;  /* 0x0000002944127836 */ /* 0x000fe20000000000 */
[----:B------:R-:W-:Y:S01]  /*1870*/  STL [R1+0x7cc], R19 ;  /* 0x0007cc1301007387 */ /* 0x000fe20000100800 */
[C---:B------:R-:W-:Y:S01]  /*1880*/  IMAD R39, R6.reuse, R9, R39 ;  /* 0x0000000906277224 */ /* 0x040fe200078e0227 */
[----:B------:R-:W-:Y:S01]  /*1890*/  IABS R30, R19 ;  /* 0x00000013001e7213 */ /* 0x000fe20000000000 */
[----:B------:R-:W-:Y:S01]  /*18a0*/  IMAD R38, R6, R15, R38 ;  /* 0x0000000f06267224 */ /* 0x000fe200078e0226 */
[----:B------:R-:W-:Y:S01]  /*18b0*/  STL [R1+0x7b8], R18 ;  /* 0x0007b81201007387 */ /* 0x000fe20000100800 */
[----:B------:R-:W-:Y:S01]  /*18c0*/  VIADD R17, R68, 0x2a ;  /* 0x0000002a44117836 */ /* 0x000fe20000000000 */
[----:B------:R-:W-:Y:S01]  /*18d0*/  IABS R29, R18 ;  /* 0x00000012001d7213 */ /* 0x000fe20000000000 */
[----:B------:R-:W-:-:S03]  /*18e0*/  IMAD.HI.U32 R9, R7, R32, RZ ;  /* 0x0000002007097227 */ /* 0x000fc600078e00ff */
[----:B------:R-:W-:Y:S01]  /*18f0*/  STL [R1+0x7b4], R17 ;  /* 0x0007b41101007387 */ /* 0x000fe20000100800 */
[----:B------:R-:W-:Y:S01]  /*1900*/  VIADD R15, R68, 0x2b ;  /* 0x0000002b440f7836 */ /* 0x000fe20000000000 */
[----:B------:R-:W-:Y:S01]  /*1910*/  IABS R28, R17 ;  /* 0x00000011001c7213 */ /* 0x000fe20000000000 */
[----:B------:R-:W-:Y:S02]  /*1920*/  IMAD.MOV R11, RZ, RZ, -R11 ;  /* 0x000000ffff0b7224 */ /* 0x000fe400078e0a0b */
[----:B------:R-:W-:Y:S01]  /*1930*/  IMAD.HI.U32 R5, R7, R26, RZ ;  /* 0x0000001a07057227 */ /* 0x000fe200078e00ff */
[----:B------:R1:W-:Y:S01]  /*1940*/  STL [R1+0x7a0], R15 ;  /* 0x0007a00f01007387 */ /* 0x0003e20000100800 */
[----:B------:R-:W-:Y:S02]  /*1950*/  IABS R27, R15 ;  /* 0x0000000f001b7213 */ /* 0x000fe40000000000 */
[----:B------:R-:W-:Y:S01]  /*1960*/  IMAD.MOV R9, RZ, RZ, -R9 ;  /* 0x000000ffff097224 */ /* 0x000fe200078e0a09 */
[----:B------:R4:W-:Y:S01]  /*1970*/  STL [R1+0x79c], R13 ;  /* 0x00079c0d01007387 */ /* 0x0009e20000100800 */
[----:B------:R-:W-:-:S02]  /*1980*/  IMAD R42, R6, R11, R42 ;  /* 0x0000000b062a7224 */ /* 0x000fc400078e022a */
[----:B------:R-:W-:-:S04]  /*1990*/  IMAD.HI.U32 R8, R7, R31, RZ ;  /* 0x0000001f07087227 */ /* 0x000fc800078e00ff */
[----:B------:R-:W-:Y:S01]  /*19a0*/  @!P0 IMAD.IADD R0, R0, 0x1, -R4 ;  /* 0x0000000100008824 */ /* 0x000fe200078e0a04 */
[----:B------:R-:W-:Y:S01]  /*19b0*/  ISETP.NE.AND P0, PT, R2, RZ, PT ;  /* 0x000000ff0200720c */ /* 0x000fe20003f05270 */
[----:B------:R-:W-:-:S04]  /*19c0*/  IMAD.HI.U32 R11, R7, R37, RZ ;  /* 0x00000025070b7227 */ /* 0x000fc800078e00ff */
[----:B------:R-:W-:Y:S02]  /*19d0*/  IMAD.MOV R5, RZ, RZ, -R5 ;  /* 0x000000ffff057224 */ /* 0x000fe400078e0a05 */
[----:B0-----:R-:W-:Y:S02]  /*19e0*/  VIADD R4, R14, 0xfffffff7 ;  /* 0xfffffff70e047836 */ /* 0x001fe40000000000 */
[C---:B-1----:R-:W-:Y:S02]  /*19f0*/  VIADD R15, R68.reuse, 0x2d ;  /* 0x0000002d440f7836 */ /* 0x042fe40000000000 */
[----:B----4-:R-:W-:Y:S01]  /*1a00*/  VIADD R13, R68, 0x2e ;  /* 0x0000002e440d7836 */ /* 0x010fe20000000000 */
[----:B------:R-:W-:Y:S01]  /*1a10*/  ISETP.GE.U32.AND P1, PT, R4, 0x7fffff78, PT ;  /* 0x7fffff780400780c */ /* 0x000fe20003f26070 */
[----:B------:R-:W-:Y:S01]  /*1a20*/  IMAD R32, R6, R9, R32 ;  /* 0x0000000906207224 */ /* 0x000fe200078e0220 */
[----:B------:R0:W-:Y:S01]  /*1a30*/  STL [R1+0x788], R15 ;  /* 0x0007880f01007387 */ /* 0x0001e20000100800 */
[----:B------:R-:W-:Y:S01]  /*1a40*/  IMAD.HI.U32 R10, R7, R33, RZ ;  /* 0x00000021070a7227 */ /* 0x000fe200078e00ff */
[----:B------:R-:W-:-:S02]  /*1a50*/  IABS R24, R13 ;  /* 0x0000000d00187213 */ /* 0x000fc40000000000 */
[----:B------:R0:W-:Y:S01]  /*1a60*/  STL [R1+0x784], R13 ;  /* 0x0007840d01007387 */ /* 0x0001e20000100800 */
[----:B------:R-:W-:Y:S01]  /*1a70*/  IMAD.MOV R8, RZ, RZ, -R8 ;  /* 0x000000ffff087224 */ /* 0x000fe200078e0a08 */
[----:B------:R-:W-:Y:S01]  /*1a80*/  IABS R25, R15 ;  /* 0x0000000f00197213 */ /* 0x000fe20000000000 */
[----:B------:R-:W-:-:S04]  /*1a90*/  IMAD.HI.U32 R9, R7, R28, RZ ;  /* 0x0000001c07097227 */ /* 0x000fc800078e00ff */
[----:B------:R-:W-:Y:S02]  /*1aa0*/  IMAD.MOV R11, RZ, RZ, -R11 ;  /* 0x000000ffff0b7224 */ /* 0x000fe400078e0a0b */
[C---:B------:R-:W-:Y:S02]  /*1ab0*/  IMAD R26, R6.reuse, R5, R26 ;  /* 0x00000005061a7224 */ /* 0x040fe400078e021a */
[----:B------:R-:W1:Y:S01]  /*1ac0*/  LDC.64 R4, c[0x0][0x3a8] ;  /* 0x0000ea00ff047b82 */ /* 0x000e620000000a00 */
[----:B------:R-:W-:Y:S02]  /*1ad0*/  IMAD.MOV R10, RZ, RZ, -R10 ;  /* 0x000000ffff0a7224 */ /* 0x000fe400078e0a0a */
[C---:B------:R-:W-:Y:S02]  /*1ae0*/  IMAD R31, R6.reuse, R8, R31 ;  /* 0x00000008061f7224 */ /* 0x040fe400078e021f */
[----:B------:R-:W-:Y:S02]  /*1af0*/  IMAD.MOV R9, RZ, RZ, -R9 ;  /* 0x000000ffff097224 */ /* 0x000fe400078e0a09 */
[----:B------:R-:W-:-:S02]  /*1b00*/  IMAD R37, R6, R11, R37 ;  /* 0x0000000b06257224 */ /* 0x000fc400078e0225 */
[----:B------:R-:W-:-:S04]  /*1b10*/  IMAD.HI.U32 R8, R7, R27, RZ ;  /* 0x0000001b07087227 */ /* 0x000fc800078e00ff */
[----:B------:R-:W-:-:S04]  /*1b20*/  IMAD.HI.U32 R11, R7, R34, RZ ;  /* 0x00000022070b7227 */ /* 0x000fc800078e00ff */
[C---:B------:R-:W-:Y:S02]  /*1b30*/  IMAD R33, R6.reuse, R10, R33 ;  /* 0x0000000a06217224 */ /* 0x040fe400078e0221 */
[----:B------:R-:W-:Y:S02]  /*1b40*/  IMAD R28, R6, R9, R28 ;  /* 0x00000009061c7224 */ /* 0x000fe400078e021c */
[----:B------:R-:W-:-:S04]  /*1b50*/  IMAD.HI.U32 R10, R7, R29, RZ ;  /* 0x0000001d070a7227 */ /* 0x000fc800078e00ff */
[----:B------:R-:W-:Y:S02]  /*1b60*/  IMAD.MOV R8, RZ, RZ, -R8 ;  /* 0x000000ffff087224 */ /* 0x000fe400078e0a08 */
[----:B------:R-:W-:Y:S02]  /*1b70*/  VIADD R9, R14, 0xffffffff ;  /* 0xffffffff0e097836 */ /* 0x000fe40000000000 */
[----:B------:R-:W-:Y:S02]  /*1b80*/  IMAD.MOV R11, RZ, RZ, -R11 ;  /* 0x000000ffff0b7224 */ /* 0x000fe400078e0a0b */
[----:B------:R-:W-:Y:S01]  /*1b90*/  IMAD.MOV R10, RZ, RZ, -R10 ;  /* 0x000000ffff0a7224 */ /* 0x000fe200078e0a0a */
[----:B------:R-:W-:Y:S01]  /*1ba0*/  ISETP.GE.U32.AND P5, PT, R9, 0x7fffff80, PT ;  /* 0x7fffff800900780c */ /* 0x000fe20003fa6070 */
[C---:B------:R-:W-:Y:S02]  /*1bb0*/  IMAD R27, R6.reuse, R8, R27 ;  /* 0x00000008061b7224 */ /* 0x040fe400078e021b */
[----:B------:R-:W-:-:S02]  /*1bc0*/  IMAD R34, R6, R11, R34 ;  /* 0x0000000b06227224 */ /* 0x000fc400078e0222 */
[----:B------:R-:W-:-:S04]  /*1bd0*/  IMAD.HI.U32 R8, R7, R24, RZ ;  /* 0x0000001807087227 */ /* 0x000fc800078e00ff */
[----:B------:R-:W-:-:S04]  /*1be0*/  IMAD.HI.U32 R11, R7, R30, RZ ;  /* 0x0000001e070b7227 */ /* 0x000fc800078e00ff */
[----:B------:R-:W-:-:S04]  /*1bf0*/  IMAD.HI.U32 R9, R7, R25, RZ ;  /* 0x0000001907097227 */ /* 0x000fc800078e00ff */
[----:B------:R-:W-:Y:S02]  /*1c00*/  IMAD R29, R6, R10, R29 ;  /* 0x0000000a061d7224 */ /* 0x000fe400078e021d */
[----:B------:R-:W-:Y:S02]  /*1c10*/  VIADD R10, R14, 0xffffffef ;  /* 0xffffffef0e0a7836 */ /* 0x000fe40000000000 */
[----:B------:R-:W-:Y:S02]  /*1c20*/  IMAD.MOV R8, RZ, RZ, -R8 ;  /* 0x000000ffff087224 */ /* 0x000fe400078e0a08 */
[----:B------:R-:W-:Y:S01]  /*1c30*/  IMAD.MOV R11, RZ, RZ, -R11 ;  /* 0x000000ffff0b7224 */ /* 0x000fe200078e0a0b */
[----:B------:R-:W-:Y:S01]  /*1c40*/  ISETP.GE.U32.AND P4, PT, R10, 0x7fffff70, PT ;  /* 0x7fffff700a00780c */ /* 0x000fe20003f86070 */
[----:B------:R-:W-:Y:S02]  /*1c50*/  IMAD.MOV R9, RZ, RZ, -R9 ;  /* 0x000000ffff097224 */ /* 0x000fe400078e0a09 */
[----:B------:R-:W-:Y:S01]  /*1c60*/  @!P2 IMAD.MOV R0, RZ, RZ, -R0 ;  /* 0x000000ffff00a224 */ /* 0x000fe200078e0a00 */
[----:B------:R-:W-:Y:S01]  /*1c70*/  @!P0 LOP3.LUT R0, RZ, R2, RZ, 0x33, !PT ;  /* 0x00000002ff008212 */ /* 0x000fe200078e33ff */
[----:B------:R-:W-:-:S02]  /*1c80*/  IMAD R24, R6, R8, R24 ;  /* 0x0000000806187224 */ /* 0x000fc400078e0218 */
[C---:B------:R-:W-:Y:S02]  /*1c90*/  IMAD R30, R6.reuse, R11, R30 ;  /* 0x0000000b061e7224 */ /* 0x040fe400078e021e */
[----:B------:R-:W-:Y:S02]  /*1ca0*/  IMAD R25, R6, R9, R25 ;  /* 0x0000000906197224 */ /* 0x000fe400078e0219 */
[----:B------:R-:W-:Y:S01]  /*1cb0*/  VIADD R8, R14, 0xffffffe7 ;  /* 0xffffffe70e087836 */ /* 0x000fe20000000000 */
[----:B0123--:R-:W-:Y:S06]  /*1cc0*/  BRA.U UP0, `(.L_x_5) ;  /* 0x0000000100187547 */ /* 0x00ffec000b800000 */
[----:B------:R-:W-:Y:S01]  /*1cd0*/  ELECT P0, URZ, PT ;  /* 0x0000000000ff782f */ /* 0x000fe20003800000 */
[----:B------:R-:W-:Y:S01]  /*1ce0*/  IMAD.MOV.U32 R2, RZ, RZ, 0x1 ;  /* 0x00000001ff027424 */ /* 0x000fe200078e00ff */
[----:B------:R-:W-:Y:S01]  /*1cf0*/  UMOV UR6, 0x40 ;  /* 0x0000004000067882 */ /* 0x000fe20000000000 */
[----:B------:R-:W-:Y:S01]  /*1d00*/  UVIRTCOUNT.DEALLOC.SMPOOL 0x80 ;  /* 0x000000800000784c */ /* 0x000fe20000000000 */
[----:B------:R-:W-:-:S09]  /*1d10*/  ULEA UR6, UR5, UR6, 0x18 ;  /* 0x0000000605067291 */ /* 0x000fd2000f8ec0ff */
[----:B------:R0:W-:Y:S03]  /*1d20*/  @P0 STS.U8 [UR6], R2 ;  /* 0x00000002ff000988 */ /* 0x0001e60008000006 */
.L_x_5:
[----:B------:R-:W-:Y:S01]  /*1d30*/  UIADD3 UR10, UPT, UPT, UR8, UR4, URZ ;  /* 0x00000004080a7290 */ /* 0x000fe2000fffe0ff */
[----:B0-----:R-:W-:Y:S01]  /*1d40*/  IMAD R2, R0, UR16, RZ ;  /* 0x0000001000027c24 */ /* 0x001fe2000f8e02ff */
[----:B------:R-:W-:Y:S01]  /*1d50*/  VOTEU.ALL UP1, P3 ;  /* 0x0000000000ff7886 */ /* 0x000fe20001820000 */
[----:B------:R-:W-:Y:S01]  /*1d60*/  UIADD3 UR6, UPT, UPT, UR9, 0xc000, URZ ;  /* 0x0000c00009067890 */ /* 0x000fe2000fffe0ff */
[----:B------:R-:W-:Y:S01]  /*1d70*/  ISETP.GE.U32.AND P0, PT, R8, 0x7fffff68, PT ;  /* 0x7fffff680800780c */ /* 0x000fe20003f06070 */
[----:B------:R-:W-:Y:S01]  /*1d80*/  VOTEU.ALL UP2, P3 ;  /* 0x0000000000ff7886 */ /* 0x000fe20001840000 */
[----:B------:R-:W-:Y:S01]  /*1d90*/  IADD3 R0, P6, PT, R2, UR12, RZ ;  /* 0x0000000c02007c10 */ /* 0x000fe2000ffde0ff */
[----:B------:R-:W-:Y:S01]  /*1da0*/  VIADD R8, R14, 0xffffffdf ;  /* 0xffffffdf0e087836 */ /* 0x000fe20000000000 */
[----:B------:R-:W-:-:S04]  /*1db0*/  @!UP1 UIADD3 UR4, UPT, UPT, -UR7, 0x100000, URZ ;  /* 0x0010000007049890 */ /* 0x000fc8000fffe1ff */
[----:B------:R-:W-:Y:S02]  /*1dc0*/  @!UP1 USHF.L.U32 UR5, UR4, 0xb, URZ ;  /* 0x0000000b04059899 */ /* 0x000fe400080006ff */
[----:B------:R-:W-:Y:S01]  /*1dd0*/  @!UP1 USHF.L.U32 UR4, UR4, 0x1, URZ ;  /* 0x0000000104049899 */ /* 0x000fe200080006ff */
[----:B------:R-:W-:Y:S01]  /*1de0*/  STTM.x64 tmem[UR10], RZ ;  /* 0x000000ff000079ed */ /* 0x000fe2000834000a */
[----:B------:R-:W0:Y:S02]  /*1df0*/  FENCE.VIEW.ASYNC.T ;  /* 0x00000000000073c6 */ /* 0x000e240000000200 */
[----:B0-----:R-:W-:Y:S01]  /*1e00*/  BAR.SYNC.DEFER_BLOCKING 0x0 ;  /* 0x0000000000007b1d */ /* 0x001fe20000010000 */
[----:B------:R-:W-:Y:S01]  /*1e10*/  LEA.HI.X.SX32 R2, R2, UR13, 0x1, P6 ;  /* 0x0000000d02027c11 */ /* 0x000fe2000b0f0eff */
[----:B------:R-:W-:Y:S01]  /*1e20*/  IMAD.SHL.U32 R10, R4, 0x8, RZ ;  /* 0x00000008040a7824 */ /* 0x000fe200078e00ff */
[----:B------:R-:W-:Y:S01]  /*1e30*/  ISETP.GE.U32.AND P2, PT, R8, 0x7fffff60, PT ;  /* 0x7fffff600800780c */ /* 0x000fe20003f46070 */
[----:B------:R-:W-:-:S02]  /*1e40*/  @!P5 IMAD.MOV.U32 R8, RZ, RZ, R0 ;  /* 0x000000ffff08d224 */ /* 0x000fc400078e0000 */
[----:B------:R-:W-:Y:S01]  /*1e50*/  @!P5 IMAD.MOV.U32 R9, RZ, RZ, R2 ;  /* 0x000000ffff09d224 */ /* 0x000fe200078e0002 */
[----:B------:R0:W-:Y:S01]  /*1e60*/  STL [R1+0x9dc], R91 ;  /* 0x0009dc5b01007387 */ /* 0x0001e20000100800 */
[----:B------:R-:W-:Y:S01]  /*1e70*/  PRMT R12, RZ, 0x7610, R12 ;  /* 0x00007610ff0c7816 */ /* 0x000fe2000000000c */
[----:B------:R-:W-:Y:S01]  /*1e80*/  VIADD R11, R14, 0xffffffd7 ;  /* 0xffffffd70e0b7836 */ /* 0x000fe20000000000 */
[----:B------:R-:W-:Y:S01]  /*1e90*/  PRMT R86, RZ, 0x7610, R86 ;  /* 0x00007610ff567816 */ /* 0x000fe20000000056 */
[----:B------:R-:W-:Y:S01]  /*1ea0*/  STL [R1+0x9d8], R89 ;  /* 0x0009d85901007387 */ /* 0x000fe20000100800 */
[----:B------:R-:W-:Y:S01]  /*1eb0*/  PRMT R84, RZ, 0x7610, R84 ;  /* 0x00007610ff547816 */ /* 0x000fe20000000054 */
[----:B------:R-:W1:Y:S02]  /*1ec0*/  LDCU UR13, c[0x0][0x3b0] ;  /* 0x00007600ff0d77ac */ /* 0x000e640008000800 */
[----:B------:R-:W-:Y:S01]  /*1ed0*/  STL [R1+0x9d4], R90 ;  /* 0x0009d45a01007387 */ /* 0x000fe20000100800 */
[----:B0-----:R-:W-:Y:S01]  /*1ee0*/  PRMT R91, RZ, 0x7610, R91 ;  /* 0x00007610ff5b7816 */ /* 0x001fe2000000005b */
[----:B------:R-:W0:Y:S02]  /*1ef0*/  LDCU UR20, c[0x0][0x3b0] ;  /* 0x00007600ff1477ac */ /* 0x000e240008000800 */
[----:B------:R2:W-:Y:S01]  /*1f00*/  STL [R1+0x9d0], R88 ;  /* 0x0009d05801007387 */ /* 0x0005e20000100800 */
[----:B------:R-:W-:-:S02]  /*1f10*/  PRMT R82, RZ, 0x7610, R82 ;  /* 0x00007610ff527816 */ /* 0x000fc40000000052 */
[----:B------:R-:W-:Y:S01]  /*1f20*/  PRMT R73, RZ, 0x7610, R73 ;  /* 0x00007610ff497816 */ /* 0x000fe20000000049 */
[----:B------:R-:W3:Y:S02]  /*1f30*/  FENCE.VIEW.ASYNC.S ;  /* 0x00000000000073c6 */ /* 0x000ee40000000000 */
[----:B---3--:R3:W4:Y:S02]  /*1f40*/  @!UP2 SYNCS.EXCH.64 URZ, [UR6], UR4 ;  /* 0x0000000406ffa5b2 */ /* 0x0087240008000100 */
[----:B----4-:R-:W-:Y:S01]  /*1f50*/  BAR.SYNC.DEFER_BLOCKING 0x0 ;  /* 0x0000000000007b1d */ /* 0x010fe20000010000 */
[----:B------:R-:W-:Y:S02]  /*1f60*/  PRMT R72, RZ, 0x7610, R72 ;  /* 0x00007610ff487816 */ /* 0x000fe40000000048 */
[----:B------:R-:W-:Y:S02]  /*1f70*/  PRMT R23, RZ, 0x7610, R23 ;  /* 0x00007610ff177816 */ /* 0x000fe40000000017 */
[----:B------:R-:W-:Y:S01]  /*1f80*/  PRMT R22, RZ, 0x7610, R22 ;  /* 0x00007610ff167816 */ /* 0x000fe20000000016 */
[----:B------:R-:W4:Y:S01]  /*1f90*/  LDCU UR23, c[0x0][0x3b0] ;  /* 0x00007600ff1777ac */ /* 0x000f220008000800 */
[----:B------:R-:W-:Y:S01]  /*1fa0*/  STL [R1+0x9cc], R87 ;  /* 0x0009cc5701007387 */ /* 0x000fe20000100800 */
[----:B------:R-:W-:Y:S01]  /*1fb0*/  PRMT R21, RZ, 0x7610, R21 ;  /* 0x00007610ff157816 */ /* 0x000fe20000000015 */
[----:B------:R-:W0:Y:S02]  /*1fc0*/  LDCU UR26, c[0x0][0x3b0] ;  /* 0x00007600ff1a77ac */ /* 0x000e240008000800 */
        /* <DEDUP_REMOVED lines=9> */
[----:B------:R0:W3:Y:S01]  /*2060*/  @!P5 LDG.E.U8 R91, desc[UR18][R8.64] ;  /* 0x00000012085bd981 */ /* 0x0000e2000c1e1100 */
        /* <DEDUP_REMOVED lines=18> */
[----:B------:R-:W0:Y:S03]  /*2190*/  LDCU UR25, c[0x0][0x3b0] ;  /* 0x00007600ff1977ac */ /* 0x000e260008000800 */
        /* <DEDUP_REMOVED lines=64> */
[----:B------:R-:W-:Y:S04]  /*25a0*/  STL [R1+0x924], R41 ;  /* 0x0009242901007387 */ /* 0x000fe80000100800 */
        /* <DEDUP_REMOVED lines=11> */
[----:B------:R-:W-:Y:S01]  /*2660*/  STL [R1+0x8f4], R29 ;  /* 0x0008f41d01007387 */ /* 0x000fe20000100800 */
[----:B0-----:R-:W-:-:S03]  /*2670*/  IADD3 R9, P6, PT, R10, R0, RZ ;  /* 0x000000000a097210 */ /* 0x001fc60007fde0ff */
[----:B------:R-:W-:Y:S04]  /*2680*/  STL [R1+0x8f0], R28 ;  /* 0x0008f01c01007387 */ /* 0x000fe80000100800 */
[----:B------:R-:W-:Y:S04]  /*2690*/  STL [R1+0x8ec], R27 ;  /* 0x0008ec1b01007387 */ /* 0x000fe80000100800 */
[----:B------:R-:W-:Y:S01]  /*26a0*/  STL [R1+0x8e8], R26 ;  /* 0x0008e81a01007387 */ /* 0x000fe20000100800 */
[----:B------:R-:W-:-:S03]  /*26b0*/  IMAD.SHL.U32 R8, R4, 0x10, RZ ;  /* 0x0000001004087824 */ /* 0x000fc600078e00ff */
[----:B------:R-:W-:Y:S04]  /*26c0*/  STL [R1+0x8e4], R25 ;  /* 0x0008e41901007387 */ /* 0x000fe80000100800 */
[----:B------:R-:W-:Y:S04]  /*26d0*/  STL [R1+0x8e0], R24 ;  /* 0x0008e01801007387 */ /* 0x000fe80000100800 */
[----:B------:R-:W-:Y:S04]  /*26e0*/  STL [R1+0x8dc], R74 ;  /* 0x0008dc4a01007387 */ /* 0x000fe80000100800 */
[----:B------:R-:W-:Y:S04]  /*26f0*/  STL [R1+0x888], R3 ;  /* 0x0008880301007387 */ /* 0x000fe80000100800 */
[----:B------:R-:W-:Y:S04]  /*2700*/  STL [R1+0x884], R5 ;  /* 0x0008840501007387 */ /* 0x000fe80000100800 */
[----:B------:R-:W-:Y:S01]  /*2710*/  STL [R1+0x74], R9 ;  /* 0x0000740901007387 */ /* 0x000fe20000100800 */
[----:B--2---:R-:W-:-:S03]  /*2720*/  PRMT R88, RZ, 0x7610, R88 ;  /* 0x00007610ff587816 */ /* 0x004fc60000000058 */
[----:B---3--:R0:W-:Y:S02]  /*2730*/  STL [R1+0x1a8], R91 ;  /* 0x0001a85b01007387 */ /* 0x0081e40000100800 */
[----:B0-----:R-:W-:Y:S02]  /*2740*/  LEA.HI.X.SX32 R91, R10, R2, 0x1, P6 ;  /* 0x000000020a5b7211 */ /* 0x001fe400030f0eff */
[----:B------:R-:W-:-:S04]  /*2750*/  IADD3 R90, P6, PT, R8, R0, RZ ;  /* 0x00000000085a7210 */ /* 0x000fc80007fde0ff */
[----:B------:R-:W-:Y:S01]  /*2760*/  LEA.HI.X.SX32 R89, R8, R2, 0x1, P6 ;  /* 0x0000000208597211 */ /* 0x000fe200030f0eff */
[----:B------:R-:W-:Y:S02]  /*2770*/  @!P1 IMAD.MOV.U32 R8, RZ, RZ, R9 ;  /* 0x000000ffff089224 */ /* 0x000fe400078e0009 */
[----:B------:R-:W-:-:S05]  /*2780*/  @!P1 IMAD.MOV.U32 R9, RZ, RZ, R91 ;  /* 0x000000ffff099224 */ /* 0x000fca00078e005b */
[----:B------:R0:W2:Y:S02]  /*2790*/  @!P1 LDG.E.U8 R12, desc[UR18][R8.64] ;  /* 0x00000012080c9981 */ /* 0x0000a4000c1e1100 */
[----:B0-----:R-:W-:Y:S02]  /*27a0*/  @!P4 IMAD.MOV.U32 R8, RZ, RZ, R90 ;  /* 0x000000ffff08c224 */ /* 0x001fe400078e005a */
[----:B------:R-:W-:-:S05]  /*27b0*/  @!P4 IMAD.MOV.U32 R9, RZ, RZ, R89 ;  /* 0x000000ffff09c224 */ /* 0x000fca00078e0059 */
[----:B------:R0:W3:Y:S01]  /*27c0*/  @!P4 LDG.E.U8 R88, desc[UR18][R8.64] ;  /* 0x000000120858c981 */ /* 0x0000e2000c1e1100 */
[----:B------:R-:W-:Y:S01]  /*27d0*/  ISETP.GE.U32.AND P5, PT, R11, 0x7fffff58, PT ;  /* 0x7fffff580b00780c */ /* 0x000fe20003fa6070 */
[----:B------:R-:W-:Y:S02]  /*27e0*/  IMAD R11, R4, 0x18, RZ ;  /* 0x00000018040b7824 */ /* 0x000fe400078e02ff */
[----:B------:R0:W-:Y:S04]  /*27f0*/  STL [R1+0x64], R91 ;  /* 0x0000645b01007387 */ /* 0x0001e80000100800 */
[----:B------:R-:W-:Y:S04]  /*2800*/  STL [R1+0x108], R90 ;  /* 0x0001085a01007387 */ /* 0x000fe80000100800 */
[----:B0-----:R-:W4:Y:S04]  /*2810*/  LDL.LU R91, [R1+0x9dc] ;  /* 0x0009dc00015b7983 */ /* 0x001f280000300800 */
[----:B------:R0:W-:Y:S01]  /*2820*/  STL [R1+0x104], R89 ;  /* 0x0001045901007387 */ /* 0x0001e20000100800 */
[----:B------:R-:W-:-:S05]  /*2830*/  VIADD R8, R14, 0xffffffc7 ;  /* 0xffffffc70e087836 */ /* 0x000fca0000000000 */
[----:B------:R-:W-:Y:S01]  /*2840*/  ISETP.GE.U32.AND P4, PT, R8, 0x7fffff48, PT ;  /* 0x7fffff480800780c */ /* 0x000fe20003f86070 */
[----:B------:R-:W-:Y:S01]  /*2850*/  VIADD R10, R14, 0xffffffcf ;  /* 0xffffffcf0e0a7836 */ /* 0x000fe20000000000 */
[----:B------:R-:W-:-:S04]  /*2860*/  PRMT R83, RZ, 0x7610, R83 ;  /* 0x00007610ff537816 */ /* 0x000fc80000000053 */
[----:B------:R-:W-:Y:S01]  /*2870*/  ISETP.GE.U32.AND P1, PT, R10, 0x7fffff50, PT ;  /* 0x7fffff500a00780c */ /* 0x000fe20003f26070 */
[----:B------:R-:W-:Y:S01]  /*2880*/  IMAD.SHL.U32 R10, R4, 0x20, RZ ;  /* 0x00000020040a7824 */ /* 0x000fe200078e00ff */
[----:B------:R-:W-:Y:S01]  /*2890*/  PRMT R85, RZ, 0x7610, R85 ;  /* 0x00007610ff557816 */ /* 0x000fe20000000055 */
[----:B--2---:R2:W-:Y:S04]  /*28a0*/  STL [R1+0x280], R12 ;  /* 0x0002800c01007387 */ /* 0x0045e80000100800 */
[----:B0-----:R-:W4:Y:S04]  /*28b0*/  LDL.LU R89, [R1+0x9d8] ;  /* 0x0009d80001597983 */ /* 0x001f280000300800 */
[----:B------:R-:W4:Y:S01]  /*28c0*/  LDL.LU R90, [R1+0x9d4] ;  /* 0x0009d400015a7983 */ /* 0x000f220000300800 */
[----:B--2---:R-:W-:-:S04]  /*28d0*/  IADD3 R12, P6, PT, R11, R0, RZ ;  /* 0x000000000b0c7210 */ /* 0x004fc80007fde0ff */
[----:B------:R-:W-:Y:S01]  /*28e0*/  LEA.HI.X.SX32 R11, R11, R2, 0x1, P6 ;  /* 0x000000020b0b7211 */ /* 0x000fe200030f0eff */
[----:B------:R-:W-:-:S04]  /*28f0*/  IMAD.MOV.U32 R9, RZ, RZ, R12 ;  /* 0x000000ffff097224 */ /* 0x000fc800078e000c */
[----:B------:R-:W-:-:S05]  /*2900*/  IMAD.MOV.U32 R8, RZ, RZ, R11 ;  /* 0x000000ffff087224 */ /* 0x000fca00078e000b */
[-C--:B------:R-:W-:Y:S01]  /*2910*/  @!P0 LOP3.LUT R9, R9, R8.reuse, RZ, 0x3c, !PT ;  /* 0x0000000809098212 */ /* 0x080fe200078e3cff */
[----:B---3--:R0:W-:Y:S03]  /*2920*/  STL [R1+0x1bc], R88 ;  /* 0x0001bc5801007387 */ /* 0x0081e60000100800 */
[----:B------:R-:W-:-:S04]  /*2930*/  @!P0 LOP3.LUT R8, R9, R8, RZ, 0x3c, !PT ;  /* 0x0000000809088212 */ /* 0x000fc800078e3cff */
[----:B------:R-:W-:Y:S01]  /*2940*/  @!P0 LOP3.LUT R9, R9, R8, RZ, 0x3c, !PT ;  /* 0x0000000809098212 */ /* 0x000fe200078e3cff */
[----:B0-----:R-:W2:Y:S04]  /*2950*/  LDL.LU R88, [R1+0x9d0] ;  /* 0x0009d00001587983 */ /* 0x001ea80000300800 */
[----:B------:R0:W-:Y:S04]  /*2960*/  STL [R1+0x3d8], R12 ;  /* 0x0003d80c01007387 */ /* 0x0001e80000100800 */
[----:B------:R3:W2:Y:S01]  /*2970*/  @!P0 LDG.E.U8 R83, desc[UR18][R8.64] ;  /* 0x0000001208538981 */ /* 0x0006a2000c1e1100 */
[----:B0-----:R-:W-:-:S04]  /*2980*/  IADD3 R12, P6, PT, R10, R0, RZ ;  /* 0x000000000a0c7210 */ /* 0x001fc80007fde0ff */
[----:B---3--:R-:W-:Y:S01]  /*2990*/  LEA.HI.X.SX32 R8, R10, R2, 0x1, P6 ;  /* 0x000000020a087211 */ /* 0x008fe200030f0eff */
[----:B------:R-:W-:Y:S01]  /*29a0*/  IMAD.MOV.U32 R9, RZ, RZ, R12 ;  /* 0x000000ffff097224 */ /* 0x000fe200078e000c */
[----:B------:R-:W-:Y:S04]  /*29b0*/  STL [R1+0x154], R11 ;  /* 0x0001540b01007387 */ /* 0x000fe80000100800 */
[-C--:B------:R-:W-:Y:S01]  /*29c0*/  @!P2 LOP3.LUT R9, R9, R8.reuse, RZ, 0x3c, !PT ;  /* 0x000000080909a212 */ /* 0x080fe200078e3cff */
[----:B------:R-:W-:Y:S04]  /*29d0*/  STL [R1+0x410], R12 ;  /* 0x0004100c01007387 */ /* 0x000fe80000100800 */
[----:B------:R0:W-:Y:S02]  /*29e0*/  STL [R1+0x40c], R8 ;  /* 0x00040c0801007387 */ /* 0x0001e40000100800 */
[----:B0-----:R-:W-:-:S04]  /*29f0*/  @!P2 LOP3.LUT R8, R9, R8, RZ, 0x3c, !PT ;  /* 0x000000080908a212 */ /* 0x001fc800078e3cff */
[----:B------:R-:W-:-:S05]  /*2a00*/  @!P2 LOP3.LUT R9, R9, R8, RZ, 0x3c, !PT ;  /* 0x000000080909a212 */ /* 0x000fca00078e3cff */
[----:B------:R0:W3:Y:S01]  /*2a10*/  @!P2 LDG.E.U8 R85, desc[UR18][R8.64] ;  /* 0x000000120855a981 */ /* 0x0000e2000c1e1100 */
[----:B------:R-:W-:-:S05]  /*2a20*/  VIADD R11, R14, 0xffffffbf ;  /* 0xffffffbf0e0b7836 */ /* 0x000fca0000000000 */
[----:B------:R-:W-:Y:S01]  /*2a30*/  ISETP.GE.U32.AND P0, PT, R11, 0x7fffff40, PT ;  /* 0x7fffff400b00780c */ /* 0x000fe20003f06070 */
[C---:B------:R-:W-:Y:S02]  /*2a40*/  IMAD R11, R4.reuse, 0x28, RZ ;  /* 0x00000028040b7824 */ /* 0x040fe400078e02ff */
[----:B------:R-:W-:Y:S01]  /*2a50*/  IMAD R10, R4, 0x30, RZ ;  /* 0x00000030040a7824 */ /* 0x000fe200078e02ff */
[----:B------:R-:W-:Y:S02]  /*2a60*/  PRMT R87, RZ, 0x7610, R87 ;  /* 0x00007610ff577816 */ /* 0x000fe40000000057 */
[----:B------:R-:W-:Y:S01]  /*2a70*/  PRMT R81, RZ, 0x7610, R81 ;  /* 0x00007610ff517816 */ /* 0x000fe20000000051 */
[----:B--2---:R2:W-:Y:S02]  /*2a80*/  STL [R1+0x1b8], R83 ;  /* 0x0001b85301007387 */ /* 0x0045e40000100800 */
[----:B--2---:R-:W-:-:S04]  /*2a90*/  IADD3 R83, P6, PT, R11, R0, RZ ;  /* 0x000000000b537210 */ /* 0x004fc80007fde0ff */
[----:B0-----:R-:W-:Y:S01]  /*2aa0*/  LEA.HI.X.SX32 R8, R11, R2, 0x1, P6 ;  /* 0x000000020b087211 */ /* 0x001fe200030f0eff */
[----:B------:R-:W-:Y:S01]  /*2ab0*/  IMAD.MOV.U32 R9, RZ, RZ, R83 ;  /* 0x000000ffff097224 */ /* 0x000fe200078e0053 */
[----:B------:R0:W-:Y:S04]  /*2ac0*/  STL [R1+0x448], R83 ;  /* 0x0004485301007387 */ /* 0x0001e80000100800 */
[----:B------:R-:W-:Y:S01]  /*2ad0*/  @!P5 LOP3.LUT R9, R9, R8, RZ, 0x3c, !PT ;  /* 0x000000080909d212 */ /* 0x000fe200078e3cff */
[----:B------:R2:W-:Y:S01]  /*2ae0*/  STL [R1+0x444], R8 ;  /* 0x0004440801007387 */ /* 0x0005e20000100800 */
[----:B0-----:R-:W-:Y:S02]  /*2af0*/  IADD3 R83, P6, PT, R10, R0, RZ ;  /* 0x000000000a537210 */ /* 0x001fe40007fde0ff */
[----:B--2---:R-:W-:-:S03]  /*2b00*/  @!P5 LOP3.LUT R8, R9, R8, RZ, 0x3c, !PT ;  /* 0x000000080908d212 */ /* 0x004fc600078e3cff */
[----:B------:R-:W-:Y:S01]  /*2b10*/  STL [R1+0x480], R83 ;  /* 0x0004805301007387 */ /* 0x000fe20000100800 */
[----:B------:R-:W-:-:S03]  /*2b20*/  @!P5 LOP3.LUT R9, R9, R8, RZ, 0x3c, !PT ;  /* 0x000000080909d212 */ /* 0x000fc600078e3cff */
[----:B---3--:R0:W-:Y:S04]  /*2b30*/  STL [R1+0x27c], R85 ;  /* 0x00027c5501007387 */ /* 0x0081e80000100800 */
[----:B------:R2:W3:Y:S01]  /*2b40*/  @!P5 LDG.E.U8 R87, desc[UR18][R8.64] ;  /* 0x000000120857d981 */ /* 0x0004e2000c1e1100 */
[----:B0-----:R-:W-:Y:S01]  /*2b50*/  LEA.HI.X.SX32 R85, R10, R2, 0x1, P6 ;  /* 0x000000020a557211 */ /* 0x001fe200030f0eff */
[----:B--2---:R-:W-:-:S04]  /*2b60*/  @!P1 IMAD.MOV.U32 R8, RZ, RZ, R83 ;  /* 0x000000ffff089224 */ /* 0x004fc800078e0053 */
[----:B------:R-:W-:-:S05]  /*2b70*/  @!P1 IMAD.MOV.U32 R9, RZ, RZ, R85 ;  /* 0x000000ffff099224 */ /* 0x000fca00078e0055 */
[----:B------:R0:W2:Y:S01]  /*2b80*/  @!P1 LDG.E.U8 R81, desc[UR18][R8.64] ;  /* 0x0000001208519981 */ /* 0x0000a2000c1e1100 */
[----:B------:R-:W-:-:S05]  /*2b90*/  IMAD R11, R4, 0x38, RZ ;  /* 0x00000038040b7824 */ /* 0x000fca00078e02ff */
[----:B------:R-:W-:Y:S01]  /*2ba0*/  IADD3 R10, P6, PT, R11, R0, RZ ;  /* 0x000000000b0a7210 */ /* 0x000fe20007fde0ff */
[----:B0-----:R-:W-:-:S03]  /*2bb0*/  VIADD R8, R14, 0xffffffa7 ;  /* 0xffffffa70e087836 */ /* 0x001fc60000000000 */
[----:B------:R-:W-:Y:S01]  /*2bc0*/  LEA.HI.X.SX32 R11, R11, R2, 0x1, P6 ;  /* 0x000000020b0b7211 */ /* 0x000fe200030f0eff */
[----:B------:R-:W-:Y:S01]  /*2bd0*/  IMAD.MOV.U32 R9, RZ, RZ, R10 ;  /* 0x000000ffff097224 */ /* 0x000fe200078e000a */
[----:B------:R-:W-:-:S03]  /*2be0*/  ISETP.GE.U32.AND P1, PT, R8, 0x7fffff28, PT ;  /* 0x7fffff280800780c */ /* 0x000fc60003f26070 */
[----:B------:R-:W-:Y:S02]  /*2bf0*/  IMAD.MOV.U32 R8, RZ, RZ, R11 ;  /* 0x000000ffff087224 */ /* 0x000fe400078e000b */
[----:B------:R-:W-:-:S03]  /*2c00*/  VIADD R12, R14, 0xffffffb7 ;  /* 0xffffffb70e0c7836 */ /* 0x000fc60000000000 */
[-C--:B------:R-:W-:Y:S02]  /*2c10*/  @!P4 LOP3.LUT R9, R9, R8.reuse, RZ, 0x3c, !PT ;  /* 0x000000080909c212 */ /* 0x080fe400078e3cff */
[----:B------:R-:W-:Y:S01]  /*2c20*/  ISETP.GE.U32.AND P2, PT, R12, 0x7fffff38, PT ;  /* 0x7fffff380c00780c */ /* 0x000fe20003f46070 */
[----:B------:R-:W-:Y:S01]  /*2c30*/  VIADD R12, R14, 0xffffffaf ;  /* 0xffffffaf0e0c7836 */ /* 0x000fe20000000000 */
[C---:B------:R-:W-:Y:S02]  /*2c40*/  @!P4 LOP3.LUT R8, R9.reuse, R8, RZ, 0x3c, !PT ;  /* 0x000000080908c212 */ /* 0x040fe400078e3cff */
[----:B------:R-:W-:Y:S02]  /*2c50*/  PRMT R78, RZ, 0x7610, R78 ;  /* 0x00007610ff4e7816 */ /* 0x000fe4000000004e */
[----:B------:R-:W-:Y:S02]  /*2c60*/  ISETP.GE.U32.AND P5, PT, R12, 0x7fffff30, PT ;  /* 0x7fffff300c00780c */ /* 0x000fe40003fa6070 */
[----:B------:R-:W-:-:S05]  /*2c70*/  @!P4 LOP3.LUT R9, R9, R8, RZ, 0x3c, !PT ;  /* 0x000000080909c212 */ /* 0x000fca00078e3cff */
[----:B------:R0:W4:Y:S01]  /*2c80*/  @!P4 LDG.E.U8 R78, desc[UR18][R8.64] ;  /* 0x00000012084ec981 */ /* 0x000122000c1e1100 */
[----:B------:R-:W-:-:S03]  /*2c90*/  PRMT R79, RZ, 0x7610, R79 ;  /* 0x00007610ff4f7816 */ /* 0x000fc6000000004f */
[----:B---3--:R3:W-:Y:S04]  /*2ca0*/  STL [R1+0x1cc], R87 ;  /* 0x0001cc5701007387 */ /* 0x0087e80000100800 */
[----:B---3--:R-:W3:Y:S04]  /*2cb0*/  LDL.LU R87, [R1+0x9cc] ;  /* 0x0009cc0001577983 */ /* 0x008ee80000300800 */
[----:B------:R0:W-:Y:S04]  /*2cc0*/  STL [R1+0x47c], R85 ;  /* 0x00047c5501007387 */ /* 0x0001e80000100800 */
[----:B0-----:R-:W3:Y:S04]  /*2cd0*/  LDL.LU R85, [R1+0x9c8] ;  /* 0x0009c80001557983 */ /* 0x001ee80000300800 */
[----:B------:R-:W3:Y:S04]  /*2ce0*/  LDL.LU R83, [R1+0x9c4] ;  /* 0x0009c40001537983 */ /* 0x000ee80000300800 */
[----:B--2---:R0:W-:Y:S04]  /*2cf0*/  STL [R1+0x1c8], R81 ;  /* 0x0001c85101007387 */ /* 0x0041e80000100800 */
[----:B0-----:R-:W2:Y:S04]  /*2d00*/  LDL.LU R81, [R1+0x9c0] ;  /* 0x0009c00001517983 */ /* 0x001ea80000300800 */
[----:B------:R0:W-:Y:S02]  /*2d10*/  STL [R1+0x4c0], R10 ;  /* 0x0004c00a01007387 */ /* 0x0001e40000100800 */
[----:B0-----:R-:W-:-:S05]  /*2d20*/  IMAD.SHL.U32 R10, R4, 0x40, RZ ;  /* 0x00000040040a7824 */ /* 0x001fca00078e00ff */
[----:B------:R-:W-:-:S04]  /*2d30*/  IADD3 R12, P6, PT, R10, R0, RZ ;  /* 0x000000000a0c7210 */ /* 0x000fc80007fde0ff */
[----:B------:R-:W-:Y:S01]  /*2d40*/  LEA.HI.X.SX32 R8, R10, R2, 0x1, P6 ;  /* 0x000000020a087211 */ /* 0x000fe200030f0eff */
[----:B------:R-:W-:Y:S01]  /*2d50*/  IMAD.MOV.U32 R9, RZ, RZ, R12 ;  /* 0x000000ffff097224 */ /* 0x000fe200078e000c */
[----:B------:R-:W-:Y:S04]  /*2d60*/  STL [R1+0x4bc], R11 ;  /* 0x0004bc0b01007387 */ /* 0x000fe80000100800 */
[-C--:B------:R-:W-:Y:S01]  /*2d70*/  @!P0 LOP3.LUT R9, R9, R8.reuse, RZ, 0x3c, !PT ;  /* 0x0000000809098212 */ /* 0x080fe200078e3cff */
[----:B------:R-:W-:Y:S04]  /*2d80*/  STL [R1+0x4f8], R12 ;  /* 0x0004f80c01007387 */ /* 0x000fe80000100800 */
[----:B------:R0:W-:Y:S02]  /*2d90*/  STL [R1+0x4f4], R8 ;  /* 0x0004f40801007387 */ /* 0x0001e40000100800 */
[----:B0-----:R-:W-:-:S04]  /*2da0*/  @!P0 LOP3.LUT R8, R9, R8, RZ, 0x3c, !PT ;  /* 0x0000000809088212 */ /* 0x001fc800078e3cff */
[----:B------:R-:W-:-:S05]  /*2db0*/  @!P0 LOP3.LUT R9, R9, R8, RZ, 0x3c, !PT ;  /* 0x0000000809098212 */ /* 0x000fca00078e3cff */
[----:B------:R0:W2:Y:S01]  /*2dc0*/  @!P0 LDG.E.U8 R79, desc[UR18][R8.64] ;  /* 0x00000012084f8981 */ /* 0x0000a2000c1e1100 */
[----:B------:R-:W-:-:S05]  /*2dd0*/  VIADD R11, R14, 0xffffff9f ;  /* 0xffffff9f0e0b7836 */ /* 0x000fca0000000000 */
[----:B------:R-:W-:Y:S01]  /*2de0*/  ISETP.GE.U32.AND P4, PT, R11, 0x7fffff20, PT ;  /* 0x7fffff200b00780c */ /* 0x000fe20003f86070 */
[C---:B------:R-:W-:Y:S01]  /*2df0*/  IMAD R11, R4.reuse, 0x48, RZ ;  /* 0x00000048040b7824 */ /* 0x040fe200078e02ff */
[----:B----4-:R4:W-:Y:S01]  /*2e00*/  STL [R1+0x274], R78 ;  /* 0x0002744e01007387 */ /* 0x0109e20000100800 */
[----:B------:R-:W-:-:S03]  /*2e10*/  IMAD R10, R4, 0x50, RZ ;  /* 0x00000050040a7824 */ /* 0x000fc600078e02ff */
[----:B----4-:R-:W-:-:S04]  /*2e20*/  IADD3 R78, P6, PT, R11, R0, RZ ;  /* 0x000000000b4e7210 */ /* 0x010fc80007fde0ff */
[----:B0-----:R-:W-:Y:S01]  /*2e30*/  LEA.HI.X.SX32 R8, R11, R2, 0x1, P6 ;  /* 0x000000020b087211 */ /* 0x001fe200030f0eff */
[----:B------:R-:W-:Y:S01]  /*2e40*/  IMAD.MOV.U32 R9, RZ, RZ, R78 ;  /* 0x000000ffff097224 */ /* 0x000fe200078e004e */
[----:B------:R0:W-:Y:S04]  /*2e50*/  STL [R1+0x530], R78 ;  /* 0x0005304e01007387 */ /* 0x0001e80000100800 */
[----:B------:R-:W-:Y:S01]  /*2e60*/  @!P2 LOP3.LUT R9, R9, R8, RZ, 0x3c, !PT ;  /* 0x000000080909a212 */ /* 0x000fe200078e3cff */
[----:B------:R4:W-:Y:S01]  /*2e70*/  STL [R1+0x52c], R8 ;  /* 0x00052c0801007387 */ /* 0x0009e20000100800 */
[----:B0-----:R-:W-:Y:S02]  /*2e80*/  IADD3 R78, P6, PT, R10, R0, RZ ;  /* 0x000000000a4e7210 */ /* 0x001fe40007fde0ff */
[----:B------:R-:W-:-:S02]  /*2e90*/  PRMT R80, RZ, 0x7610, R80 ;  /* 0x00007610ff507816 */ /* 0x000fc40000000050 */
[C---:B----4-:R-:W-:Y:S01]  /*2ea0*/  @!P2 LOP3.LUT R8, R9.reuse, R8, RZ, 0x3c, !PT ;  /* 0x000000080908a212 */ /* 0x050fe200078e3cff */
[----:B------:R-:W-:Y:S03]  /*2eb0*/  STL [R1+0x568], R78 ;  /* 0x0005684e01007387 */ /* 0x000fe60000100800 */
[----:B------:R-:W-:Y:S02]  /*2ec0*/  @!P2 LOP3.LUT R9, R9, R8, RZ, 0x3c, !PT ;  /* 0x000000080909a212 */ /* 0x000fe400078e3cff */
[----:B------:R-:W-:-:S03]  /*2ed0*/  PRMT R77, RZ, 0x7610, R77 ;  /* 0x00007610ff4d7816 */ /* 0x000fc6000000004d */
[----:B------:R0:W4:Y:S02]  /*2ee0*/  @!P2 LDG.E.U8 R80, desc[UR18][R8.64] ;  /* 0x000000120850a981 */ /* 0x000124000c1e1100 */
[----:B0-----:R-:W-:Y:S02]  /*2ef0*/  @!P5 IMAD.MOV.U32 R8, RZ, RZ, R78 ;  /* 0x000000ffff08d224 */ /* 0x001fe400078e004e */
[----:B--2---:R0:W-:Y:S02]  /*2f00*/  STL [R1+0x60], R79 ;  /* 0x0000604f01007387 */ /* 0x0041e40000100800 */
[----:B0-----:R-:W-:-:S05]  /*2f10*/  LEA.HI.X.SX32 R79, R10, R2, 0x1, P6 ;  /* 0x000000020a4f7211 */ /* 0x001fca00030f0eff */
        /* <DEDUP_REMOVED lines=10> */
[-C--:B------:R-:W-:Y:S01]  /*2fc0*/  @!P1 LOP3.LUT R9, R9, R8.reuse, RZ, 0x3c, !PT ;  /* 0x0000000809099212 */ /* 0x080fe200078e3cff */
[----:B----4-:R0:W-:Y:S01]  /*2fd0*/  STL [R1+0x58], R80 ;  /* 0x0000585001007387 */ /* 0x0101e20000100800 */
[----:B------:R-:W-:Y:S01]  /*2fe0*/  ISETP.GE.U32.AND P0, PT, R12, 0x7fffff18, PT ;  /* 0x7fffff180c00780c */ /* 0x000fe20003f06070 */
[----:B------:R-:W-:Y:S01]  /*2ff0*/  VIADD R12, R14, 0xffffff8f ;  /* 0xffffff8f0e0c7836 */ /* 0x000fe20000000000 */
[----:B------:R-:W-:Y:S01]  /*3000*/  @!P1 LOP3.LUT R8, R9, R8, RZ, 0x3c, !PT ;  /* 0x0000000809089212 */ /* 0x000fe200078e3cff */
[----:B0-----:R-:W4:Y:S04]  /*3010*/  LDL.LU R80, [R1+0x9bc] ;  /* 0x0009bc0001507983 */ /* 0x001f280000300800 */
[----:B------:R0:W-:Y:S01]  /*3020*/  STL [R1+0x564], R79 ;  /* 0x0005644f01007387 */ /* 0x0001e20000100800 */
[----:B------:R-:W-:-:S03]  /*3030*/  PRMT R68, RZ, 0x7610, R68 ;  /* 0x00007610ff447816 */ /* 0x000fc60000000044 */
[----:B0-----:R-:W3:Y:S04]  /*3040*/  LDL.LU R79, [R1+0x9b8] ;  /* 0x0009b800014f7983 */ /* 0x001ee80000300800 */
[----:B------:R-:W3:Y:S01]  /*3050*/  LDL.LU R78, [R1+0x9b4] ;  /* 0x0009b400014e7983 */ /* 0x000ee20000300800 */
[----:B------:R-:W-:Y:S02]  /*3060*/  ISETP.GE.U32.AND P2, PT, R12, 0x7fffff10, PT ;  /* 0x7fffff100c00780c */ /* 0x000fe40003f46070 */
[----:B------:R-:W-:-:S05]  /*3070*/  @!P1 LOP3.LUT R9, R9, R8, RZ, 0x3c, !PT ;  /* 0x0000000809099212 */ /* 0x000fca00078e3cff */
[----:B------:R0:W3:Y:S01]  /*3080*/  @!P1 LDG.E.U8 R68, desc[UR18][R8.64] ;  /* 0x0000001208449981 */ /* 0x0000e2000c1e1100 */
[----:B------:R-:W-:-:S03]  /*3090*/  PRMT R75, RZ, 0x7610, R75 ;  /* 0x00007610ff4b7816 */ /* 0x000fc6000000004b */
[----:B--2---:R2:W-:Y:S04]  /*30a0*/  STL [R1+0x278], R77 ;  /* 0x0002784d01007387 */ /* 0x0045e80000100800 */
[----:B--2---:R-:W2:Y:S04]  /*30b0*/  LDL.LU R77, [R1+0x9b0] ;  /* 0x0009b000014d7983 */ /* 0x004ea80000300800 */
[----:B------:R0:W-:Y:S02]  /*30c0*/  STL [R1+0x5a0], R10 ;  /* 0x0005a00a01007387 */ /* 0x0001e40000100800 */
[----:B0-----:R-:W-:-:S05]  /*30d0*/  IMAD R10, R4, 0x60, RZ ;  /* 0x00000060040a7824 */ /* 0x001fca00078e02ff */
        /* <DEDUP_REMOVED lines=12> */
[----:B------:R-:W-:Y:S01]  /*31a0*/  IMAD R11, R4, 0x68, RZ ;  /* 0x00000068040b7824 */ /* 0x000fe200078e02ff */
[----:B---3--:R3:W-:Y:S04]  /*31b0*/  STL [R1+0xf0], R68 ;  /* 0x0000f04401007387 */ /* 0x0087e80000100800 */
[----:B---3--:R-:W-:-:S04]  /*31c0*/  IADD3 R68, P6, PT, R11, R0, RZ ;  /* 0x000000000b447210 */ /* 0x008fc80007fde0ff */
[----:B0-----:R-:W-:Y:S01]  /*31d0*/  LEA.HI.X.SX32 R8, R11, R2, 0x1, P6 ;  /* 0x000000020b087211 */ /* 0x001fe200030f0eff */
[----:B------:R-:W-:Y:S01]  /*31e0*/  IMAD.MOV.U32 R9, RZ, RZ, R68 ;  /* 0x000000ffff097224 */ /* 0x000fe200078e0044 */
[----:B------:R-:W-:Y:S01]  /*31f0*/  STL [R1+0x608], R68 ;  /* 0x0006084401007387 */ /* 0x000fe20000100800 */
[----:B------:R-:W-:-:S03]  /*3200*/  IMAD R10, R4, 0x70, RZ ;  /* 0x00000070040a7824 */ /* 0x000fc600078e02ff */
[----:B------:R-:W-:Y:S02]  /*3210*/  @!P0 LOP3.LUT R9, R9, R8, RZ, 0x3c, !PT ;  /* 0x0000000809098212 */ /* 0x000fe400078e3cff */
[----:B------:R-:W-:Y:S02]  /*3220*/  PRMT R76, RZ, 0x7610, R76 ;  /* 0x00007610ff4c7816 */ /* 0x000fe4000000004c */
[----:B------:R-:W-:Y:S01]  /*3230*/  PRMT R7, RZ, 0x7610, R7 ;  /* 0x00007610ff077816 */ /* 0x000fe20000000007 */
[----:B--2---:R0:W-:Y:S04]  /*3240*/  STL [R1+0xec], R75 ;  /* 0x0000ec4b01007387 */ /* 0x0041e80000100800 */
[----:B------:R2:W-:Y:S01]  /*3250*/  STL [R1+0x604], R8 ;  /* 0x0006040801007387 */ /* 0x0005e20000100800 */
[----:B0-----:R-:W-:-:S02]  /*3260*/  IADD3 R75, P6, PT, R10, R0, RZ ;  /* 0x000000000a4b7210 */ /* 0x001fc40007fde0ff */
[C---:B--2---:R-:W-:Y:S02]  /*3270*/  @!P0 LOP3.LUT R8, R9.reuse, R8, RZ, 0x3c, !PT ;  /* 0x0000000809088212 */ /* 0x044fe400078e3cff */
[----:B------:R-:W-:Y:S02]  /*3280*/  LEA.HI.X.SX32 R68, R10, R2, 0x1, P6 ;  /* 0x000000020a447211 */ /* 0x000fe400030f0eff */
[----:B------:R-:W-:-:S05]  /*3290*/  @!P0 LOP3.LUT R9, R9, R8, RZ, 0x3c, !PT ;  /* 0x0000000809098212 */ /* 0x000fca00078e3cff */
[----:B------:R0:W2:Y:S02]  /*32a0*/  @!P0 LDG.E.U8 R76, desc[UR18][R8.64] ;  /* 0x00000012084c8981 */ /* 0x0000a4000c1e1100 */
[----:B0-----:R-:W-:Y:S02]  /*32b0*/  @!P2 IMAD.MOV.U32 R8, RZ, RZ, R75 ;  /* 0x000000ffff08a224 */ /* 0x001fe400078e004b */
[----:B------:R-:W-:-:S05]  /*32c0*/  @!P2 IMAD.MOV.U32 R9, RZ, RZ, R68 ;  /* 0x000000ffff09a224 */ /* 0x000fca00078e0044 */
[----:B------:R0:W3:Y:S01]  /*32d0*/  @!P2 LDG.E.U8 R7, desc[UR18][R8.64] ;  /* 0x000000120807a981 */ /* 0x0000e2000c1e1100 */
[----:B------:R-:W-:-:S05]  /*32e0*/  IMAD R11, R4, 0x78, RZ ;  /* 0x00000078040b7824 */ /* 0x000fca00078e02ff */
[----:B------:R-:W-:Y:S01]  /*32f0*/  IADD3 R10, P6, PT, R11, R0, RZ ;  /* 0x000000000b0a7210 */ /* 0x000fe20007fde0ff */
[----:B0-----:R-:W-:-:S03]  /*3300*/  VIADD R8, R14, 0xffffffde ;  /* 0xffffffde0e087836 */ /* 0x001fc60000000000 */
[----:B------:R-:W-:Y:S01]  /*3310*/  LEA.HI.X.SX32 R11, R11, R2, 0x1, P6 ;  /* 0x000000020b0b7211 */ /* 0x000fe200030f0eff */
[----:B------:R-:W-:Y:S01]  /*3320*/  STL [R1+0x638], R75 ;  /* 0x0006384b01007387 */ /* 0x000fe20000100800 */
[----:B------:R-:W-:Y:S01]  /*3330*/  IMAD.MOV.U32 R9, RZ, RZ, R10 ;  /* 0x000000ffff097224 */ /* 0x000fe200078e000a */
[----:B------:R-:W-:Y:S02]  /*3340*/  ISETP.GE.U32.AND P2, PT, R8, 0x7fffff5f, PT ;  /* 0x7fffff5f0800780c */ /* 0x000fe40003f46070 */
        /* <DEDUP_REMOVED lines=11> */
[----:B--2---:R2:W-:Y:S04]  /*3400*/  STL [R1+0x270], R76 ;  /* 0x0002704c01007387 */ /* 0x0045e80000100800 */
[----:B--2---:R-:W2:Y:S04]  /*3410*/  LDL.LU R76, [R1+0x9ac] ;  /* 0x0009ac00014c7983 */ /* 0x004ea80000300800 */
[----:B------:R0:W-:Y:S04]  /*3420*/  STL [R1+0x634], R68 ;  /* 0x0006344401007387 */ /* 0x0001e80000100800 */
[----:B0-----:R-:W2:Y:S04]  /*3430*/  LDL.LU R68, [R1+0x9a8] ;  /* 0x0009a80001447983 */ /* 0x001ea80000300800 */
[----:B------:R-:W2:Y:S04]  /*3440*/  LDL.LU R75, [R1+0x9a4] ;  /* 0x0009a400014b7983 */ /* 0x000ea80000300800 */
[----:B---3--:R0:W-:Y:S04]  /*3450*/  STL [R1+0x26c], R7 ;  /* 0x00026c0701007387 */ /* 0x0081e80000100800 */
[----:B0-----:R-:W3:Y:S04]  /*3460*/  LDL.LU R7, [R1+0x9a0] ;  /* 0x0009a00001077983 */ /* 0x001ee80000300800 */
        /* <DEDUP_REMOVED lines=51> */
[----:B0-----:R-:W4:Y:S04]  /*37a0*/  LDL.LU R71, [R1+0x998] ;  /* 0x0009980001477983 */ /* 0x001f280000300800 */
        /* <DEDUP_REMOVED lines=22> */
[----:B---3--:R3:W-:Y:S01]  /*3910*/  STL [R1+0x158], R65 ;  /* 0x0001584101007387 */ /* 0x0087e20000100800 */
[----:B------:R-:W-:-:S03]  /*3920*/  IMAD R10, R4, 0x39, RZ ;  /* 0x00000039040a7824 */ /* 0x000fc600078e02ff */
[----:B---3--:R-:W-:-:S04]  /*3930*/  IADD3 R65, P6, PT, R11, R0, RZ ;  /* 0x000000000b417210 */ /* 0x008fc80007fde0ff */
[----:B0-----:R-:W-:Y:S01]  /*3940*/  LEA.HI.X.SX32 R8, R11, R2, 0x1, P6 ;  /* 0x000000020b087211 */ /* 0x001fe200030f0eff */
[----:B------:R-:W-:Y:S01]  /*3950*/  IMAD.MOV.U32 R9, RZ, RZ, R65 ;  /* 0x000000ffff097224 */ /* 0x000fe200078e0041 */
[----:B------:R0:W-:Y:S04]  /*3960*/  STL [R1+0x490], R65 ;  /* 0x0004904101007387 */ /* 0x0001e80000100800 */
[----:B------:R-:W-:Y:S01]  /*3970*/  @!P1 LOP3.LUT R9, R9, R8, RZ, 0x3c, !PT ;  /* 0x0000000809099212 */ /* 0x000fe200078e3cff */
[----:B------:R3:W-:Y:S01]  /*3980*/  STL [R1+0x48c], R8 ;  /* 0x00048c0801007387 */ /* 0x0007e20000100800 */
[----:B0-----:R-:W-:Y:S02]  /*3990*/  IADD3 R65, P6, PT, R10, R0, RZ ;  /* 0x000000000a417210 */ /* 0x001fe40007fde0ff */
[----:B------:R-:W-:-:S02]  /*39a0*/  PRMT R67, RZ, 0x7610, R67 ;  /* 0x00007610ff437816 */ /* 0x000fc40000000043 */
[C---:B---3--:R-:W-:Y:S01]  /*39b0*/  @!P1 LOP3.LUT R8, R9.reuse, R8, RZ, 0x3c, !PT ;  /* 0x0000000809089212 */ /* 0x048fe200078e3cff */
[----:B------:R-:W-:Y:S03]  /*39c0*/  STL [R1+0x4c8], R65 ;  /* 0x0004c84101007387 */ /* 0x000fe60000100800 */
[----:B------:R-:W-:Y:S02]  /*39d0*/  @!P1 LOP3.LUT R9, R9, R8, RZ, 0x3c, !PT ;  /* 0x0000000809099212 */ /* 0x000fe400078e3cff */
[----:B------:R-:W-:-:S03]  /*39e0*/  PRMT R64, RZ, 0x7610, R64 ;  /* 0x00007610ff407816 */ /* 0x000fc60000000040 */
[----:B------:R0:W3:Y:S01]  /*39f0*/  @!P1 LDG.E.U8 R67, desc[UR18][R8.64] ;  /* 0x0000001208439981 */ /* 0x0000e2000c1e1100 */
[----:B------:R-:W-:Y:S02]  /*3a00*/  IMAD R11, R4, 0x41, RZ ;  /* 0x00000041040b7824 */ /* 0x000fe400078e02ff */
[----:B0-----:R-:W-:Y:S01]  /*3a10*/  @!P4 IMAD.MOV.U32 R8, RZ, RZ, R65 ;  /* 0x000000ffff08c224 */ /* 0x001fe200078e0041 */
[----:B------:R-:W-:Y:S01]  /*3a20*/  PRMT R63, RZ, 0x7610, R63 ;  /* 0x00007610ff3f7816 */ /* 0x000fe2000000003f */
[----:B--2---:R0:W-:Y:S02]  /*3a30*/  STL [R1+0x264], R66 ;  /* 0x0002644201007387 */ /* 0x0041e40000100800 */
[----:B0-----:R-:W-:-:S05]  /*3a40*/  LEA.HI.X.SX32 R66, R10, R2, 0x1, P6 ;  /* 0x000000020a427211 */ /* 0x001fca00030f0eff */
[----:B------:R-:W-:-:S05]  /*3a50*/  @!P4 IMAD.MOV.U32 R9, RZ, RZ, R66 ;  /* 0x000000ffff09c224 */ /* 0x000fca00078e0042 */
[----:B------:R0:W2:Y:S01]  /*3a60*/  @!P4 LDG.E.U8 R64, desc[UR18][R8.64] ;  /* 0x000000120840c981 */ /* 0x0000a2000c1e1100 */
[----:B------:R-:W-:-:S04]  /*3a70*/  IADD3 R10, P6, PT, R11, R0, RZ ;  /* 0x000000000b0a7210 */ /* 0x000fc80007fde0ff */
[----:B------:R-:W-:Y:S01]  /*3a80*/  LEA.HI.X.SX32 R11, R11, R2, 0x1, P6 ;  /* 0x000000020b0b7211 */ /* 0x000fe200030f0eff */
[----:B0-----:R-:W-:Y:S02]  /*3a90*/  VIADD R8, R14, 0xffffff9e ;  /* 0xffffff9e0e087836 */ /* 0x001fe40000000000 */
[----:B------:R-:W-:-:S03]  /*3aa0*/  IMAD.MOV.U32 R9, RZ, RZ, R10 ;  /* 0x000000ffff097224 */ /* 0x000fc600078e000a */
[----:B------:R-:W-:Y:S01]  /*3ab0*/  ISETP.GE.U32.AND P4, PT, R8, 0x7fffff1f, PT ;  /* 0x7fffff1f0800780c */ /* 0x000fe20003f86070 */
[----:B------:R-:W-:-:S05]  /*3ac0*/  IMAD.MOV.U32 R8, RZ, RZ, R11 ;  /* 0x000000ffff087224 */ /* 0x000fca00078e000b */
[----:B------:R-:W-:-:S04]  /*3ad0*/  @!P0 LOP3.LUT R9, R9, R8, RZ, 0x3c, !PT ;  /* 0x0000000809098212 */ /* 0x000fc800078e3cff */
[----:B------:R-:W-:-:S04]  /*3ae0*/  @!P0 LOP3.LUT R8, R9, R8, RZ, 0x3c, !PT ;  /* 0x0000000809088212 */ /* 0x000fc800078e3cff */
[----:B------:R-:W-:-:S05]  /*3af0*/  @!P0 LOP3.LUT R9, R9, R8, RZ, 0x3c, !PT ;  /* 0x0000000809098212 */ /* 0x000fca00078e3cff */
[----:B------:R0:W4:Y:S01]  /*3b00*/  @!P0 LDG.E.U8 R63, desc[UR18][R8.64] ;  /* 0x00000012083f8981 */ /* 0x000122000c1e1100 */
[----:B------:R-:W-:-:S03]  /*3b10*/  VIADD R12, R14, 0xffffffae ;  /* 0xffffffae0e0c7836 */ /* 0x000fc60000000000 */
[----:B---3--:R3:W-:Y:S02]  /*3b20*/  STL [R1+0x164], R67 ;  /* 0x0001644301007387 */ /* 0x0087e40000100800 */
[----:B------:R-:W-:Y:S01]  /*3b30*/  ISETP.GE.U32.AND P5, PT, R12, 0x7fffff2f, PT ;  /* 0x7fffff2f0c00780c */ /* 0x000fe20003fa6070 */
[----:B------:R-:W-:Y:S01]  /*3b40*/  VIADD R12, R14, 0xffffffa6 ;  /* 0xffffffa60e0c7836 */ /* 0x000fe20000000000 */
[----:B---3--:R-:W3:Y:S04]  /*3b50*/  LDL.LU R67, [R1+0x98c] ;  /* 0x00098c0001437983 */ /* 0x008ee80000300800 */
[----:B------:R0:W-:Y:S01]  /*3b60*/  STL [R1+0x4c4], R66 ;  /* 0x0004c44201007387 */ /* 0x0001e20000100800 */
[----:B------:R-:W-:-:S03]  /*3b70*/  ISETP.GE.U32.AND P1, PT, R12, 0x7fffff27, PT ;  /* 0x7fffff270c00780c */ /* 0x000fc60003f26070 */
[----:B0-----:R-:W3:Y:S04]  /*3b80*/  LDL.LU R66, [R1+0x988] ;  /* 0x0009880001427983 */ /* 0x001ee80000300800 */
[----:B------:R-:W3:Y:S01]  /*3b90*/  LDL.LU R65, [R1+0x984] ;  /* 0x0009840001417983 */ /* 0x000ee20000300800 */
[----:B------:R-:W-:-:S03]  /*3ba0*/  PRMT R62, RZ, 0x7610, R62 ;  /* 0x00007610ff3e7816 */ /* 0x000fc6000000003e */
[----:B--2---:R0:W-:Y:S04]  /*3bb0*/  STL [R1+0x160], R64 ;  /* 0x0001604001007387 */ /* 0x0041e80000100800 */
[----:B0-----:R-:W2:Y:S04]  /*3bc0*/  LDL.LU R64, [R1+0x980] ;  /* 0x0009800001407983 */ /* 0x001ea80000300800 */
[----:B------:R0:W-:Y:S02]  /*3bd0*/  STL [R1+0x500], R10 ;  /* 0x0005000a01007387 */ /* 0x0001e40000100800 */
[----:B0-----:R-:W-:-:S05]  /*3be0*/  IMAD R10, R4, 0x49, RZ ;  /* 0x00000049040a7824 */ /* 0x001fca00078e02ff */
[----:B------:R-:W-:-:S04]  /*3bf0*/  IADD3 R12, P6, PT, R10, R0, RZ ;  /* 0x000000000a0c7210 */ /* 0x000fc80007fde0ff */
[----:B------:R-:W-:Y:S01]  /*3c00*/  LEA.HI.X.SX32 R8, R10, R2, 0x1, P6 ;  /* 0x000000020a087211 */ /* 0x000fe200030f0eff */
[----:B------:R-:W-:Y:S01]  /*3c10*/  IMAD.MOV.U32 R9, RZ, RZ, R12 ;  /* 0x000000ffff097224 */ /* 0x000fe200078e000c */
[----:B------:R0:W-:Y:S04]  /*3c20*/  STL [R1+0x4fc], R11 ;  /* 0x0004fc0b01007387 */ /* 0x0001e80000100800 */
[-C--:B------:R-:W-:Y:S01]  /*3c30*/  @!P2 LOP3.LUT R9, R9, R8.reuse, RZ, 0x3c, !PT ;  /* 0x000000080909a212 */ /* 0x080fe200078e3cff */
[----:B------:R-:W-:Y:S04]  /*3c40*/  STL [R1+0x538], R12 ;  /* 0x0005380c01007387 */ /* 0x000fe80000100800 */
[----:B------:R1:W-:Y:S01]  /*3c50*/  STL [R1+0x534], R8 ;  /* 0x0005340801007387 */ /* 0x0003e20000100800 */
[----:B0-----:R-:W-:Y:S01]  /*3c60*/  VIADD R11, R14, 0xffffff96 ;  /* 0xffffff960e0b7836 */ /* 0x001fe20000000000 */
[----:B-1----:R-:W-:-:S04]  /*3c70*/  @!P2 LOP3.LUT R8, R9, R8, RZ, 0x3c, !PT ;  /* 0x000000080908a212 */ /* 0x002fc800078e3cff */
[----:B------:R-:W-:Y:S02]  /*3c80*/  ISETP.GE.U32.AND P0, PT, R11, 0x7fffff17, PT ;  /* 0x7fffff170b00780c */ /* 0x000fe40003f06070 */
[----:B------:R-:W-:Y:S01]  /*3c90*/  @!P2 LOP3.LUT R9, R9, R8, RZ, 0x3c, !PT ;  /* 0x000000080909a212 */ /* 0x000fe200078e3cff */
[----:B------:R-:W-:Y:S01]  /*3ca0*/  IMAD R11, R4, 0x51, RZ ;  /* 0x00000051040b7824 */ /* 0x000fe200078e02ff */
[----:B----4-:R0:W-:Y:S04]  /*3cb0*/  STL [R1+0x260], R63 ;  /* 0x0002603f01007387 */ /* 0x0101e80000100800 */
[----:B------:R1:W4:Y:S01]  /*3cc0*/  @!P2 LDG.E.U8 R62, desc[UR18][R8.64] ;  /* 0x00000012083ea981 */ /* 0x000322000c1e1100 */
[----:B0-----:R-:W-:-:S04]  /*3cd0*/  IADD3 R63, P6, PT, R11, R0, RZ ;  /* 0x000000000b3f7210 */ /* 0x001fc80007fde0ff */
[----:B-1----:R-:W-:Y:S01]  /*3ce0*/  LEA.HI.X.SX32 R9, R11, R2, 0x1, P6 ;  /* 0x000000020b097211 */ /* 0x002fe200030f0eff */
[----:B------:R-:W-:-:S05]  /*3cf0*/  @!P5 IMAD.MOV.U32 R8, RZ, RZ, R63 ;  /* 0x000000ffff08d224 */ /* 0x000fca00078e003f */
[----:B------:R0:W2:Y:S01]  /*3d00*/  @!P5 LDG.E.U8 R86, desc[UR18][R8.64] ;  /* 0x000000120856d981 */ /* 0x0000a2000c1e1100 */
[----:B------:R-:W-:-:S03]  /*3d10*/  IMAD R10, R4, 0x59, RZ ;  /* 0x00000059040a7824 */ /* 0x000fc600078e02ff */
[----:B------:R-:W-:Y:S01]  /*3d20*/  STL [R1+0x570], R63 ;  /* 0x0005703f01007387 */ /* 0x000fe20000100800 */
[----:B------:R-:W-:-:S03]  /*3d30*/  IMAD R11, R4, 0x61, RZ ;  /* 0x00000061040b7824 */ /* 0x000fc600078e02ff */
[----:B----4-:R1:W-:Y:S02]  /*3d40*/  STL [R1+0x16c], R62 ;  /* 0x00016c3e01007387 */ /* 0x0103e40000100800 */
[C---:B-1----:R-:W-:Y:S02]  /*3d50*/  IADD3 R62, P6, PT, R10.reuse, R0, RZ ;  /* 0x000000000a3e7210 */ /* 0x042fe40007fde0ff */
[----:B------:R1:W-:Y:S02]  /*3d60*/  STL [R1+0x56c], R9 ;  /* 0x00056c0901007387 */ /* 0x0003e40000100800 */
[----:B------:R-:W-:Y:S02]  /*3d70*/  LEA.HI.X.SX32 R10, R10, R2, 0x1, P6 ;  /* 0x000000020a0a7211 */ /* 0x000fe400030f0eff */
[----:B------:R-:W-:Y:S01]  /*3d80*/  STL [R1+0x5a8], R62 ;  /* 0x0005a83e01007387 */ /* 0x000fe20000100800 */
[----:B0-----:R-:W-:-:S03]  /*3d90*/  @!P1 IMAD.MOV.U32 R8, RZ, RZ, R62 ;  /* 0x000000ffff089224 */ /* 0x001fc600078e003e */
[----:B------:R-:W4:Y:S01]  /*3da0*/  LDL.LU R63, [R1+0x97c] ;  /* 0x00097c00013f7983 */ /* 0x000f220000300800 */
[----:B-1----:R-:W-:-:S03]  /*3db0*/  @!P1 IMAD.MOV.U32 R9, RZ, RZ, R10 ;  /* 0x000000ffff099224 */ /* 0x002fc600078e000a */
[----:B------:R0:W-:Y:S04]  /*3dc0*/  STL [R1+0x5a4], R10 ;  /* 0x0005a40a01007387 */ /* 0x0001e80000100800 */
[----:B--2---:R1:W-:Y:S04]  /*3dd0*/  STL [R1+0x168], R86 ;  /* 0x0001685601007387 */ /* 0x0043e80000100800 */
[----:B------:R2:W3:Y:S01]  /*3de0*/  @!P1 LDG.E.U8 R84, desc[UR18][R8.64] ;  /* 0x0000001208549981 */ /* 0x0004e2000c1e1100 */
[----:B0-----:R-:W-:-:S03]  /*3df0*/  IMAD R10, R4, 0x69, RZ ;  /* 0x00000069040a7824 */ /* 0x001fc600078e02ff */
[----:B------:R-:W4:Y:S01]  /*3e00*/  LDL.LU R62, [R1+0x978] ;  /* 0x00097800013e7983 */ /* 0x000f220000300800 */
[----:B-1----:R-:W-:Y:S01]  /*3e10*/  IADD3 R86, P6, PT, R11, R0, RZ ;  /* 0x000000000b567210 */ /* 0x002fe20007fde0ff */
[----:B--2---:R-:W-:-:S03]  /*3e20*/  VIADD R8, R14, 0xfffffffe ;  /* 0xfffffffe0e087836 */ /* 0x004fc60000000000 */
[----:B------:R-:W-:Y:S02]  /*3e30*/  LEA.HI.X.SX32 R11, R11, R2, 0x1, P6 ;  /* 0x000000020b0b7211 */ /* 0x000fe400030f0eff */
[----:B------:R-:W-:Y:S01]  /*3e40*/  ISETP.GE.U32.AND P1, PT, R8, 0x7fffff7f, PT ;  /* 0x7fffff7f0800780c */ /* 0x000fe20003f26070 */
[----:B------:R-:W-:Y:S02]  /*3e50*/  @!P4 IMAD.MOV.U32 R8, RZ, RZ, R86 ;  /* 0x000000ffff08c224 */ /* 0x000fe400078e0056 */
[----:B------:R-:W-:-:S05]  /*3e60*/  @!P4 IMAD.MOV.U32 R9, RZ, RZ, R11 ;  /* 0x000000ffff09c224 */ /* 0x000fca00078e000b */
[----:B------:R0:W2:Y:S01]  /*3e70*/  @!P4 LDG.E.U8 R82, desc[UR18][R8.64] ;  /* 0x000000120852c981 */ /* 0x0000a2000c1e1100 */
[----:B------:R-:W-:-:S03]  /*3e80*/  VIADD R12, R14, 0xffffff8e ;  /* 0xffffff8e0e0c7836 */ /* 0x000fc60000000000 */
[----:B------:R-:W-:Y:S04]  /*3e90*/  STL [R1+0x5e0], R86 ;  /* 0x0005e05601007387 */ /* 0x000fe80000100800 */
[----:B------:R1:W-:Y:S01]  /*3ea0*/  STL [R1+0x5dc], R11 ;  /* 0x0005dc0b01007387 */ /* 0x0003e20000100800 */
[----:B------:R-:W-:Y:S02]  /*3eb0*/  ISETP.GE.U32.AND P2, PT, R12, 0x7fffff0f, PT ;  /* 0x7fffff0f0c00780c */ /* 0x000fe40003f46070 */
[----:B------:R-:W-:Y:S01]  /*3ec0*/  PRMT R59, RZ, 0x7610, R59 ;  /* 0x00007610ff3b7816 */ /* 0x000fe2000000003b */
[----:B-1----:R-:W-:Y:S01]  /*3ed0*/  IMAD R11, R4, 0x71, RZ ;  /* 0x00000071040b7824 */ /* 0x002fe200078e02ff */
[----:B------:R-:W-:Y:S01]  /*3ee0*/  PRMT R61, RZ, 0x7610, R61 ;  /* 0x00007610ff3d7816 */ /* 0x000fe2000000003d */
[----:B---3--:R1:W-:Y:S02]  /*3ef0*/  STL [R1+0x25c], R84 ;  /* 0x00025c5401007387 */ /* 0x0083e40000100800 */
[----:B-1----:R-:W-:-:S04]  /*3f00*/  IADD3 R84, P6, PT, R10, R0, RZ ;  /* 0x000000000a547210 */ /* 0x002fc80007fde0ff */
[----:B------:R-:W-:Y:S01]  /*3f10*/  LEA.HI.X.SX32 R86, R10, R2, 0x1, P6 ;  /* 0x000000020a567211 */ /* 0x000fe200030f0eff */
[----:B------:R-:W-:Y:S01]  /*3f20*/  STL [R1+0x610], R84 ;  /* 0x0006105401007387 */ /* 0x000fe20000100800 */
[----:B0-----:R-:W-:-:S03]  /*3f30*/  @!P0 IMAD.MOV.U32 R8, RZ, RZ, R84 ;  /* 0x000000ffff088224 */ /* 0x001fc600078e0054 */
[----:B------:R-:W-:Y:S01]  /*3f40*/  @!P0 IMAD.MOV.U32 R9, RZ, RZ, R86 ;  /* 0x000000ffff098224 */ /* 0x000fe200078e0056 */
[----:B--2---:R0:W-:Y:S04]  /*3f50*/  STL [R1+0x174], R82 ;  /* 0x0001745201007387 */ /* 0x0041e80000100800 */
[----:B------:R1:W2:Y:S01]  /*3f60*/  @!P0 LDG.E.U8 R59, desc[UR18][R8.64] ;  /* 0x00000012083b8981 */ /* 0x0002a2000c1e1100 */
[----:B0-----:R-:W-:-:S04]  /*3f70*/  IADD3 R82, P6, PT, R11, R0, RZ ;  /* 0x000000000b527210 */ /* 0x001fc80007fde0ff */
[----:B------:R-:W-:Y:S01]  /*3f80*/  LEA.HI.X.SX32 R84, R11, R2, 0x1, P6 ;  /* 0x000000020b547211 */ /* 0x000fe200030f0eff */
[----:B-1----:R-:W-:-:S04]  /*3f90*/  @!P2 IMAD.MOV.U32 R8, RZ, RZ, R82 ;  /* 0x000000ffff08a224 */ /* 0x002fc800078e0052 */
[----:B------:R-:W-:-:S05]  /*3fa0*/  @!P2 IMAD.MOV.U32 R9, RZ, RZ, R84 ;  /* 0x000000ffff09a224 */ /* 0x000fca00078e0054 */
[----:B------:R-:W3:Y:S01]  /*3fb0*/  @!P2 LDG.E.U8 R61, desc[UR18][R8.64] ;  /* 0x00000012083da981 */ /* 0x000ee2000c1e1100 */
[----:B------:R-:W-:Y:S02]  /*3fc0*/  VIADD R12, R14, 0xffffff86 ;  /* 0xffffff860e0c7836 */ /* 0x000fe40000000000 */
[----:B------:R-:W-:Y:S01]  /*3fd0*/  IMAD R10, R4, 0x79, RZ ;  /* 0x00000079040a7824 */ /* 0x000fe200078e02ff */
[----:B------:R-:W-:Y:S02]  /*3fe0*/  STL [R1+0x60c], R86 ;  /* 0x00060c5601007387 */ /* 0x000fe40000100800 */
[----:B------:R-:W-:Y:S02]  /*3ff0*/  ISETP.GE.U32.AND P5, PT, R12, 0x7fffff07, PT ;  /* 0x7fffff070c00780c */ /* 0x000fe40003fa6070 */
[----:B------:R-:W-:Y:S01]  /*4000*/  STL [R1+0x640], R82 ;  /* 0x0006405201007387 */ /* 0x000fe20000100800 */
[----:B------:R-:W-:-:S03]  /*4010*/  PRMT R58, RZ, 0x7610, R58 ;  /* 0x00007610ff3a7816 */ /* 0x000fc6000000003a */
[----:B--2---:R0:W-:Y:S04]  /*4020*/  STL [R1+0x170], R59 ;  /* 0x0001703b01007387 */ /* 0x0041e80000100800 */
[----:B------:R-:W-:Y:S01]  /*4030*/  STL [R1+0x63c], R84 ;  /* 0x00063c5401007387 */ /* 0x000fe20000100800 */
[----:B0-----:R-:W-:-:S05]  /*4040*/  IADD3 R59, P6, PT, R10, R0, RZ ;  /* 0x000000000a3b7210 */ /* 0x001fca0007fde0ff */
[----:B------:R-:W-:Y:S04]  /*4050*/  STL [R1+0x670], R59 ;  /* 0x0006703b01007387 */ /* 0x000fe80000100800 */
[----:B---3--:R0:W-:Y:S01]  /*4060*/  STL [R1+0x258], R61 ;  /* 0x0002583d01007387 */ /* 0x0081e20000100800 */
[----:B------:R-:W-:Y:S01]  /*4070*/  @!P5 IMAD.MOV.U32 R8, RZ, RZ, R59 ;  /* 0x000000ffff08d224 */ /* 0x000fe200078e003b */
[----:B0-----:R-:W-:-:S05]  /*4080*/  LEA.HI.X.SX32 R61, R10, R2, 0x1, P6 ;  /* 0x000000020a3d7211 */ /* 0x001fca00030f0eff */
[----:B------:R-:W-:-:S05]  /*4090*/  @!P5 IMAD.MOV.U32 R9, RZ, RZ, R61 ;  /* 0x000000ffff09d224 */ /* 0x000fca00078e003d */
[----:B------:R0:W2:Y:S01]  /*40a0*/  @!P5 LDG.E.U8 R58, desc[UR18][R8.64] ;  /* 0x00000012083ad981 */ /* 0x0000a2000c1e1100 */
[----:B------:R-:W-:Y:S01]  /*40b0*/  VIADD R12, R14, 0xfffffffd ;  /* 0xfffffffd0e0c7836 */ /* 0x000fe20000000000 */
[----:B------:R-:W-:Y:S01]  /*40c0*/  IADD3 R84, P6, PT, R0, R4, RZ ;  /* 0x0000000400547210 */ /* 0x000fe20007fde0ff */
[----:B------:R-:W-:Y:S02]  /*40d0*/  IMAD.SHL.U32 R86, R4, 0x2, RZ ;  /* 0x0000000204567824 */ /* 0x000fe400078e00ff */
[----:B------:R-:W-:Y:S01]  /*40e0*/  VIADD R10, R14, 0xffffffe5 ;  /* 0xffffffe50e0a7836 */ /* 0x000fe20000000000 */
[----:B------:R-:W-:Y:S01]  /*40f0*/  ISETP.GE.U32.AND P4, PT, R12, 0x7fffff7e, PT ;  /* 0x7fffff7e0c00780c */ /* 0x000fe20003f86070 */
[----:B------:R-:W-:Y:S01]  /*4100*/  VIADD R12, R14, 0xfffffff5 ;  /* 0xfffffff50e0c7836 */ /* 0x000fe20000000000 */
[----:B------:R1:W-:Y:S01]  /*4110*/  STL [R1+0x66c], R61 ;  /* 0x00066c3d01007387 */ /* 0x0003e20000100800 */
[----:B------:R-:W-:Y:S02]  /*4120*/  LEA.HI.X.SX32 R82, R4, R2, 0x1, P6 ;  /* 0x0000000204527211 */ /* 0x000fe400030f0eff */
[----:B------:R-:W-:Y:S01]  /*4130*/  ISETP.GE.U32.AND P5, PT, R10, 0x7fffff66, PT ;  /* 0x7fffff660a00780c */ /* 0x000fe20003fa6070 */
[----:B------:R-:W-:Y:S01]  /*4140*/  IMAD R10, R4, 0xa, RZ ;  /* 0x0000000a040a7824 */ /* 0x000fe200078e02ff */
[----:B------:R-:W-:Y:S01]  /*4150*/  ISETP.GE.U32.AND P0, PT, R12, 0x7fffff76, PT ;  /* 0x7fffff760c00780c */ /* 0x000fe20003f06070 */
[----:B------:R-:W-:Y:S01]  /*4160*/  STL [R1+0x7fc], R84 ;  /* 0x0007fc5401007387 */ /* 0x000fe20000100800 */
[----:B------:R-:W-:-:S02]  /*4170*/  PRMT R12, RZ, 0x7610, R12 ;  /* 0x00007610ff0c7816 */ /* 0x000fc4000000000c */
[C---:B-1----:R-:W-:Y:S01]  /*4180*/  IADD3 R61, P6, PT, R86.reuse, R0, RZ ;  /* 0x00000000563d7210 */ /* 0x042fe20007fde0ff */
[----:B0-----:R-:W-:Y:S01]  /*4190*/  @!P1 IMAD.MOV.U32 R8, RZ, RZ, R84 ;  /* 0x000000ffff089224 */ /* 0x001fe200078e0054 */
[----:B------:R-:W-:Y:S01]  /*41a0*/  STL [R1+0x7f8], R82 ;  /* 0x0007f85201007387 */ /* 0x000fe20000100800 */
[----:B------:R-:W-:Y:S01]  /*41b0*/  @!P1 IMAD.MOV.U32 R9, RZ, RZ, R82 ;  /* 0x000000ffff099224 */ /* 0x000fe200078e0052 */
[----:B------:R-:W-:Y:S02]  /*41c0*/  LEA.HI.X.SX32 R86, R86, R2, 0x1, P6 ;  /* 0x0000000256567211 */ /* 0x000fe400030f0eff */
[----:B------:R-:W-:Y:S01]  /*41d0*/  STL [R1], R61 ;  /* 0x0000003d01007387 */ /* 0x000fe20000100800 */
[----:B------:R-:W-:-:S03]  /*41e0*/  PRMT R60, RZ, 0x7610, R60 ;  /* 0x00007610ff3c7816 */ /* 0x000fc6000000003c */
[----:B------:R0:W3:Y:S01]  /*41f0*/  @!P1 LDG.E.U8 R12, desc[UR18][R8.64] ;  /* 0x00000012080c9981 */ /* 0x0000e2000c1e1100 */
[----:B------:R-:W-:Y:S01]  /*4200*/  PRMT R57, RZ, 0x7610, R57 ;  /* 0x00007610ff397816 */ /* 0x000fe20000000039 */
[----:B0-----:R-:W-:Y:S02]  /*4210*/  @!P4 IMAD.MOV.U32 R8, RZ, RZ, R61 ;  /* 0x000000ffff08c224 */ /* 0x001fe400078e003d */
[----:B------:R-:W-:-:S05]  /*4220*/  @!P4 IMAD.MOV.U32 R9, RZ, RZ, R86 ;  /* 0x000000ffff09c224 */ /* 0x000fca00078e0056 */
[----:B------:R0:W4:Y:S04]  /*4230*/  @!P4 LDG.E.U8 R60, desc[UR18][R8.64] ;  /* 0x00000012083cc981 */ /* 0x000128000c1e1100 */
[----:B--2---:R1:W-:Y:S02]  /*4240*/  STL [R1+0x250], R58 ;  /* 0x0002503a01007387 */ /* 0x0043e40000100800 */
[----:B-1----:R-:W-:-:S04]  /*4250*/  IADD3 R58, P6, PT, R10, R0, RZ ;  /* 0x000000000a3a7210 */ /* 0x002fc80007fde0ff */
[----:B------:R-:W-:Y:S01]  /*4260*/  LEA.HI.X.SX32 R59, R10, R2, 0x1, P6 ;  /* 0x000000020a3b7211 */ /* 0x000fe200030f0eff */
[----:B0-----:R-:W-:-:S04]  /*4270*/  @!P0 IMAD.MOV.U32 R8, RZ, RZ, R58 ;  /* 0x000000ffff088224 */ /* 0x001fc800078e003a */
[----:B------:R-:W-:-:S05]  /*4280*/  @!P0 IMAD.MOV.U32 R9, RZ, RZ, R59 ;  /* 0x000000ffff098224 */ /* 0x000fca00078e003b */
[----:B------:R0:W2:Y:S01]  /*4290*/  @!P0 LDG.E.U8 R57, desc[UR18][R8.64] ;  /* 0x0000001208398981 */ /* 0x0000a2000c1e1100 */
[----:B------:R-:W-:-:S05]  /*42a0*/  VIADD R11, R14, 0xffffffed ;  /* 0xffffffed0e0b7836 */ /* 0x000fca0000000000 */
[----:B------:R-:W-:Y:S01]  /*42b0*/  ISETP.GE.U32.AND P2, PT, R11, 0x7fffff6e, PT ;  /* 0x7fffff6e0b00780c */ /* 0x000fe20003f46070 */
[----:B------:R-:W-:-:S05]  /*42c0*/  VIADD R11, R14, 0xffffffdd ;  /* 0xffffffdd0e0b7836 */ /* 0x000fca0000000000 */
[----:B------:R-:W-:Y:S01]  /*42d0*/  ISETP.GE.U32.AND P1, PT, R11, 0x7fffff5e, PT ;  /* 0x7fffff5e0b00780c */ /* 0x000fe20003f26070 */
[----:B------:R-:W-:Y:S02]  /*42e0*/  IMAD R11, R4, 0x12, RZ ;  /* 0x00000012040b7824 */ /* 0x000fe400078e02ff */
[----:B0-----:R-:W-:-:S03]  /*42f0*/  VIADD R8, R14, 0xffffffcd ;  /* 0xffffffcd0e087836 */ /* 0x001fc60000000000 */
[C---:B------:R-:W-:Y:S01]  /*4300*/  IADD3 R10, P6, PT, R11.reuse, R0, RZ ;  /* 0x000000000b0a7210 */ /* 0x040fe20007fde0ff */
[----:B---3--:R0:W-:Y:S03]  /*4310*/  STL [R1+0x17c], R12 ;  /* 0x00017c0c01007387 */ /* 0x0081e60000100800 */
[----:B------:R-:W-:Y:S01]  /*4320*/  LEA.HI.X.SX32 R11, R11, R2, 0x1, P6 ;  /* 0x000000020b0b7211 */ /* 0x000fe200030f0eff */
[----:B------:R-:W-:Y:S01]  /*4330*/  STL [R1+0x98], R58 ;  /* 0x0000983a01007387 */ /* 0x000fe20000100800 */
[----:B------:R-:W-:Y:S01]  /*4340*/  ISETP.GE.U32.AND P0, PT, R8, 0x7fffff4e, PT ;  /* 0x7fffff4e0800780c */ /* 0x000fe20003f06070 */
[----:B------:R-:W-:Y:S02]  /*4350*/  IMAD.MOV.U32 R9, RZ, RZ, R10 ;  /* 0x000000ffff097224 */ /* 0x000fe400078e000a */
[----:B------:R-:W3:Y:S01]  /*4360*/  LDL.LU R61, [R1+0x974] ;  /* 0x00097400013d7983 */ /* 0x000ee20000300800 */
[----:B------:R-:W-:-:S03]  /*4370*/  IMAD.MOV.U32 R8, RZ, RZ, R11 ;  /* 0x000000ffff087224 */ /* 0x000fc600078e000b */
[----:B------:R-:W-:Y:S04]  /*4380*/  STL [R1+0x800], R86 ;  /* 0x0008005601007387 */ /* 0x000fe80000100800 */
[----:B----4-:R1:W-:Y:S01]  /*4390*/  STL [R1+0x178], R60 ;  /* 0x0001783c01007387 */ /* 0x0103e20000100800 */
[-C--:B------:R-:W-:Y:S01]  /*43a0*/  @!P2 LOP3.LUT R9, R9, R8.reuse, RZ, 0x3c, !PT ;  /* 0x000000080909a212 */ /* 0x080fe200078e3cff */
[----:B0-----:R-:W-:Y:S02]  /*43b0*/  VIADD R12, R14, 0xffffffd5 ;  /* 0xffffffd50e0c7836 */ /* 0x001fe40000000000 */
[----:B-1----:R-:W4:Y:S04]  /*43c0*/  LDL.LU R60, [R1+0x970] ;  /* 0x00097000013c7983 */ /* 0x002f280000300800 */
[----:B------:R0:W-:Y:S01]  /*43d0*/  STL [R1+0x94], R59 ;  /* 0x0000943b01007387 */ /* 0x0001e20000100800 */
[----:B------:R-:W-:-:S03]  /*43e0*/  @!P2 LOP3.LUT R8, R9, R8, RZ, 0x3c, !PT ;  /* 0x000000080908a212 */ /* 0x000fc600078e3cff */
[----:B0-----:R-:W3:Y:S04]  /*43f0*/  LDL.LU R59, [R1+0x96c] ;  /* 0x00096c00013b7983 */ /* 0x001ee80000300800 */
[----:B------:R-:W3:Y:S01]  /*4400*/  LDL.LU R58, [R1+0x968] ;  /* 0x00096800013a7983 */ /* 0x000ee20000300800 */
[----:B------:R-:W-:Y:S02]  /*4410*/  PRMT R54, RZ, 0x7610, R54 ;  /* 0x00007610ff367816 */ /* 0x000fe40000000036 */
[----:B------:R-:W-:Y:S02]  /*4420*/  ISETP.GE.U32.AND P4, PT, R12, 0x7fffff56, PT ;  /* 0x7fffff560c00780c */ /* 0x000fe40003f86070 */
[----:B------:R-:W-:-:S05]  /*4430*/  @!P2 LOP3.LUT R9, R9, R8, RZ, 0x3c, !PT ;  /* 0x000000080909a212 */ /* 0x000fca00078e3cff */
[----:B------:R0:W3:Y:S01]  /*4440*/  @!P2 LDG.E.U8 R54, desc[UR18][R8.64] ;  /* 0x000000120836a981 */ /* 0x0000e2000c1e1100 */
[----:B------:R-:W-:-:S03]  /*4450*/  PRMT R55, RZ, 0x7610, R55 ;  /* 0x00007610ff377816 */ /* 0x000fc60000000037 */
[----:B--2---:R1:W-:Y:S04]  /*4460*/  STL [R1+0x254], R57 ;  /* 0x0002543901007387 */ /* 0x0043e80000100800 */
[----:B-1----:R-:W2:Y:S04]  /*4470*/  LDL.LU R57, [R1+0x964] ;  /* 0x0009640001397983 */ /* 0x002ea80000300800 */
[----:B------:R1:W-:Y:S02]  /*4480*/  STL [R1+0x128], R10 ;  /* 0x0001280a01007387 */ /* 0x0003e40000100800 */
[----:B-1----:R-:W-:-:S05]  /*4490*/  IMAD R10, R4, 0x1a, RZ ;  /* 0x0000001a040a7824 */ /* 0x002fca00078e02ff */
[----:B------:R-:W-:-:S04]  /*44a0*/  IADD3 R12, P6, PT, R10, R0, RZ ;  /* 0x000000000a0c7210 */ /* 0x000fc80007fde0ff */
[----:B0-----:R-:W-:Y:S01]  /*44b0*/  LEA.HI.X.SX32 R8, R10, R2, 0x1, P6 ;  /* 0x000000020a087211 */ /* 0x001fe200030f0eff */
        /* <DEDUP_REMOVED lines=13> */
[----:B-1----:R-:W-:-:S04]  /*4590*/  IADD3 R54, P6, PT, R11, R0, RZ ;  /* 0x000000000b367210 */ /* 0x002fc80007fde0ff */
[----:B0-----:R-:W-:Y:S01]  /*45a0*/  LEA.HI.X.SX32 R8, R11, R2, 0x1, P6 ;  /* 0x000000020b087211 */ /* 0x001fe200030f0eff */
[----:B------:R-:W-:Y:S01]  /*45b0*/  IMAD.MOV.U32 R9, RZ, RZ, R54 ;  /* 0x000000ffff097224 */ /* 0x000fe200078e0036 */
[----:B------:R0:W-:Y:S04]  /*45c0*/  STL [R1+0x420], R54 ;  /* 0x0004203601007387 */ /* 0x0001e80000100800 */
[----:B------:R-:W-:Y:S01]  /*45d0*/  @!P1 LOP3.LUT R9, R9, R8, RZ, 0x3c, !PT ;  /* 0x0000000809099212 */ /* 0x000fe200078e3cff */
[----:B------:R1:W-:Y:S01]  /*45e0*/  STL [R1+0x41c], R8 ;  /* 0x00041c0801007387 */ /* 0x0003e20000100800 */
[----:B0-----:R-:W-:Y:S02]  /*45f0*/  IADD3 R54, P6, PT, R10, R0, RZ ;  /* 0x000000000a367210 */ /* 0x001fe40007fde0ff */
[----:B------:R-:W-:-:S02]  /*4600*/  PRMT R56, RZ, 0x7610, R56 ;  /* 0x00007610ff387816 */ /* 0x000fc40000000038 */
[C---:B-1----:R-:W-:Y:S01]  /*4610*/  @!P1 LOP3.LUT R8, R9.reuse, R8, RZ, 0x3c, !PT ;  /* 0x0000000809089212 */ /* 0x042fe200078e3cff */
[----:B------:R-:W-:Y:S03]  /*4620*/  STL [R1+0x458], R54 ;  /* 0x0004583601007387 */ /* 0x000fe60000100800 */
[----:B------:R-:W-:Y:S02]  /*4630*/  @!P1 LOP3.LUT R9, R9, R8, RZ, 0x3c, !PT ;  /* 0x0000000809099212 */ /* 0x000fe400078e3cff */
[----:B------:R-:W-:-:S03]  /*4640*/  PRMT R53, RZ, 0x7610, R53 ;  /* 0x00007610ff357816 */ /* 0x000fc60000000035 */
[----:B------:R0:W3:Y:S02]  /*4650*/  @!P1 LDG.E.U8 R56, desc[UR18][R8.64] ;  /* 0x0000001208389981 */ /* 0x0000e4000c1e1100 */
        /* <DEDUP_REMOVED lines=15> */
[----:B---3--:R0:W-:Y:S01]  /*4750*/  STL [R1+0x24c], R56 ;  /* 0x00024c3801007387 */ /* 0x0081e20000100800 */
[----:B------:R-:W-:Y:S01]  /*4760*/  VIADD R12, R14, 0xffffffb5 ;  /* 0xffffffb50e0c7836 */ /* 0x000fe20000000000 */
[----:B------:R-:W-:Y:S02]  /*4770*/  @!P0 LOP3.LUT R8, R9, R8, RZ, 0x3c, !PT ;  /* 0x0000000809088212 */ /* 0x000fe400078e3cff */
[----:B0-----:R-:W3:Y:S04]  /*4780*/  LDL.LU R56, [R1+0x960] ;  /* 0x0009600001387983 */ /* 0x001ee80000300800 */
        /* <DEDUP_REMOVED lines=54> */
[----:B---3--:R0:W-:Y:S01]  /*4af0*/  STL [R1+0x194], R52 ;  /* 0x0001943401007387 */ /* 0x0081e20000100800 */
[----:B------:R-:W-:Y:S01]  /*4b00*/  ISETP.GE.U32.AND P2, PT, R12, 0x7fffff1e, PT ;  /* 0x7fffff1e0c00780c */ /* 0x000fe20003f46070 */
[----:B------:R-:W-:Y:S01]  /*4b10*/  VIADD R12, R14, 0xffffff95 ;  /* 0xffffff950e0c7836 */ /* 0x000fe20000000000 */
[----:B------:R-:W-:Y:S01]  /*4b20*/  @!P4 LOP3.LUT R8, R9, R8, RZ, 0x3c, !PT ;  /* 0x000000080908c212 */ /* 0x000fe200078e3cff */
        /* <DEDUP_REMOVED lines=263> */
[----:B------:R-:W-:Y:S01]  /*5ba0*/  IMAD R10, R4, 0x6b, RZ ;  /* 0x0000006b040a7824 */ /* 0x000fe200078e02ff */
[----:B------:R-:W-:Y:S02]  /*5bb0*/  PRMT R29, RZ, 0x7610, R29 ;  /* 0x00007610ff1d7816 */ /* 0x000fe4000000001d */
[----:B-1----:R-:W-:-:S04]  /*5bc0*/  IADD3 R32, P6, PT, R11, R0, RZ ;  /* 0x000000000b207210 */ /* 0x002fc80007fde0ff */
[----:B0-----:R-:W-:Y:S01]  /*5bd0*/  LEA.HI.X.SX32 R9, R11, R2, 0x1, P6 ;  /* 0x000000020b097211 */ /* 0x001fe200030f0eff */
[----:B------:R-:W-:Y:S01]  /*5be0*/  STL [R1+0x5f0], R32 ;  /* 0x0005f02001007387 */ /* 0x000fe20000100800 */
[----:B------:R-:W-:Y:S01]  /*5bf0*/  @!P5 IMAD.MOV.U32 R8, RZ, RZ, R32 ;  /* 0x000000ffff08d224 */ /* 0x000fe200078e0020 */
[----:B------:R-:W-:-:S04]  /*5c00*/  PRMT R30, RZ, 0x7610, R30 ;  /* 0x00007610ff1e7816 */ /* 0x000fc8000000001e */
[----:B------:R0:W3:Y:S04]  /*5c10*/  @!P5 LDG.E.U8 R29, desc[UR18][R8.64] ;  /* 0x00000012081dd981 */ /* 0x0000e8000c1e1100 */
[----:B--2---:R1:W-:Y:S02]  /*5c20*/  STL [R1+0x228], R31 ;  /* 0x0002281f01007387 */ /* 0x0043e40000100800 */
[----:B-1----:R-:W-:-:S04]  /*5c30*/  IADD3 R31, P6, PT, R10, R0, RZ ;  /* 0x000000000a1f7210 */ /* 0x002fc80007fde0ff */
[----:B------:R-:W-:Y:S01]  /*5c40*/  LEA.HI.X.SX32 R10, R10, R2, 0x1, P6 ;  /* 0x000000020a0a7211 */ /* 0x000fe200030f0eff */
[----:B------:R1:W-:Y:S01]  /*5c50*/  STL [R1+0x5ec], R9 ;  /* 0x0005ec0901007387 */ /* 0x0003e20000100800 */
[----:B0-----:R-:W-:-:S03]  /*5c60*/  @!P1 IMAD.MOV.U32 R8, RZ, RZ, R31 ;  /* 0x000000ffff089224 */ /* 0x001fc600078e001f */
[----:B-1----:R-:W-:-:S05]  /*5c70*/  @!P1 IMAD.MOV.U32 R9, RZ, RZ, R10 ;  /* 0x000000ffff099224 */ /* 0x002fca00078e000a */
[----:B------:R0:W2:Y:S01]  /*5c80*/  @!P1 LDG.E.U8 R30, desc[UR18][R8.64] ;  /* 0x00000012081e9981 */ /* 0x0000a2000c1e1100 */
[----:B------:R-:W-:-:S03]  /*5c90*/  IMAD R11, R4, 0x73, RZ ;  /* 0x00000073040b7824 */ /* 0x000fc600078e02ff */
[----:B------:R1:W-:Y:S04]  /*5ca0*/  STL [R1+0x620], R31 ;  /* 0x0006201f01007387 */ /* 0x0003e80000100800 */
[----:B------:R-:W4:Y:S04]  /*5cb0*/  LDL.LU R32, [R1+0x900] ;  /* 0x0009000001207983 */ /* 0x000f280000300800 */
[----:B------:R-:W-:Y:S04]  /*5cc0*/  STL [R1+0x61c], R10 ;  /* 0x00061c0a01007387 */ /* 0x000fe80000100800 */
[----:B---3--:R3:W-:Y:S01]  /*5cd0*/  STL [R1+0x220], R29 ;  /* 0x0002201d01007387 */ /* 0x0087e20000100800 */
[----:B0-----:R-:W-:-:S03]  /*5ce0*/  VIADD R8, R14, 0xffffffeb ;  /* 0xffffffeb0e087836 */ /* 0x001fc60000000000 */
[----:B-1----:R-:W4:Y:S01]  /*5cf0*/  LDL.LU R31, [R1+0x8fc] ;  /* 0x0008fc00011f7983 */ /* 0x002f220000300800 */
[----:B---3--:R-:W-:-:S05]  /*5d00*/  IADD3 R29, P6, PT, R11, R0, RZ ;  /* 0x000000000b1d7210 */ /* 0x008fca0007fde0ff */
[----:B------:R-:W-:Y:S01]  /*5d10*/  STL [R1+0x650], R29 ;  /* 0x0006501d01007387 */ /* 0x000fe20000100800 */
[----:B------:R-:W-:Y:S02]  /*5d20*/  PRMT R28, RZ, 0x7610, R28 ;  /* 0x00007610ff1c7816 */ /* 0x000fe4000000001c */
[----:B------:R-:W-:Y:S01]  /*5d30*/  ISETP.GE.U32.AND P1, PT, R8, 0x7fffff6c, PT ;  /* 0x7fffff6c0800780c */ /* 0x000fe20003f26070 */
[----:B------:R-:W-:Y:S01]  /*5d40*/  @!P4 IMAD.MOV.U32 R8, RZ, RZ, R29 ;  /* 0x000000ffff08c224 */ /* 0x000fe200078e001d */
[----:B--2---:R0:W-:Y:S02]  /*5d50*/  STL [R1+0x218], R30 ;  /* 0x0002181e01007387 */ /* 0x0041e40000100800 */
[----:B0-----:R-:W-:-:S05]  /*5d60*/  LEA.HI.X.SX32 R30, R11, R2, 0x1, P6 ;  /* 0x000000020b1e7211 */ /* 0x001fca00030f0eff */
[----:B------:R-:W-:-:S05]  /*5d70*/  @!P4 IMAD.MOV.U32 R9, RZ, RZ, R30 ;  /* 0x000000ffff09c224 */ /* 0x000fca00078e001e */
[----:B------:R0:W2:Y:S01]  /*5d80*/  @!P4 LDG.E.U8 R28, desc[UR18][R8.64] ;  /* 0x00000012081cc981 */ /* 0x0000a2000c1e1100 */
[----:B------:R-:W-:Y:S02]  /*5d90*/  IMAD R10, R4, 0x7b, RZ ;  /* 0x0000007b040a7824 */ /* 0x000fe400078e02ff */
[----:B------:R-:W-:Y:S01]  /*5da0*/  VIADD R12, R14, 0xfffffffb ;  /* 0xfffffffb0e0c7836 */ /* 0x000fe20000000000 */
[----:B------:R1:W-:Y:S02]  /*5db0*/  STL [R1+0x64c], R30 ;  /* 0x00064c1e01007387 */ /* 0x0003e40000100800 */
[----:B0-----:R-:W-:Y:S01]  /*5dc0*/  IADD3 R9, P6, PT, R10, R0, RZ ;  /* 0x000000000a097210 */ /* 0x001fe20007fde0ff */
[----:B------:R-:W-:Y:S01]  /*5dd0*/  IMAD.SHL.U32 R8, R4, 0x4, RZ ;  /* 0x0000000404087824 */ /* 0x000fe200078e00ff */
[----:B------:R-:W-:Y:S01]  /*5de0*/  ISETP.GE.U32.AND P2, PT, R12, 0x7fffff7c, PT ;  /* 0x7fffff7c0c00780c */ /* 0x000fe20003f46070 */
[----:B------:R-:W-:Y:S01]  /*5df0*/  VIADD R12, R14, 0xfffffff3 ;  /* 0xfffffff30e0c7836 */ /* 0x000fe20000000000 */
[----:B-1----:R-:W-:Y:S01]  /*5e00*/  LEA.HI.X.SX32 R30, R10, R2, 0x1, P6 ;  /* 0x000000020a1e7211 */ /* 0x002fe200030f0eff */
[----:B------:R-:W-:Y:S03]  /*5e10*/  STL [R1+0x680], R9 ;  /* 0x0006800901007387 */ /* 0x000fe60000100800 */
[----:B------:R-:W-:-:S02]  /*5e20*/  ISETP.GE.U32.AND P5, PT, R12, 0x7fffff74, PT ;  /* 0x7fffff740c00780c */ /* 0x000fc40003fa6070 */
[----:B------:R-:W-:Y:S02]  /*5e30*/  PRMT R12, RZ, 0x7610, R12 ;  /* 0x00007610ff0c7816 */ /* 0x000fe4000000000c */
[----:B------:R-:W-:Y:S01]  /*5e40*/  PRMT R27, RZ, 0x7610, R27 ;  /* 0x00007610ff1b7816 */ /* 0x000fe2000000001b */
[----:B--2---:R0:W-:Y:S02]  /*5e50*/  STL [R1+0x1f4], R28 ;  /* 0x0001f41c01007387 */ /* 0x0041e40000100800 */
[----:B0-----:R-:W-:-:S04]  /*5e60*/  IADD3 R28, P6, PT, R8, R0, RZ ;  /* 0x00000000081c7210 */ /* 0x001fc80007fde0ff */
[----:B------:R-:W-:Y:S01]  /*5e70*/  LEA.HI.X.SX32 R29, R8, R2, 0x1, P6 ;  /* 0x00000002081d7211 */ /* 0x000fe200030f0eff */
[----:B------:R-:W-:Y:S02]  /*5e80*/  @!P0 IMAD.MOV.U32 R8, RZ, RZ, R9 ;  /* 0x000000ffff088224 */ /* 0x000fe400078e0009 */
[----:B------:R-:W-:-:S05]  /*5e90*/  @!P0 IMAD.MOV.U32 R9, RZ, RZ, R30 ;  /* 0x000000ffff098224 */ /* 0x000fca00078e001e */
[----:B------:R0:W2:Y:S02]  /*5ea0*/  @!P0 LDG.E.U8 R12, desc[UR18][R8.64] ;  /* 0x00000012080c8981 */ /* 0x0000a4000c1e1100 */
[----:B0-----:R-:W-:Y:S02]  /*5eb0*/  @!P2 IMAD.MOV.U32 R8, RZ, RZ, R28 ;  /* 0x000000ffff08a224 */ /* 0x001fe400078e001c */
[----:B------:R-:W-:-:S05]  /*5ec0*/  @!P2 IMAD.MOV.U32 R9, RZ, RZ, R29 ;  /* 0x000000ffff09a224 */ /* 0x000fca00078e001d */
[----:B------:R0:W3:Y:S01]  /*5ed0*/  @!P2 LDG.E.U8 R27, desc[UR18][R8.64] ;  /* 0x00000012081ba981 */ /* 0x0000e2000c1e1100 */
[----:B------:R-:W-:-:S03]  /*5ee0*/  VIADD R11, R14, 0xffffffe3 ;  /* 0xffffffe30e0b7836 */ /* 0x000fc60000000000 */
[----:B------:R1:W-:Y:S02]  /*5ef0*/  STL [R1+0x67c], R30 ;  /* 0x00067c1e01007387 */ /* 0x0003e40000100800 */
[----:B------:R-:W-:Y:S01]  /*5f00*/  ISETP.GE.U32.AND P4, PT, R11, 0x7fffff64, PT ;  /* 0x7fffff640b00780c */ /* 0x000fe20003f86070 */
[----:B------:R-:W-:Y:S01]  /*5f10*/  IMAD R11, R4, 0xc, RZ ;  /* 0x0000000c040b7824 */ /* 0x000fe200078e02ff */
[----:B------:R-:W-:Y:S04]  /*5f20*/  STL [R1+0x24], R28 ;  /* 0x0000241c01007387 */ /* 0x000fe80000100800 */
[----:B-1----:R-:W4:Y:S04]  /*5f30*/  LDL.LU R30, [R1+0x8f8] ;  /* 0x0008f800011e7983 */ /* 0x002f280000300800 */
[----:B------:R1:W-:Y:S01]  /*5f40*/  STL [R1+0x1c], R29 ;  /* 0x00001c1d01007387 */ /* 0x0003e20000100800 */
[----:B0-----:R-:W-:-:S05]  /*5f50*/  VIADD R8, R14, 0xffffffd3 ;  /* 0xffffffd30e087836 */ /* 0x001fca0000000000 */
[----:B------:R-:W-:Y:S01]  /*5f60*/  ISETP.GE.U32.AND P2, PT, R8, 0x7fffff54, PT ;  /* 0x7fffff540800780c */ /* 0x000fe20003f46070 */
[----:B------:R-:W-:Y:S01]  /*5f70*/  VIADD R10, R14, 0xffffffdb ;  /* 0xffffffdb0e0a7836 */ /* 0x000fe20000000000 */
[----:B------:R-:W-:-:S04]  /*5f80*/  PRMT R24, RZ, 0x7610, R24 ;  /* 0x00007610ff187816 */ /* 0x000fc80000000018 */
[----:B------:R-:W-:Y:S01]  /*5f90*/  ISETP.GE.U32.AND P0, PT, R10, 0x7fffff5c, PT ;  /* 0x7fffff5c0a00780c */ /* 0x000fe20003f06070 */
[----:B------:R-:W-:Y:S01]  /*5fa0*/  IMAD R10, R4, 0x14, RZ ;  /* 0x00000014040a7824 */ /* 0x000fe200078e02ff */
[----:B------:R-:W-:Y:S01]  /*5fb0*/  PRMT R25, RZ, 0x7610, R25 ;  /* 0x00007610ff197816 */ /* 0x000fe20000000019 */
[----:B--2---:R0:W-:Y:S04]  /*5fc0*/  STL [R1+0x1dc], R12 ;  /* 0x0001dc0c01007387 */ /* 0x0041e80000100800 */
[----:B-1----:R-:W2:Y:S04]  /*5fd0*/  LDL.LU R29, [R1+0x8f4] ;  /* 0x0008f400011d7983 */ /* 0x002ea80000300800 */
[----:B------:R-:W2:Y:S01]  /*5fe0*/  LDL.LU R28, [R1+0x8f0] ;  /* 0x0008f000011c7983 */ /* 0x000ea20000300800 */
[----:B0-----:R-:W-:-:S04]  /*5ff0*/  IADD3 R12, P6, PT, R11, R0, RZ ;  /* 0x000000000b0c7210 */ /* 0x001fc80007fde0ff */
[----:B------:R-:W-:Y:S01]  /*6000*/  LEA.HI.X.SX32 R11, R11, R2, 0x1, P6 ;  /* 0x000000020b0b7211 */ /* 0x000fe200030f0eff */
[----:B------:R-:W-:-:S04]  /*6010*/  IMAD.MOV.U32 R9, RZ, RZ, R12 ;  /* 0x000000ffff097224 */ /* 0x000fc800078e000c */
[----:B------:R-:W-:-:S05]  /*6020*/  IMAD.MOV.U32 R8, RZ, RZ, R11 ;  /* 0x000000ffff087224 */ /* 0x000fca00078e000b */
[-C--:B------:R-:W-:Y:S01]  /*6030*/  @!P5 LOP3.LUT R9, R9, R8.reuse, RZ, 0x3c, !PT ;  /* 0x000000080909d212 */ /* 0x080fe200078e3cff */
[----:B---3--:R0:W-:Y:S03]  /*6040*/  STL [R1+0x1e4], R27 ;  /* 0x0001e41b01007387 */ /* 0x0081e60000100800 */
[----:B------:R-:W-:-:S04]  /*6050*/  @!P5 LOP3.LUT R8, R9, R8, RZ, 0x3c, !PT ;  /* 0x000000080908d212 */ /* 0x000fc800078e3cff */
[----:B------:R-:W-:Y:S01]  /*6060*/  @!P5 LOP3.LUT R9, R9, R8, RZ, 0x3c, !PT ;  /* 0x000000080909d212 */ /* 0x000fe200078e3cff */
[----:B0-----:R-:W3:Y:S04]  /*6070*/  LDL.LU R27, [R1+0x8ec] ;  /* 0x0008ec00011b7983 */ /* 0x001ee80000300800 */
[----:B------:R0:W-:Y:S04]  /*6080*/  STL [R1+0xb8], R12 ;  /* 0x0000b80c01007387 */ /* 0x0001e80000100800 */
[----:B------:R1:W2:Y:S01]  /*6090*/  @!P5 LDG.E.U8 R24, desc[UR18][R8.64] ;  /* 0x000000120818d981 */ /* 0x0002a2000c1e1100 */
[----:B0-----:R-:W-:-:S04]  /*60a0*/  IADD3 R12, P6, PT, R10, R0, RZ ;  /* 0x000000000a0c7210 */ /* 0x001fc80007fde0ff */
[----:B-1----:R-:W-:Y:S01]  /*60b0*/  LEA.HI.X.SX32 R8, R10, R2, 0x1, P6 ;  /* 0x000000020a087211 */ /* 0x002fe200030f0eff */
        /* <DEDUP_REMOVED lines=13> */
[----:B------:R-:W-:Y:S02]  /*6190*/  PRMT R74, RZ, 0x7610, R74 ;  /* 0x00007610ff4a7816 */ /* 0x000fe4000000004a */
[----:B------:R-:W-:Y:S01]  /*61a0*/  PRMT R84, RZ, 0x7610, R84 ;  /* 0x00007610ff547816 */ /* 0x000fe20000000054 */
[----:B--2---:R1:W-:Y:S02]  /*61b0*/  STL [R1+0xe4], R24 ;  /* 0x0000e41801007387 */ /* 0x0043e40000100800 */
[----:B-1----:R-:W-:-:S04]  /*61c0*/  IADD3 R24, P6, PT, R11, R0, RZ ;  /* 0x000000000b187210 */ /* 0x002fc80007fde0ff */
[----:B0-----:R-:W-:Y:S01]  /*61d0*/  LEA.HI.X.SX32 R8, R11, R2, 0x1, P6 ;  /* 0x000000020b087211 */ /* 0x001fe200030f0eff */
[----:B------:R-:W-:Y:S01]  /*61e0*/  IMAD.MOV.U32 R9, RZ, RZ, R24 ;  /* 0x000000ffff097224 */ /* 0x000fe200078e0018 */
[----:B------:R0:W-:Y:S04]  /*61f0*/  STL [R1+0x3f8], R24 ;  /* 0x0003f81801007387 */ /* 0x0001e80000100800 */
[----:B------:R-:W-:Y:S01]  /*6200*/  @!P4 LOP3.LUT R9, R9, R8, RZ, 0x3c, !PT ;  /* 0x000000080909c212 */ /* 0x000fe200078e3cff */
[----:B------:R1:W-:Y:S01]  /*6210*/  STL [R1+0x3f4], R8 ;  /* 0x0003f40801007387 */ /* 0x0003e20000100800 */
[----:B0-----:R-:W-:Y:S02]  /*6220*/  IADD3 R24, P6, PT, R10, R0, RZ ;  /* 0x000000000a187210 */ /* 0x001fe40007fde0ff */
[----:B-1----:R-:W-:-:S03]  /*6230*/  @!P4 LOP3.LUT R8, R9, R8, RZ, 0x3c, !PT ;  /* 0x000000080908c212 */ /* 0x002fc600078e3cff */
[----:B------:R-:W-:Y:S01]  /*6240*/  STL [R1+0x430], R24 ;  /* 0x0004301801007387 */ /* 0x000fe20000100800 */
[----:B------:R-:W-:-:S03]  /*6250*/  @!P4 LOP3.LUT R9, R9, R8, RZ, 0x3c, !PT ;  /* 0x000000080909c212 */ /* 0x000fc600078e3cff */
[----:B---3--:R0:W-:Y:S04]  /*6260*/  STL [R1+0xbc], R25 ;  /* 0x0000bc1901007387 */ /* 0x0081e80000100800 */
[----:B------:R1:W2:Y:S01]  /*6270*/  @!P4 LDG.E.U8 R26, desc[UR18][R8.64] ;  /* 0x00000012081ac981 */ /* 0x0002a2000c1e1100 */
[----:B0-----:R-:W-:Y:S01]  /*6280*/  LEA.HI.X.SX32 R25, R10, R2, 0x1, P6 ;  /* 0x000000020a197211 */ /* 0x001fe200030f0eff */
[----:B-1----:R-:W-:-:S04]  /*6290*/  @!P0 IMAD.MOV.U32 R8, RZ, RZ, R24 ;  /* 0x000000ffff088224 */ /* 0x002fc800078e0018 */
[----:B------:R-:W-:-:S05]  /*62a0*/  @!P0 IMAD.MOV.U32 R9, RZ, RZ, R25 ;  /* 0x000000ffff098224 */ /* 0x000fca00078e0019 */
[----:B------:R0:W3:Y:S01]  /*62b0*/  @!P0 LDG.E.U8 R74, desc[UR18][R8.64] ;  /* 0x00000012084a8981 */ /* 0x0000e2000c1e1100 */
[----:B------:R-:W-:-:S05]  /*62c0*/  IMAD R11, R4, 0x2c, RZ ;  /* 0x0000002c040b7824 */ /* 0x000fca00078e02ff */
[----:B------:R-:W-:Y:S01]  /*62d0*/  IADD3 R10, P6, PT, R11, R0, RZ ;  /* 0x000000000b0a7210 */ /* 0x000fe20007fde0ff */
[----:B0-----:R-:W-:-:S03]  /*62e0*/  VIADD R8, R14, 0xffffffb3 ;  /* 0xffffffb30e087836 */ /* 0x001fc60000000000 */
[----:B------:R-:W-:Y:S01]  /*62f0*/  LEA.HI.X.SX32 R11, R11, R2, 0x1, P6 ;  /* 0x000000020b0b7211 */ /* 0x000fe200030f0eff */
[----:B------:R-:W-:Y:S01]  /*6300*/  IMAD.MOV.U32 R9, RZ, RZ, R10 ;  /* 0x000000ffff097224 */ /* 0x000fe200078e000a */
[----:B------:R-:W-:-:S03]  /*6310*/  ISETP.GE.U32.AND P0, PT, R8, 0x7fffff34, PT ;  /* 0x7fffff340800780c */ /* 0x000fc60003f06070 */
[----:B------:R-:W-:-:S05]  /*6320*/  IMAD.MOV.U32 R8, RZ, RZ, R11 ;  /* 0x000000ffff087224 */ /* 0x000fca00078e000b */
[----:B------:R-:W-:-:S04]  /*6330*/  @!P2 LOP3.LUT R9, R9, R8, RZ, 0x3c, !PT ;  /* 0x000000080909a212 */ /* 0x000fc800078e3cff */
[----:B------:R-:W-:-:S04]  /*6340*/  @!P2 LOP3.LUT R8, R9, R8, RZ, 0x3c, !PT ;  /* 0x000000080908a212 */ /* 0x000fc800078e3cff */
[----:B------:R-:W-:-:S05]  /*6350*/  @!P2 LOP3.LUT R9, R9, R8, RZ, 0x3c, !PT ;  /* 0x000000080909a212 */ /* 0x000fca00078e3cff */
[----:B------:R0:W4:Y:S01]  /*6360*/  @!P2 LDG.E.U8 R84, desc[UR18][R8.64] ;  /* 0x000000120854a981 */ /* 0x000122000c1e1100 */
[----:B------:R-:W-:-:S05]  /*6370*/  VIADD R12, R14, 0xffffffc3 ;  /* 0xffffffc30e0c7836 */ /* 0x000fca0000000000 */
[----:B------:R-:W-:Y:S01]  /*6380*/  ISETP.GE.U32.AND P1, PT, R12, 0x7fffff44, PT ;  /* 0x7fffff440c00780c */ /* 0x000fe20003f26070 */
[----:B------:R-:W-:-:S05]  /*6390*/  VIADD R12, R14, 0xffffffbb ;  /* 0xffffffbb0e0c7836 */ /* 0x000fca0000000000 */
[----:B------:R-:W-:Y:S02]  /*63a0*/  ISETP.GE.U32.AND P4, PT, R12, 0x7fffff3c, PT ;  /* 0x7fffff3c0c00780c */ /* 0x000fe40003f86070 */
[----:B------:R-:W-:Y:S02]  /*63b0*/  PRMT R86, RZ, 0x7610, R86 ;  /* 0x00007610ff567816 */ /* 0x000fe40000000056 */
[----:B------:R-:W-:Y:S01]  /*63c0*/  PRMT R82, RZ, 0x7610, R82 ;  /* 0x00007610ff527816 */ /* 0x000fe20000000052 */
[----:B--2---:R1:W-:Y:S04]  /*63d0*/  STL [R1+0xa8], R26 ;  /* 0x0000a81a01007387 */ /* 0x0043e80000100800 */
[----:B-1----:R-:W2:Y:S04]  /*63e0*/  LDL.LU R26, [R1+0x8e8] ;  /* 0x0008e800011a7983 */ /* 0x002ea80000300800 */
[----:B------:R1:W-:Y:S04]  /*63f0*/  STL [R1+0x42c], R25 ;  /* 0x00042c1901007387 */ /* 0x0003e80000100800 */
[----:B-1----:R-:W2:Y:S04]  /*6400*/  LDL.LU R25, [R1+0x8e4] ;  /* 0x0008e40001197983 */ /* 0x002ea80000300800 */
[----:B------:R-:W2:Y:S04]  /*6410*/  LDL.LU R24, [R1+0x8e0] ;  /* 0x0008e00001187983 */ /* 0x000ea80000300800 */
[----:B---3--:R1:W-:Y:S04]  /*6420*/  STL [R1+0xa4], R74 ;  /* 0x0000a44a01007387 */ /* 0x0083e80000100800 */
[----:B-1----:R-:W3:Y:S04]  /*6430*/  LDL.LU R74, [R1+0x8dc] ;  /* 0x0008dc00014a7983 */ /* 0x002ee80000300800 */
[----:B------:R1:W-:Y:S02]  /*6440*/  STL [R1+0x468], R10 ;  /* 0x0004680a01007387 */ /* 0x0003e40000100800 */
[----:B-1----:R-:W-:-:S05]  /*6450*/  IMAD R10, R4, 0x34, RZ ;  /* 0x00000034040a7824 */ /* 0x002fca00078e02ff */
[----:B------:R-:W-:-:S04]  /*6460*/  IADD3 R12, P6, PT, R10, R0, RZ ;  /* 0x000000000a0c7210 */ /* 0x000fc80007fde0ff */
[----:B0-----:R-:W-:Y:S01]  /*6470*/  LEA.HI.X.SX32 R8, R10, R2, 0x1, P6 ;  /* 0x000000020a087211 */ /* 0x001fe200030f0eff */
[----:B------:R-:W-:Y:S01]  /*6480*/  IMAD.MOV.U32 R9, RZ, RZ, R12 ;  /* 0x000000ffff097224 */ /* 0x000fe200078e000c */
[----:B------:R0:W-:Y:S04]  /*6490*/  STL [R1+0x464], R11 ;  /* 0x0004640b01007387 */ /* 0x0001e80000100800 */
[-C--:B------:R-:W-:Y:S01]  /*64a0*/  @!P5 LOP3.LUT R9, R9, R8.reuse, RZ, 0x3c, !PT ;  /* 0x000000080909d212 */ /* 0x080fe200078e3cff */
[----:B------:R-:W-:Y:S04]  /*64b0*/  STL [R1+0x4a8], R12 ;  /* 0x0004a80c01007387 */ /* 0x000fe80000100800 */
[----:B------:R1:W-:Y:S01]  /*64c0*/  STL [R1+0x4a4], R8 ;  /* 0x0004a40801007387 */ /* 0x0003e20000100800 */
[----:B0-----:R-:W-:Y:S01]  /*64d0*/  VIADD R11, R14, 0xffffffab ;  /* 0xffffffab0e0b7836 */ /* 0x001fe20000000000 */
[----:B-1----:R-:W-:-:S04]  /*64e0*/  @!P5 LOP3.LUT R8, R9, R8, RZ, 0x3c, !PT ;  /* 0x000000080908d212 */ /* 0x002fc800078e3cff */
[----:B------:R-:W-:Y:S02]  /*64f0*/  @!P5 LOP3.LUT R9, R9, R8, RZ, 0x3c, !PT ;  /* 0x000000080909d212 */ /* 0x000fe400078e3cff */
[----:B------:R-:W-:-:S03]  /*6500*/  ISETP.GE.U32.AND P2, PT, R11, 0x7fffff2c, PT ;  /* 0x7fffff2c0b00780c */ /* 0x000fc60003f46070 */
[----:B------:R0:W2:Y:S01]  /*6510*/  @!P5 LDG.E.U8 R86, desc[UR18][R8.64] ;  /* 0x000000120856d981 */ /* 0x0000a2000c1e1100 */
[----:B------:R-:W-:-:S03]  /*6520*/  IMAD R11, R4, 0x3c, RZ ;  /* 0x0000003c040b7824 */ /* 0x000fc600078e02ff */
[----:B----4-:R1:W-:Y:S02]  /*6530*/  STL [R1+0x9c], R84 ;  /* 0x00009c5401007387 */ /* 0x0103e40000100800 */
[----:B-1----:R-:W-:-:S04]  /*6540*/  IADD3 R84, P6, PT, R11, R0, RZ ;  /* 0x000000000b547210 */ /* 0x002fc80007fde0ff */
[----:B0-----:R-:W-:Y:S01]  /*6550*/  LEA.HI.X.SX32 R8, R11, R2, 0x1, P6 ;  /* 0x000000020b087211 */ /* 0x001fe200030f0eff */
[----:B------:R-:W-:Y:S01]  /*6560*/  IMAD.MOV.U32 R9, RZ, RZ, R84 ;  /* 0x000000ffff097224 */ /* 0x000fe200078e0054 */
[----:B------:R-:W-:Y:S04]  /*6570*/  STL [R1+0x4e0], R84 ;  /* 0x0004e05401007387 */ /* 0x000fe80000100800 */
[-C--:B------:R-:W-:Y:S01]  /*6580*/  @!P1 LOP3.LUT R9, R9, R8.reuse, RZ, 0x3c, !PT ;  /* 0x0000000809099212 */ /* 0x080fe200078e3cff */
[----:B------:R0:W-:Y:S03]  /*6590*/  STL [R1+0x4dc], R8 ;  /* 0x0004dc0801007387 */ /* 0x0001e60000100800 */
[----:B0-----:R-:W-:-:S04]  /*65a0*/  @!P1 LOP3.LUT R8, R9, R8, RZ, 0x3c, !PT ;  /* 0x0000000809089212 */ /* 0x001fc800078e3cff */
[----:B------:R-:W-:-:S05]  /*65b0*/  @!P1 LOP3.LUT R9, R9, R8, RZ, 0x3c, !PT ;  /* 0x0000000809099212 */ /* 0x000fca00078e3cff */
[----:B------:R0:W4:Y:S01]  /*65c0*/  @!P1 LDG.E.U8 R82, desc[UR18][R8.64] ;  /* 0x0000001208529981 */ /* 0x000122000c1e1100 */
[----:B------:R-:W-:-:S05]  /*65d0*/  IMAD R10, R4, 0x44, RZ ;  /* 0x00000044040a7824 */ /* 0x000fca00078e02ff */
[----:B------:R-:W-:-:S05]  /*65e0*/  IADD3 R84, P6, PT, R10, R0, RZ ;  /* 0x000000000a547210 */ /* 0x000fca0007fde0ff */
[----:B------:R-:W-:Y:S01]  /*65f0*/  STL [R1+0x518], R84 ;  /* 0x0005185401007387 */ /* 0x000fe20000100800 */
[----:B0-----:R-:W-:Y:S02]  /*6600*/  @!P4 IMAD.MOV.U32 R8, RZ, RZ, R84 ;  /* 0x000000ffff08c224 */ /* 0x001fe400078e0054 */
[----:B------:R-:W-:Y:S02]  /*6610*/  IMAD R11, R4, 0x4c, RZ ;  /* 0x0000004c040b7824 */ /* 0x000fe400078e02ff */
[----:B------:R-:W-:-:S05]  /*6620*/  VIADD R12, R14, 0xffffffa3 ;  /* 0xffffffa30e0c7836 */ /* 0x000fca0000000000 */
[----:B------:R-:W-:Y:S01]  /*6630*/  ISETP.GE.U32.AND P5, PT, R12, 0x7fffff24, PT ;  /* 0x7fffff240c00780c */ /* 0x000fe20003fa6070 */
[----:B------:R-:W-:-:S05]  /*6640*/  VIADD R12, R14, 0xffffff9b ;  /* 0xffffff9b0e0c7836 */ /* 0x000fca0000000000 */
[----:B------:R-:W-:Y:S02]  /*6650*/  ISETP.GE.U32.AND P1, PT, R12, 0x7fffff1c, PT ;  /* 0x7fffff1c0c00780c */ /* 0x000fe40003f26070 */
[----:B------:R-:W-:Y:S01]  /*6660*/  PRMT R12, RZ, 0x7610, R12 ;  /* 0x00007610ff0c7816 */ /* 0x000fe2000000000c */
[----:B--2---:R0:W-:Y:S02]  /*6670*/  STL [R1+0x90], R86 ;  /* 0x0000905601007387 */ /* 0x0041e40000100800 */
[----:B0-----:R-:W-:-:S05]  /*6680*/  LEA.HI.X.SX32 R86, R10, R2, 0x1, P6 ;  /* 0x000000020a567211 */ /* 0x001fca00030f0eff */
[----:B------:R-:W-:-:S05]  /*6690*/  @!P4 IMAD.MOV.U32 R9, RZ, RZ, R86 ;  /* 0x000000ffff09c224 */ /* 0x000fca00078e0056 */
[----:B------:R0:W2:Y:S04]  /*66a0*/  @!P4 LDG.E.U8 R73, desc[UR18][R8.64] ;  /* 0x000000120849c981 */ /* 0x0000a8000c1e1100 */
[----:B------:R-:W-:Y:S01]  /*66b0*/  STL [R1+0x514], R86 ;  /* 0x0005145601007387 */ /* 0x000fe20000100800 */
[----:B0-----:R-:W-:-:S05]  /*66c0*/  VIADD R8, R14, 0xffffff93 ;  /* 0xffffff930e087836 */ /* 0x001fca0000000000 */
[----:B------:R-:W-:Y:S01]  /*66d0*/  ISETP.GE.U32.AND P4, PT, R8, 0x7fffff14, PT ;  /* 0x7fffff140800780c */ /* 0x000fe20003f86070 */
[----:B----4-:R0:W-:Y:S02]  /*66e0*/  STL [R1+0x8c], R82 ;  /* 0x00008c5201007387 */ /* 0x0101e40000100800 */
[----:B0-----:R-:W-:-:S04]  /*66f0*/  IADD3 R82, P6, PT, R11, R0, RZ ;  /* 0x000000000b527210 */ /* 0x001fc80007fde0ff */
[----:B------:R-:W-:Y:S01]  /*6700*/  LEA.HI.X.SX32 R84, R11, R2, 0x1, P6 ;  /* 0x000000020b547211 */ /* 0x000fe200030f0eff */
[----:B------:R-:W-:-:S04]  /*6710*/  @!P0 IMAD.MOV.U32 R8, RZ, RZ, R82 ;  /* 0x000000ffff088224 */ /* 0x000fc800078e0052 */
[----:B------:R-:W-:-:S05]  /*6720*/  @!P0 IMAD.MOV.U32 R9, RZ, RZ, R84 ;  /* 0x000000ffff098224 */ /* 0x000fca00078e0054 */
[----:B------:R0:W4:Y:S01]  /*6730*/  @!P0 LDG.E.U8 R12, desc[UR18][R8.64] ;  /* 0x00000012080c8981 */ /* 0x000122000c1e1100 */
[----:B------:R-:W-:-:S03]  /*6740*/  IMAD R10, R4, 0x54, RZ ;  /* 0x00000054040a7824 */ /* 0x000fc600078e02ff */
[----:B------:R-:W-:Y:S04]  /*6750*/  STL [R1+0x550], R82 ;  /* 0x0005505201007387 */ /* 0x000fe80000100800 */
[----:B------:R-:W-:Y:S01]  /*6760*/  STL [R1+0x54c], R84 ;  /* 0x00054c5401007387 */ /* 0x000fe20000100800 */
[----:B------:R-:W-:-:S05]  /*6770*/  VIADD R11, R14, 0xffffff8b ;  /* 0xffffff8b0e0b7836 */ /* 0x000fca0000000000 */
[----:B------:R-:W-:Y:S01]  /*6780*/  ISETP.GE.U32.AND P0, PT, R11, 0x7fffff0c, PT ;  /* 0x7fffff0c0b00780c */ /* 0x000fe20003f06070 */
[----:B------:R-:W-:Y:S01]  /*6790*/  IMAD R11, R4, 0x5c, RZ ;  /* 0x0000005c040b7824 */ /* 0x000fe200078e02ff */
[----:B--2---:R1:W-:Y:S02]  /*67a0*/  STL [R1+0x84], R73 ;  /* 0x0000844901007387 */ /* 0x0043e40000100800 */
[----:B-1----:R-:W-:-:S04]  /*67b0*/  IADD3 R73, P6, PT, R10, R0, RZ ;  /* 0x000000000a497210 */ /* 0x002fc80007fde0ff */
[----:B------:R-:W-:Y:S01]  /*67c0*/  LEA.HI.X.SX32 R84, R10, R2, 0x1, P6 ;  /* 0x000000020a547211 */ /* 0x000fe200030f0eff */
[----:B0-----:R-:W-:-:S04]  /*67d0*/  @!P2 IMAD.MOV.U32 R8, RZ, RZ, R73 ;  /* 0x000000ffff08a224 */ /* 0x001fc800078e0049 */
[----:B------:R-:W-:-:S05]  /*67e0*/  @!P2 IMAD.MOV.U32 R9, RZ, RZ, R84 ;  /* 0x000000ffff09a224 */ /* 0x000fca00078e0054 */
[----:B------:R0:W2:Y:S01]  /*67f0*/  @!P2 LDG.E.U8 R72, desc[UR18][R8.64] ;  /* 0x000000120848a981 */ /* 0x0000a2000c1e1100 */
[----:B------:R-:W-:-:S03]  /*6800*/  IADD3 R82, P6, PT, R11, R0, RZ ;  /* 0x000000000b527210 */ /* 0x000fc60007fde0ff */
[----:B------:R-:W-:Y:S02]  /*6810*/  STL [R1+0x588], R73 ;  /* 0x0005884901007387 */ /* 0x000fe40000100800 */
[----:B0-----:R-:W-:Y:S02]  /*6820*/  @!P5 IMAD.MOV.U32 R8, RZ, RZ, R82 ;  /* 0x000000ffff08d224 */ /* 0x001fe400078e0052 */
[----:B----4-:R-:W-:Y:S04]  /*6830*/  STL [R1+0x80], R12 ;  /* 0x0000800c01007387 */ /* 0x010fe80000100800 */
[----:B------:R0:W-:Y:S02]  /*6840*/  STL [R1+0x584], R84 ;  /* 0x0005845401007387 */ /* 0x0001e40000100800 */
[----:B0-----:R-:W-:-:S05]  /*6850*/  LEA.HI.X.SX32 R84, R11, R2, 0x1, P6 ;  /* 0x000000020b547211 */ /* 0x001fca00030f0eff */
[----:B------:R-:W-:-:S05]  /*6860*/  @!P5 IMAD.MOV.U32 R9, RZ, RZ, R84 ;  /* 0x000000ffff09d224 */ /* 0x000fca00078e0054 */
[----:B------:R0:W4:Y:S01]  /*6870*/  @!P5 LDG.E.U8 R23, desc[UR18][R8.64] ;  /* 0x000000120817d981 */ /* 0x000122000c1e1100 */
[----:B------:R-:W-:-:S03]  /*6880*/  IMAD R10, R4, 0x64, RZ ;  /* 0x00000064040a7824 */ /* 0x000fc600078e02ff */
[----:B------:R-:W-:Y:S01]  /*6890*/  STL [R1+0x5c0], R82 ;  /* 0x0005c05201007387 */ /* 0x000fe20000100800 */
[----:B------:R-:W-:Y:S02]  /*68a0*/  IMAD R11, R4, 0x6c, RZ ;  /* 0x0000006c040b7824 */ /* 0x000fe400078e02ff */
[----:B------:R-:W-:-:S05]  /*68b0*/  VIADD R12, R14, 0xffffff83 ;  /* 0xffffff830e0c7836 */ /* 0x000fca0000000000 */
[----:B------:R-:W-:Y:S01]  /*68c0*/  ISETP.GE.U32.AND P2, PT, R12, 0x7fffff04, PT ;  /* 0x7fffff040c00780c */ /* 0x000fe20003f46070 */
[----:B------:R-:W-:-:S05]  /*68d0*/  VIADD R12, R14, 0xfffffffa ;  /* 0xfffffffa0e0c7836 */ /* 0x000fca0000000000 */
[----:B------:R-:W-:Y:S02]  /*68e0*/  ISETP.GE.U32.AND P5, PT, R12, 0x7fffff7b, PT ;  /* 0x7fffff7b0c00780c */ /* 0x000fe40003fa6070 */
[----:B------:R-:W-:Y:S01]  /*68f0*/  PRMT R12, RZ, 0x7610, R12 ;  /* 0x00007610ff0c7816 */ /* 0x000fe2000000000c */
[----:B--2---:R1:W-:Y:S02]  /*6900*/  STL [R1+0x7c], R72 ;  /* 0x00007c4801007387 */ /* 0x0043e40000100800 */
[----:B-1----:R-:W-:-:S04]  /*6910*/  IADD3 R72, P6, PT, R10, R0, RZ ;  /* 0x000000000a487210 */ /* 0x002fc80007fde0ff */
[----:B------:R-:W-:Y:S01]  /*6920*/  LEA.HI.X.SX32 R73, R10, R2, 0x1, P6 ;  /* 0x000000020a497211 */ /* 0x000fe200030f0eff */
[----:B0-----:R-:W-:-:S04]  /*6930*/  @!P1 IMAD.MOV.U32 R8, RZ, RZ, R72 ;  /* 0x000000ffff089224 */ /* 0x001fc800078e0048 */
[----:B------:R-:W-:-:S05]  /*6940*/  @!P1 IMAD.MOV.U32 R9, RZ, RZ, R73 ;  /* 0x000000ffff099224 */ /* 0x000fca00078e0049 */
[----:B------:R0:W2:Y:S04]  /*6950*/  @!P1 LDG.E.U8 R22, desc[UR18][R8.64] ;  /* 0x0000001208169981 */ /* 0x0000a8000c1e1100 */
[----:B------:R-:W-:Y:S04]  /*6960*/  STL [R1+0x5bc], R84 ;  /* 0x0005bc5401007387 */ /* 0x000fe80000100800 */
[----:B------:R-:W-:Y:S04]  /*6970*/  STL [R1+0x5f8], R72 ;  /* 0x0005f84801007387 */ /* 0x000fe80000100800 */
[----:B------:R-:W-:Y:S01]  /*6980*/  STL [R1+0x5f4], R73 ;  /* 0x0005f44901007387 */ /* 0x000fe20000100800 */
[----:B0-----:R-:W-:-:S03]  /*6990*/  VIADD R8, R14, 0xfffffff2 ;  /* 0xfffffff20e087836 */ /* 0x001fc60000000000 */
[----:B----4-:R0:W-:Y:S02]  /*69a0*/  STL [R1+0x70], R23 ;  /* 0x0000701701007387 */ /* 0x0101e40000100800 */
[----:B------:R-:W-:Y:S02]  /*69b0*/  ISETP.GE.U32.AND P1, PT, R8, 0x7fffff73, PT ;  /* 0x7fffff730800780c */ /* 0x000fe40003f26070 */
        /* <DEDUP_REMOVED lines=50> */
[----:B------:R-:W-:Y:S02]  /*6ce0*/  IMAD R10, R4, 0x15, RZ ;  /* 0x00000015040a7824 */ /* 0x000fe400078e02ff */
[----:B------:R-:W-:Y:S01]  /*6cf0*/  VIADD R11, R14, 0xffffffca ;  /* 0xffffffca0e0b7836 */ /* 0x000fe20000000000 */
[----:B------:R-:W-:Y:S04]  /*6d00*/  STL [R1+0xd0], R20 ;  /* 0x0000d01401007387 */ /* 0x000fe80000100800 */
[----:B------:R-:W-:Y:S01]  /*6d10*/  STL [R1+0xcc], R21 ;  /* 0x0000cc1501007387 */ /* 0x000fe20000100800 */
[----:B------:R-:W-:Y:S01]  /*6d20*/  ISETP.GE.U32.AND P1, PT, R11, 0x7fffff4b, PT ;  /* 0x7fffff4b0b00780c */ /* 0x000fe20003f26070 */
[----:B------:R-:W-:Y:S01]  /*6d30*/  IMAD R11, R4, 0x1d, RZ ;  /* 0x0000001d040b7824 */ /* 0x000fe200078e02ff */
[----:B------:R-:W-:Y:S01]  /*6d40*/  PRMT R5, RZ, 0x7610, R5 ;  /* 0x00007610ff057816 */ /* 0x000fe20000000005 */
[----:B--2---:R1:W-:Y:S02]  /*6d50*/  STL [R1+0x54], R19 ;  /* 0x0000541301007387 */ /* 0x0043e40000100800 */
[----:B-1----:R-:W-:-:S04]  /*6d60*/  IADD3 R19, P6, PT, R10, R0, RZ ;  /* 0x000000000a137210 */ /* 0x002fc80007fde0ff */
[----:B------:R-:W-:Y:S02]  /*6d70*/  LEA.HI.X.SX32 R20, R10, R2, 0x1, P6 ;  /* 0x000000020a147211 */ /* 0x000fe400030f0eff */
[C---:B------:R-:W-:Y:S01]  /*6d80*/  IADD3 R21, P6, PT, R11.reuse, R0, RZ ;  /* 0x000000000b157210 */ /* 0x040fe20007fde0ff */
[----:B0-----:R-:W-:Y:S02]  /*6d90*/  @!P4 IMAD.MOV.U32 R8, RZ, RZ, R19 ;  /* 0x000000ffff08c224 */ /* 0x001fe400078e0013 */
[----:B------:R-:W-:Y:S01]  /*6da0*/  @!P4 IMAD.MOV.U32 R9, RZ, RZ, R20 ;  /* 0x000000ffff09c224 */ /* 0x000fe200078e0014 */
[----:B------:R-:W-:-:S04]  /*6db0*/  LEA.HI.X.SX32 R22, R11, R2, 0x1, P6 ;  /* 0x000000020b167211 */ /* 0x000fc800030f0eff */
[----:B------:R0:W2:Y:S01]  /*6dc0*/  @!P4 LDG.E.U8 R5, desc[UR18][R8.64] ;  /* 0x000000120805c981 */ /* 0x0000a2000c1e1100 */
[----:B------:R-:W-:Y:S02]  /*6dd0*/  IMAD R10, R4, 0x25, RZ ;  /* 0x00000025040a7824 */ /* 0x000fe400078e02ff */
[----:B0-----:R-:W-:Y:S02]  /*6de0*/  @!P0 IMAD.MOV.U32 R8, RZ, RZ, R21 ;  /* 0x000000ffff088224 */ /* 0x001fe400078e0015 */
[----:B------:R-:W-:-:S05]  /*6df0*/  @!P0 IMAD.MOV.U32 R9, RZ, RZ, R22 ;  /* 0x000000ffff098224 */ /* 0x000fca00078e0016 */
[----:B------:R0:W3:Y:S04]  /*6e00*/  @!P0 LDG.E.U8 R18, desc[UR18][R8.64] ;  /* 0x0000001208128981 */ /* 0x0000e8000c1e1100 */
[----:B------:R1:W-:Y:S04]  /*6e10*/  STL [R1+0x140], R19 ;  /* 0x0001401301007387 */ /* 0x0003e80000100800 */
[----:B----4-:R-:W-:Y:S01]  /*6e20*/  STL [R1+0x4c], R12 ;  /* 0x00004c0c01007387 */ /* 0x010fe20000100800 */
[----:B-1----:R-:W-:-:S03]  /*6e30*/  IADD3 R19, P6, PT, R10, R0, RZ ;  /* 0x000000000a137210 */ /* 0x002fc60007fde0ff */
[----:B------:R1:W-:Y:S02]  /*6e40*/  STL [R1+0x13c], R20 ;  /* 0x00013c1401007387 */ /* 0x0003e40000100800 */
[----:B0-----:R-:W-:Y:S01]  /*6e50*/  @!P2 IMAD.MOV.U32 R8, RZ, RZ, R19 ;  /* 0x000000ffff08a224 */ /* 0x001fe200078e0013 */
[----:B-1----:R-:W-:-:S05]  /*6e60*/  LEA.HI.X.SX32 R20, R10, R2, 0x1, P6 ;  /* 0x000000020a147211 */ /* 0x002fca00030f0eff */
[----:B------:R-:W-:-:S05]  /*6e70*/  @!P2 IMAD.MOV.U32 R9, RZ, RZ, R20 ;  /* 0x000000ffff09a224 */ /* 0x000fca00078e0014 */
[----:B------:R0:W4:Y:S01]  /*6e80*/  @!P2 LDG.E.U8 R17, desc[UR18][R8.64] ;  /* 0x000000120811a981 */ /* 0x000122000c1e1100 */
[----:B------:R-:W-:Y:S02]  /*6e90*/  IMAD R11, R4, 0x2d, RZ ;  /* 0x0000002d040b7824 */ /* 0x000fe400078e02ff */
[----:B------:R-:W-:-:S05]  /*6ea0*/  VIADD R12, R14, 0xffffffc2 ;  /* 0xffffffc20e0c7836 */ /* 0x000fca0000000000 */
[----:B------:R-:W-:Y:S01]  /*6eb0*/  ISETP.GE.U32.AND P4, PT, R12, 0x7fffff43, PT ;  /* 0x7fffff430c00780c */ /* 0x000fe20003f86070 */
[C---:B------:R-:W-:Y:S02]  /*6ec0*/  VIADD R12, R14.reuse, 0xffffffba ;  /* 0xffffffba0e0c7836 */ /* 0x040fe40000000000 */
[----:B0-----:R-:W-:-:S03]  /*6ed0*/  VIADD R8, R14, 0xffffffb2 ;  /* 0xffffffb20e087836 */ /* 0x001fc60000000000 */
[----:B------:R-:W-:Y:S02]  /*6ee0*/  ISETP.GE.U32.AND P0, PT, R12, 0x7fffff3b, PT ;  /* 0x7fffff3b0c00780c */ /* 0x000fe40003f06070 */
[----:B------:R-:W-:Y:S02]  /*6ef0*/  PRMT R12, RZ, 0x7610, R12 ;  /* 0x00007610ff0c7816 */ /* 0x000fe4000000000c */
[----:B------:R-:W-:Y:S01]  /*6f00*/  ISETP.GE.U32.AND P2, PT, R8, 0x7fffff33, PT ;  /* 0x7fffff330800780c */ /* 0x000fe20003f46070 */
[----:B------:R-:W-:Y:S01]  /*6f10*/  IMAD R10, R4, 0x35, RZ ;  /* 0x00000035040a7824 */ /* 0x000fe200078e02ff */
[----:B--2---:R-:W-:Y:S04]  /*6f20*/  STL [R1+0x88c], R5 ;  /* 0x00088c0501007387 */ /* 0x004fe80000100800 */
[----:B------:R-:W-:Y:S04]  /*6f30*/  STL [R1+0x400], R21 ;  /* 0x0004001501007387 */ /* 0x000fe80000100800 */
[----:B------:R-:W-:Y:S04]  /*6f40*/  STL [R1+0x3fc], R22 ;  /* 0x0003fc1601007387 */ /* 0x000fe80000100800 */
[----:B------:R-:W-:Y:S04]  /*6f50*/  STL [R1+0x438], R19 ;  /* 0x0004381301007387 */ /* 0x000fe80000100800 */
[----:B------:R-:W-:Y:S04]  /*6f60*/  STL [R1+0x434], R20 ;  /* 0x0004341401007387 */ /* 0x000fe80000100800 */
[----:B---3--:R0:W-:Y:S02]  /*6f70*/  STL [R1+0x40], R18 ;  /* 0x0000401201007387 */ /* 0x0081e40000100800 */
[----:B0-----:R-:W-:-:S04]  /*6f80*/  IADD3 R18, P6, PT, R11, R0, RZ ;  /* 0x000000000b127210 */ /* 0x001fc80007fde0ff */
[----:B------:R-:W-:Y:S01]  /*6f90*/  LEA.HI.X.SX32 R19, R11, R2, 0x1, P6 ;  /* 0x000000020b137211 */ /* 0x000fe200030f0eff */
[----:B------:R-:W-:-:S04]  /*6fa0*/  @!P5 IMAD.MOV.U32 R8, RZ, RZ, R18 ;  /* 0x000000ffff08d224 */ /* 0x000fc800078e0012 */
[----:B------:R-:W-:Y:S01]  /*6fb0*/  @!P5 IMAD.MOV.U32 R9, RZ, RZ, R19 ;  /* 0x000000ffff09d224 */ /* 0x000fe200078e0013 */
[----:B------:R-:W-:Y:S04]  /*6fc0*/  STL [R1+0x470], R18 ;  /* 0x0004701201007387 */ /* 0x000fe80000100800 */
[----:B------:R0:W2:Y:S04]  /*6fd0*/  @!P5 LDG.E.U8 R12, desc[UR18][R8.64] ;  /* 0x00000012080cd981 */ /* 0x0000a8000c1e1100 */
[----:B------:R-:W-:Y:S04]  /*6fe0*/  STL [R1+0x46c], R19 ;  /* 0x00046c1301007387 */ /* 0x000fe80000100800 */
[----:B----4-:R1:W-:Y:S02]  /*6ff0*/  STL [R1+0x34], R17 ;  /* 0x0000341101007387 */ /* 0x0103e40000100800 */
[----:B-1----:R-:W-:-:S04]  /*7000*/  IADD3 R17, P6, PT, R10, R0, RZ ;  /* 0x000000000a117210 */ /* 0x002fc80007fde0ff */
[----:B------:R-:W-:Y:S01]  /*7010*/  LEA.HI.X.SX32 R19, R10, R2, 0x1, P6 ;  /* 0x000000020a137211 */ /* 0x000fe200030f0eff */
[----:B0-----:R-:W-:-:S04]  /*7020*/  @!P1 IMAD.MOV.U32 R8, RZ, RZ, R17 ;  /* 0x000000ffff089224 */ /* 0x001fc800078e0011 */
[----:B------:R-:W-:-:S05]  /*7030*/  @!P1 IMAD.MOV.U32 R9, RZ, RZ, R19 ;  /* 0x000000ffff099224 */ /* 0x000fca00078e0013 */
[----:B------:R0:W3:Y:S01]  /*7040*/  @!P1 LDG.E.U8 R16, desc[UR18][R8.64] ;  /* 0x0000001208109981 */ /* 0x0000e2000c1e1100 */
[----:B------:R-:W-:-:S05]  /*7050*/  VIADD R11, R14, 0xffffffaa ;  /* 0xffffffaa0e0b7836 */ /* 0x000fca0000000000 */
[----:B------:R-:W-:Y:S01]  /*7060*/  ISETP.GE.U32.AND P5, PT, R11, 0x7fffff2b, PT ;  /* 0x7fffff2b0b00780c */ /* 0x000fe20003fa6070 */
[----:B------:R-:W-:Y:S01]  /*7070*/  IMAD R11, R4, 0x3d, RZ ;  /* 0x0000003d040b7824 */ /* 0x000fe200078e02ff */
[----:B------:R-:W-:Y:S04]  /*7080*/  STL [R1+0x4b0], R17 ;  /* 0x0004b01101007387 */ /* 0x000fe80000100800 */
[----:B------:R-:W-:-:S05]  /*7090*/  IADD3 R18, P6, PT, R11, R0, RZ ;  /* 0x000000000b127210 */ /* 0x000fca0007fde0ff */
[----:B0-----:R-:W-:Y:S02]  /*70a0*/  @!P4 IMAD.MOV.U32 R8, RZ, RZ, R18 ;  /* 0x000000ffff08c224 */ /* 0x001fe400078e0012 */
[----:B------:R-:W-:Y:S01]  /*70b0*/  IMAD R10, R4, 0x45, RZ ;  /* 0x00000045040a7824 */ /* 0x000fe200078e02ff */
[----:B--2---:R-:W-:Y:S04]  /*70c0*/  STL [R1+0x2c], R12 ;  /* 0x00002c0c01007387 */ /* 0x004fe80000100800 */
[----:B------:R0:W-:Y:S02]  /*70d0*/  STL [R1+0x4ac], R19 ;  /* 0x0004ac1301007387 */ /* 0x0001e40000100800 */
[----:B0-----:R-:W-:-:S05]  /*70e0*/  LEA.HI.X.SX32 R19, R11, R2, 0x1, P6 ;  /* 0x000000020b137211 */ /* 0x001fca00030f0eff */
[----:B------:R-:W-:-:S05]  /*70f0*/  @!P4 IMAD.MOV.U32 R9, RZ, RZ, R19 ;  /* 0x000000ffff09c224 */ /* 0x000fca00078e0013 */
[----:B------:R0:W2:Y:S04]  /*7100*/  @!P4 LDG.E.U8 R15, desc[UR18][R8.64] ;  /* 0x00000012080fc981 */ /* 0x0000a8000c1e1100 */
[----:B------:R-:W-:Y:S04]  /*7110*/  STL [R1+0x4e8], R18 ;  /* 0x0004e81201007387 */ /* 0x000fe80000100800 */
[----:B---3--:R1:W-:Y:S02]  /*7120*/  STL [R1+0x28], R16 ;  /* 0x0000281001007387 */ /* 0x0083e40000100800 */
[----:B-1----:R-:W-:-:S04]  /*7130*/  IADD3 R16, P6, PT, R10, R0, RZ ;  /* 0x000000000a107210 */ /* 0x002fc80007fde0ff */
[----:B------:R-:W-:Y:S01]  /*7140*/  LEA.HI.X.SX32 R17, R10, R2, 0x1, P6 ;  /* 0x000000020a117211 */ /* 0x000fe200030f0eff */
[----:B0-----:R-:W-:-:S04]  /*7150*/  @!P0 IMAD.MOV.U32 R8, RZ, RZ, R16 ;  /* 0x000000ffff088224 */ /* 0x001fc800078e0010 */
[----:B------:R-:W-:-:S05]  /*7160*/  @!P0 IMAD.MOV.U32 R9, RZ, RZ, R17 ;  /* 0x000000ffff098224 */ /* 0x000fca00078e0011 */
[----:B------:R0:W3:Y:S01]  /*7170*/  @!P0 LDG.E.U8 R13, desc[UR18][R8.64] ;  /* 0x00000012080d8981 */ /* 0x0000e2000c1e1100 */
[----:B------:R-:W-:Y:S02]  /*7180*/  IMAD R11, R4, 0x4d, RZ ;  /* 0x0000004d040b7824 */ /* 0x000fe400078e02ff */
[----:B------:R-:W-:Y:S01]  /*7190*/  VIADD R12, R14, 0xffffffa2 ;  /* 0xffffffa20e0c7836 */ /* 0x000fe20000000000 */
[----:B------:R-:W-:Y:S04]  /*71a0*/  STL [R1+0x4e4], R19 ;  /* 0x0004e41301007387 */ /* 0x000fe80000100800 */
[----:B------:R-:W-:Y:S01]  /*71b0*/  STL [R1+0x520], R16 ;  /* 0x0005201001007387 */ /* 0x000fe20000100800 */
[----:B------:R-:W-:-:S03]  /*71c0*/  ISETP.GE.U32.AND P1, PT, R12, 0x7fffff23, PT ;  /* 0x7fffff230c00780c */ /* 0x000fc60003f26070 */
[----:B------:R-:W-:Y:S01]  /*71d0*/  STL [R1+0x51c], R17 ;  /* 0x00051c1101007387 */ /* 0x000fe20000100800 */
[C---:B------:R-:W-:Y:S02]  /*71e0*/  VIADD R12, R14.reuse, 0xffffff9a ;  /* 0xffffff9a0e0c7836 */ /* 0x040fe40000000000 */
[----:B0-----:R-:W-:-:S03]  /*71f0*/  VIADD R8, R14, 0xffffff92 ;  /* 0xffffff920e087836 */ /* 0x001fc60000000000 */
[----:B------:R-:W-:Y:S02]  /*7200*/  ISETP.GE.U32.AND P4, PT, R12, 0x7fffff1b, PT ;  /* 0x7fffff1b0c00780c */ /* 0x000fe40003f86070 */
[----:B------:R-:W-:Y:S02]  /*7210*/  PRMT R12, RZ, 0x7610, R12 ;  /* 0x00007610ff0c7816 */ /* 0x000fe4000000000c */
[----:B------:R-:W-:Y:S01]  /*7220*/  ISETP.GE.U32.AND P0, PT, R8, 0x7fffff13, PT ;  /* 0x7fffff130800780c */ /* 0x000fe20003f06070 */
[----:B------:R-:W-:Y:S01]  /*7230*/  IMAD R10, R4, 0x55, RZ ;  /* 0x00000055040a7824 */ /* 0x000fe200078e02ff */
[----:B------:R-:W-:Y:S01]  /*7240*/  PRMT R5, RZ, 0x7610, R5 ;  /* 0x00007610ff057816 */ /* 0x000fe20000000005 */
[----:B--2---:R0:W-:Y:S02]  /*7250*/  STL [R1+0x20], R15 ;  /* 0x0000200f01007387 */ /* 0x0041e40000100800 */
[----:B0-----:R-:W-:-:S04]  /*7260*/  IADD3 R15, P6, PT, R11, R0, RZ ;  /* 0x000000000b0f7210 */ /* 0x001fc80007fde0ff */
[----:B------:R-:W-:Y:S01]  /*7270*/  LEA.HI.X.SX32 R16, R11, R2, 0x1, P6 ;  /* 0x000000020b107211 */ /* 0x000fe200030f0eff */
[----:B------:R-:W-:-:S04]  /*7280*/  @!P2 IMAD.MOV.U32 R8, RZ, RZ, R15 ;  /* 0x000000ffff08a224 */ /* 0x000fc800078e000f */
[----:B------:R-:W-:-:S05]  /*7290*/  @!P2 IMAD.MOV.U32 R9, RZ, RZ, R16 ;  /* 0x000000ffff09a224 */ /* 0x000fca00078e0010 */
[----:B------:R0:W2:Y:S04]  /*72a0*/  @!P2 LDG.E.U8 R12, desc[UR18][R8.64] ;  /* 0x00000012080ca981 */ /* 0x0000a8000c1e1100 */
[----:B------:R-:W-:Y:S04]  /*72b0*/  STL [R1+0x558], R15 ;  /* 0x0005580f01007387 */ /* 0x000fe80000100800 */
[----:B------:R-:W-:Y:S04]  /*72c0*/  STL [R1+0x554], R16 ;  /* 0x0005541001007387 */ /* 0x000fe80000100800 */
[----:B---3--:R1:W-:Y:S02]  /*72d0*/  STL [R1+0x18], R13 ;  /* 0x0000180d01007387 */ /* 0x0083e40000100800 */
        /* <DEDUP_REMOVED lines=9> */
[----:B------:R-:W-:Y:S02]  /*7370*/  IADD3 R15, P6, PT, R11, R0, RZ ;  /* 0x000000000b0f7210 */ /* 0x000fe40007fde0ff */
[----:B------:R-:W-:-:S03]  /*7380*/  PRMT R3, RZ, 0x7610, R3 ;  /* 0x00007610ff037816 */ /* 0x000fc60000000003 */
        /* <DEDUP_REMOVED lines=14> */
[----:B------:R-:W-:Y:S02]  /*7470*/  VIADD R12, R14, 0xffffff82 ;  /* 0xffffff820e0c7836 */ /* 0x000fe40000000000 */
[----:B------:R-:W-:Y:S01]  /*7480*/  IMAD R11, R4, 0x6d, RZ ;  /* 0x0000006d040b7824 */ /* 0x000fe200078e02ff */
[----:B------:R-:W-:Y:S02]  /*7490*/  STL [R1+0x5c4], R16 ;  /* 0x0005c41001007387 */ /* 0x000fe40000100800 */
[----:B------:R-:W-:Y:S01]  /*74a0*/  ISETP.GE.U32.AND P5, PT, R12, 0x7fffff03, PT ;  /* 0x7fffff030c00780c */ /* 0x000fe20003fa6070 */
[----:B------:R-:W-:Y:S01]  /*74b0*/  VIADD R12, R14, 0xfffffff9 ;  /* 0xfffffff90e0c7836 */ /* 0x000fe20000000000 */
[----:B------:R-:W-:Y:S04]  /*74c0*/  STL [R1+0x600], R5 ;  /* 0x0006000501007387 */ /* 0x000fe80000100800 */
[----:B------:R-:W-:Y:S01]  /*74d0*/  STL [R1+0x5fc], R13 ;  /* 0x0005fc0d01007387 */ /* 0x000fe20000100800 */
[----:B------:R-:W-:Y:S01]  /*74e0*/  ISETP.GE.U32.AND P1, PT, R12, 0x7fffff7a, PT ;  /* 0x7fffff7a0c00780c */ /* 0x000fe20003f26070 */
[----:B0-----:R-:W-:-:S02]  /*74f0*/  VIADD R8, R14, 0xfffffff1 ;  /* 0xfffffff10e087836 */ /* 0x001fc40000000000 */
[----:B------:R-:W-:-:S03]  /*7500*/  IMAD R10, R4, 0x75, RZ ;  /* 0x00000075040a7824 */ /* 0x000fc600078e02ff */
[----:B------:R-:W-:Y:S02]  /*7510*/  ISETP.GE.U32.AND P4, PT, R8, 0x7fffff72, PT ;  /* 0x7fffff720800780c */ /* 0x000fe40003f86070 */
[----:B------:R-:W-:Y:S02]  /*7520*/  PRMT R91, RZ, 0x7610, R91 ;  /* 0x00007610ff5b7816 */ /* 0x000fe4000000005b */
[----:B------:R-:W-:Y:S01]  /*7530*/  PRMT R89, RZ, 0x7610, R89 ;  /* 0x00007610ff597816 */ /* 0x000fe20000000059 */
[----:B--2---:R0:W-:Y:S02]  /*7540*/  STL [R1+0x4], R3 ;  /* 0x0000040301007387 */ /* 0x0041e40000100800 */
[----:B0-----:R-:W-:-:S04]  /*7550*/  IADD3 R3, P6, PT, R11, R0, RZ ;  /* 0x000000000b037210 */ /* 0x001fc80007fde0ff */
[----:B------:R-:W-:Y:S01]  /*7560*/  LEA.HI.X.SX32 R12, R11, R2, 0x1, P6 ;  /* 0x000000020b0c7211 */ /* 0x000fe200030f0eff */
[----:B------:R-:W-:Y:S01]  /*7570*/  @!P0 IMAD.MOV.U32 R8, RZ, RZ, R3 ;  /* 0x000000ffff088224 */ /* 0x000fe200078e0003 */
[----:B------:R-:W-:-:S03]  /*7580*/  IADD3 R5, P6, PT, R10, R0, RZ ;  /* 0x000000000a057210 */ /* 0x000fc60007fde0ff */
[----:B------:R-:W-:Y:S01]  /*7590*/  @!P0 IMAD.MOV.U32 R9, RZ, RZ, R12 ;  /* 0x000000ffff098224 */ /* 0x000fe200078e000c */
[----:B------:R-:W-:Y:S01]  /*75a0*/  LEA.HI.X.SX32 R13, R10, R2, 0x1, P6 ;  /* 0x000000020a0d7211 */ /* 0x000fe200030f0eff */
[----:B------:R-:W-:-:S03]  /*75b0*/  VIADD R11, R14, 0xffffffe9 ;  /* 0xffffffe90e0b7836 */ /* 0x000fc60000000000 */
[----:B------:R0:W2:Y:S02]  /*75c0*/  @!P0 LDG.E.U8 R92, desc[UR18][R8.64] ;  /* 0x00000012085c8981 */ /* 0x0000a4000c1e1100 */
[----:B------:R-:W-:Y:S01]  /*75d0*/  ISETP.GE.U32.AND P0, PT, R11, 0x7fffff6a, PT ;  /* 0x7fffff6a0b00780c */ /* 0x000fe20003f06070 */
[----:B------:R-:W-:Y:S02]  /*75e0*/  IMAD R11, R4, 0x7d, RZ ;  /* 0x0000007d040b7824 */ /* 0x000fe400078e02ff */
[----:B0-----:R-:W-:Y:S02]  /*75f0*/  @!P2 IMAD.MOV.U32 R8, RZ, RZ, R5 ;  /* 0x000000ffff08a224 */ /* 0x001fe400078e0005 */
[----:B------:R-:W-:Y:S01]  /*7600*/  @!P2 IMAD.MOV.U32 R9, RZ, RZ, R13 ;  /* 0x000000ffff09a224 */ /* 0x000fe200078e000d */
[----:B---3--:R-:W-:Y:S04]  /*7610*/  STL [R1+0x890], R93 ;  /* 0x0008905d01007387 */ /* 0x008fe80000100800 */
[----:B------:R0:W3:Y:S04]  /*7620*/  @!P2 LDG.E.U8 R91, desc[UR18][R8.64] ;  /* 0x00000012085ba981 */ /* 0x0000e8000c1e1100 */
[----:B------:R1:W-:Y:S02]  /*7630*/  STL [R1+0x630], R3 ;  /* 0x0006300301007387 */ /* 0x0003e40000100800 */
[----:B-1----:R-:W-:-:S04]  /*7640*/  IADD3 R3, P6, PT, R11, R0, RZ ;  /* 0x000000000b037210 */ /* 0x002fc80007fde0ff */
[----:B------:R-:W-:Y:S01]  /*7650*/  LEA.HI.X.SX32 R15, R11, R2, 0x1, P6 ;  /* 0x000000020b0f7211 */ /* 0x000fe200030f0eff */
[----:B0-----:R-:W-:-:S04]  /*7660*/  @!P5 IMAD.MOV.U32 R8, RZ, RZ, R3 ;  /* 0x000000ffff08d224 */ /* 0x001fc800078e0003 */
[----:B------:R-:W-:-:S05]  /*7670*/  @!P5 IMAD.MOV.U32 R9, RZ, RZ, R15 ;  /* 0x000000ffff09d224 */ /* 0x000fca00078e000f */
[----:B------:R0:W4:Y:S01]  /*7680*/  @!P5 LDG.E.U8 R89, desc[UR18][R8.64] ;  /* 0x000000120859d981 */ /* 0x000122000c1e1100 */
[----:B------:R-:W-:-:S03]  /*7690*/  IMAD R10, R4, 0x6, RZ ;  /* 0x00000006040a7824 */ /* 0x000fc600078e02ff */
[----:B------:R1:W-:Y:S01]  /*76a0*/  STL [R1+0x62c], R12 ;  /* 0x00062c0c01007387 */ /* 0x0003e20000100800 */
[----:B------:R-:W-:Y:S01]  /*76b0*/  IMAD R11, R4, 0xe, RZ ;  /* 0x0000000e040b7824 */ /* 0x000fe200078e02ff */
[----:B------:R-:W-:Y:S01]  /*76c0*/  PRMT R90, RZ, 0x7610, R90 ;  /* 0x00007610ff5a7816 */ /* 0x000fe2000000005a */
[----:B-1----:R-:W-:-:S05]  /*76d0*/  VIADD R12, R14, 0xffffffe1 ;  /* 0xffffffe10e0c7836 */ /* 0x002fca0000000000 */
[----:B------:R-:W-:Y:S01]  /*76e0*/  ISETP.GE.U32.AND P2, PT, R12, 0x7fffff62, PT ;  /* 0x7fffff620c00780c */ /* 0x000fe20003f46070 */
[----:B------:R-:W-:-:S05]  /*76f0*/  VIADD R12, R14, 0xffffffd9 ;  /* 0xffffffd90e0c7836 */ /* 0x000fca0000000000 */
[----:B------:R-:W-:Y:S02]  /*7700*/  ISETP.GE.U32.AND P5, PT, R12, 0x7fffff5a, PT ;  /* 0x7fffff5a0c00780c */ /* 0x000fe40003fa6070 */
[----:B------:R-:W-:Y:S02]  /*7710*/  PRMT R88, RZ, 0x7610, R88 ;  /* 0x00007610ff587816 */ /* 0x000fe40000000058 */
[----:B------:R-:W-:Y:S01]  /*7720*/  PRMT R87, RZ, 0x7610, R87 ;  /* 0x00007610ff577816 */ /* 0x000fe20000000057 */
[----:B--2---:R-:W-:Y:S04]  /*7730*/  STL [R1+0x894], R92 ;  /* 0x0008945c01007387 */ /* 0x004fe80000100800 */
[----:B------:R1:W-:Y:S04]  /*7740*/  STL [R1+0x660], R5 ;  /* 0x0006600501007387 */ /* 0x0003e80000100800 */
[----:B------:R2:W-:Y:S01]  /*7750*/  STL [R1+0x65c], R13 ;  /* 0x00065c0d01007387 */ /* 0x0005e20000100800 */
[----:B-1----:R-:W-:-:S04]  /*7760*/  IADD3 R5, P6, PT, R10, R0, RZ ;  /* 0x000000000a057210 */ /* 0x002fc80007fde0ff */
[----:B--2---:R-:W-:Y:S01]  /*7770*/  LEA.HI.X.SX32 R13, R10, R2, 0x1, P6 ;  /* 0x000000020a0d7211 */ /* 0x004fe200030f0eff */
[----:B0-----:R-:W-:Y:S01]  /*7780*/  @!P1 IMAD.MOV.U32 R8, RZ, RZ, R5 ;  /* 0x000000ffff089224 */ /* 0x001fe200078e0005 */
[----:B---3--:R-:W-:Y:S03]  /*7790*/  STL [R1+0x898], R91 ;  /* 0x0008985b01007387 */ /* 0x008fe60000100800 */
[----:B------:R-:W-:Y:S01]  /*77a0*/  @!P1 IMAD.MOV.U32 R9, RZ, RZ, R13 ;  /* 0x000000ffff099224 */ /* 0x000fe200078e000d */
[----:B------:R0:W-:Y:S04]  /*77b0*/  STL [R1+0x690], R3 ;  /* 0x0006900301007387 */ /* 0x0001e80000100800 */
[----:B------:R1:W2:Y:S01]  /*77c0*/  @!P1 LDG.E.U8 R90, desc[UR18][R8.64] ;  /* 0x00000012085a9981 */ /* 0x0002a2000c1e1100 */
[----:B0-----:R-:W-:Y:S01]  /*77d0*/  IADD3 R3, P6, PT, R11, R0, RZ ;  /* 0x000000000b037210 */ /* 0x001fe20007fde0ff */
[----:B-1----:R-:W-:-:S03]  /*77e0*/  VIADD R8, R14, 0xffffffd1 ;  /* 0xffffffd10e087836 */ /* 0x002fc60000000000 */
[----:B------:R-:W-:Y:S01]  /*77f0*/  LEA.HI.X.SX32 R12, R11, R2, 0x1, P6 ;  /* 0x000000020b0c7211 */ /* 0x000fe200030f0eff */
[----:B------:R-:W-:Y:S01]  /*7800*/  IMAD R10, R4, 0x16, RZ ;  /* 0x00000016040a7824 */ /* 0x000fe200078e02ff */
[----:B------:R-:W-:Y:S01]  /*7810*/  STL [R1+0x68c], R15 ;  /* 0x00068c0f01007387 */ /* 0x000fe20000100800 */
[----:B------:R-:W-:Y:S01]  /*7820*/  ISETP.GE.U32.AND P1, PT, R8, 0x7fffff52, PT ;  /* 0x7fffff520800780c */ /* 0x000fe20003f26070 */
[----:B------:R-:W-:Y:S02]  /*7830*/  @!P4 IMAD.MOV.U32 R8, RZ, RZ, R3 ;  /* 0x000000ffff08c224 */ /* 0x000fe400078e0003 */
[----:B------:R-:W-:Y:S01]  /*7840*/  @!P4 IMAD.MOV.U32 R9, RZ, RZ, R12 ;  /* 0x000000ffff09c224 */ /* 0x000fe200078e000c */
[----:B------:R0:W-:Y:S04]  /*7850*/  STL [R1+0x48], R5 ;  /* 0x0000480501007387 */ /* 0x0001e80000100800 */
[----:B----4-:R-:W-:Y:S04]  /*7860*/  STL [R1+0x89c], R89 ;  /* 0x00089c5901007387 */ /* 0x010fe80000100800 */
[----:B------:R1:W3:Y:S01]  /*7870*/  @!P4 LDG.E.U8 R88, desc[UR18][R8.64] ;  /* 0x000000120858c981 */ /* 0x0002e2000c1e1100 */
[----:B0-----:R-:W-:-:S03]  /*7880*/  IADD3 R5, P6, PT, R10, R0, RZ ;  /* 0x000000000a057210 */ /* 0x001fc60007fde0ff */
[----:B------:R0:W-:Y:S02]  /*7890*/  STL [R1+0x3c], R13 ;  /* 0x00003c0d01007387 */ /* 0x0001e40000100800 */
[----:B0-----:R-:W-:Y:S01]  /*78a0*/  LEA.HI.X.SX32 R13, R10, R2, 0x1, P6 ;  /* 0x000000020a0d7211 */ /* 0x001fe200030f0eff */
[----:B-1----:R-:W-:-:S04]  /*78b0*/  @!P0 IMAD.MOV.U32 R8, RZ, RZ, R5 ;  /* 0x000000ffff088224 */ /* 0x002fc800078e0005 */
[----:B------:R-:W-:-:S05]  /*78c0*/  @!P0 IMAD.MOV.U32 R9, RZ, RZ, R13 ;  /* 0x000000ffff098224 */ /* 0x000fca00078e000d */
[----:B------:R0:W4:Y:S01]  /*78d0*/  @!P0 LDG.E.U8 R87, desc[UR18][R8.64] ;  /* 0x0000001208578981 */ /* 0x000122000c1e1100 */
[----:B------:R-:W-:-:S05]  /*78e0*/  VIADD R11, R14, 0xffffffc9 ;  /* 0xffffffc90e0b7836 */ /* 0x000fca0000000000 */
[----:B------:R-:W-:Y:S01]  /*78f0*/  ISETP.GE.U32.AND P4, PT, R11, 0x7fffff4a, PT ;  /* 0x7fffff4a0b00780c */ /* 0x000fe20003f86070 */
[C---:B------:R-:W-:Y:S02]  /*7900*/  IMAD R11, R4.reuse, 0x1e, RZ ;  /* 0x0000001e040b7824 */ /* 0x040fe400078e02ff */
[----:B------:R-:W-:Y:S01]  /*7910*/  IMAD R10, R4, 0x26, RZ ;  /* 0x00000026040a7824 */ /* 0x000fe200078e02ff */
[----:B------:R-:W-:Y:S02]  /*7920*/  PRMT R85, RZ, 0x7610, R85 ;  /* 0x00007610ff557816 */ /* 0x000fe40000000055 */
[----:B------:R-:W-:Y:S02]  /*7930*/  PRMT R83, RZ, 0x7610, R83 ;  /* 0x00007610ff537816 */ /* 0x000fe40000000053 */
[----:B------:R-:W-:Y:S01]  /*7940*/  PRMT R81, RZ, 0x7610, R81 ;  /* 0x00007610ff517816 */ /* 0x000fe20000000051 */
[----:B--2---:R-:W-:Y:S04]  /*7950*/  STL [R1+0x8a0], R90 ;  /* 0x0008a05a01007387 */ /* 0x004fe80000100800 */
[----:B------:R1:W-:Y:S04]  /*7960*/  STL [R1+0xe8], R3 ;  /* 0x0000e80301007387 */ /* 0x0003e80000100800 */
[----:B------:R2:W-:Y:S01]  /*7970*/  STL [R1+0xd4], R12 ;  /* 0x0000d40c01007387 */ /* 0x0005e20000100800 */
[----:B-1----:R-:W-:-:S04]  /*7980*/  IADD3 R3, P6, PT, R11, R0, RZ ;  /* 0x000000000b037210 */ /* 0x002fc80007fde0ff */
[----:B------:R-:W-:Y:S01]  /*7990*/  LEA.HI.X.SX32 R15, R11, R2, 0x1, P6 ;  /* 0x000000020b0f7211 */ /* 0x000fe200030f0eff */
[----:B0-----:R-:W-:Y:S02]  /*79a0*/  @!P2 IMAD.MOV.U32 R8, RZ, RZ, R3 ;  /* 0x000000ffff08a224 */ /* 0x001fe400078e0003 */
[----:B--2---:R-:W-:Y:S01]  /*79b0*/  VIADD R12, R14, 0xffffffc1 ;  /* 0xffffffc10e0c7836 */ /* 0x004fe20000000000 */
[----:B---3--:R-:W-:Y:S04]  /*79c0*/  STL [R1+0x8a4], R88 ;  /* 0x0008a45801007387 */ /* 0x008fe80000100800 */
[----:B------:R0:W-:Y:S01]  /*79d0*/  STL [R1+0x148], R5 ;  /* 0x0001480501007387 */ /* 0x0001e20000100800 */
[----:B------:R-:W-:-:S03]  /*79e0*/  @!P2 IMAD.MOV.U32 R9, RZ, RZ, R15 ;  /* 0x000000ffff09a224 */ /* 0x000fc600078e000f */
[----:B------:R1:W-:Y:S01]  /*79f0*/  STL [R1+0x144], R13 ;  /* 0x0001440d01007387 */ /* 0x0003e20000100800 */
[----:B------:R-:W-:Y:S01]  /*7a00*/  IMAD R11, R4, 0x2e, RZ ;  /* 0x0000002e040b7824 */ /* 0x000fe200078e02ff */
[----:B------:R-:W-:Y:S02]  /*7a10*/  ISETP.GE.U32.AND P0, PT, R12, 0x7fffff42, PT ;  /* 0x7fffff420c00780c */ /* 0x000fe40003f06070 */
[----:B------:R2:W3:Y:S01]  /*7a20*/  @!P2 LDG.E.U8 R85, desc[UR18][R8.64] ;  /* 0x000000120855a981 */ /* 0x0004e2000c1e1100 */
[----:B0-----:R-:W-:-:S04]  /*7a30*/  IADD3 R5, P6, PT, R10, R0, RZ ;  /* 0x000000000a057210 */ /* 0x001fc80007fde0ff */
[----:B-1----:R-:W-:Y:S01]  /*7a40*/  LEA.HI.X.SX32 R13, R10, R2, 0x1, P6 ;  /* 0x000000020a0d7211 */ /* 0x002fe200030f0eff */
[----:B------:R-:W-:Y:S02]  /*7a50*/  VIADD R12, R14, 0xffffffb9 ;  /* 0xffffffb90e0c7836 */ /* 0x000fe40000000000 */
[----:B--2---:R-:W-:Y:S02]  /*7a60*/  @!P5 IMAD.MOV.U32 R8, RZ, RZ, R5 ;  /* 0x000000ffff08d224 */ /* 0x004fe400078e0005 */
[----:B------:R-:W-:Y:S01]  /*7a70*/  @!P5 IMAD.MOV.U32 R9, RZ, RZ, R13 ;  /* 0x000000ffff09d224 */ /* 0x000fe200078e000d */
[----:B----4-:R-:W-:Y:S04]  /*7a80*/  STL [R1+0x8a8], R87 ;  /* 0x0008a85701007387 */ /* 0x010fe80000100800 */
[----:B------:R0:W-:Y:S01]  /*7a90*/  STL [R1+0x408], R3 ;  /* 0x0004080301007387 */ /* 0x0001e20000100800 */
[----:B------:R-:W-:-:S03]  /*7aa0*/  ISETP.GE.U32.AND P2, PT, R12, 0x7fffff3a, PT ;  /* 0x7fffff3a0c00780c */ /* 0x000fc60003f46070 */
[----:B------:R1:W2:Y:S01]  /*7ab0*/  @!P5 LDG.E.U8 R83, desc[UR18][R8.64] ;  /* 0x000000120853d981 */ /* 0x0002a2000c1e1100 */
[----:B0-----:R-:W-:Y:S01]  /*7ac0*/  IADD3 R3, P6, PT, R11, R0, RZ ;  /* 0x000000000b037210 */ /* 0x001fe20007fde0ff */
[----:B-1----:R-:W-:-:S03]  /*7ad0*/  VIADD R8, R14, 0xffffffb1 ;  /* 0xffffffb10e087836 */ /* 0x002fc60000000000 */
[----:B------:R-:W-:Y:S02]  /*7ae0*/  LEA.HI.X.SX32 R12, R11, R2, 0x1, P6 ;  /* 0x000000020b0c7211 */ /* 0x000fe400030f0eff */
[----:B------:R-:W-:Y:S01]  /*7af0*/  ISETP.GE.U32.AND P5, PT, R8, 0x7fffff32, PT ;  /* 0x7fffff320800780c */ /* 0x000fe20003fa6070 */
[----:B------:R-:W-:Y:S02]  /*7b00*/  @!P1 IMAD.MOV.U32 R8, RZ, RZ, R3 ;  /* 0x000000ffff089224 */ /* 0x000fe400078e0003 */
[----:B------:R-:W-:-:S05]  /*7b10*/  @!P1 IMAD.MOV.U32 R9, RZ, RZ, R12 ;  /* 0x000000ffff099224 */ /* 0x000fca00078e000c */
[----:B------:R0:W4:Y:S01]  /*7b20*/  @!P1 LDG.E.U8 R81, desc[UR18][R8.64] ;  /* 0x0000001208519981 */ /* 0x000122000c1e1100 */
[----:B------:R-:W-:Y:S02]  /*7b30*/  IMAD R10, R4, 0x36, RZ ;  /* 0x00000036040a7824 */ /* 0x000fe400078e02ff */
[----:B------:R-:W-:Y:S01]  /*7b40*/  VIADD R11, R14, 0xffffffa9 ;  /* 0xffffffa90e0b7836 */ /* 0x000fe20000000000 */
[----:B------:R-:W-:Y:S04]  /*7b50*/  STL [R1+0x404], R15 ;  /* 0x0004040f01007387 */ /* 0x000fe80000100800 */
[----:B------:R1:W-:Y:S01]  /*7b60*/  STL [R1+0x440], R5 ;  /* 0x0004400501007387 */ /* 0x0003e20000100800 */
[----:B------:R-:W-:Y:S01]  /*7b70*/  ISETP.GE.U32.AND P1, PT, R11, 0x7fffff2a, PT ;  /* 0x7fffff2a0b00780c */ /* 0x000fe20003f26070 */
[----:B------:R-:W-:Y:S01]  /*7b80*/  IMAD R11, R4, 0x3e, RZ ;  /* 0x0000003e040b7824 */ /* 0x000fe200078e02ff */
[----:B-1----:R-:W-:-:S02]  /*7b90*/  IADD3 R5, P6, PT, R10, R0, RZ ;  /* 0x000000000a057210 */ /* 0x002fc40007fde0ff */
[----:B------:R-:W-:-:S03]  /*7ba0*/  PRMT R80, RZ, 0x7610, R80 ;  /* 0x00007610ff507816 */ /* 0x000fc60000000050 */
[----:B0-----:R-:W-:Y:S01]  /*7bb0*/  @!P4 IMAD.MOV.U32 R8, RZ, RZ, R5 ;  /* 0x000000ffff08c224 */ /* 0x001fe200078e0005 */
[----:B------:R-:W-:Y:S02]  /*7bc0*/  PRMT R79, RZ, 0x7610, R79 ;  /* 0x00007610ff4f7816 */ /* 0x000fe4000000004f */
[----:B------:R-:W-:Y:S01]  /*7bd0*/  PRMT R78, RZ, 0x7610, R78 ;  /* 0x00007610ff4e7816 */ /* 0x000fe2000000004e */
[----:B---3--:R-:W-:Y:S04]  /*7be0*/  STL [R1+0x8ac], R85 ;  /* 0x0008ac5501007387 */ /* 0x008fe80000100800 */
[----:B------:R0:W-:Y:S02]  /*7bf0*/  STL [R1+0x43c], R13 ;  /* 0x00043c0d01007387 */ /* 0x0001e40000100800 */
[----:B0-----:R-:W-:Y:S01]  /*7c00*/  LEA.HI.X.SX32 R13, R10, R2, 0x1, P6 ;  /* 0x000000020a0d7211 */ /* 0x001fe200030f0eff */
[----:B------:R-:W-:Y:S01]  /*7c10*/  IMAD R10, R4, 0x46, RZ ;  /* 0x00000046040a7824 */ /* 0x000fe200078e02ff */
[----:B--2---:R-:W-:Y:S04]  /*7c20*/  STL [R1+0x8b0], R83 ;  /* 0x0008b05301007387 */ /* 0x004fe80000100800 */
[----:B------:R0:W-:Y:S01]  /*7c30*/  STL [R1+0x478], R3 ;  /* 0x0004780301007387 */ /* 0x0001e20000100800 */
[----:B------:R-:W-:-:S03]  /*7c40*/  @!P4 IMAD.MOV.U32 R9, RZ, RZ, R13 ;  /* 0x000000ffff09c224 */ /* 0x000fc600078e000d */
[----:B------:R1:W-:Y:S04]  /*7c50*/  STL [R1+0x474], R12 ;  /* 0x0004740c01007387 */ /* 0x0003e80000100800 */
[----:B------:R2:W3:Y:S01]  /*7c60*/  @!P4 LDG.E.U8 R80, desc[UR18][R8.64] ;  /* 0x000000120850c981 */ /* 0x0004e2000c1e1100 */
[----:B0-----:R-:W-:Y:S01]  /*7c70*/  IADD3 R3, P6, PT, R11, R0, RZ ;  /* 0x000000000b037210 */ /* 0x001fe20007fde0ff */
[----:B-1----:R-:W-:-:S03]  /*7c80*/  VIADD R12, R14, 0xffffffa1 ;  /* 0xffffffa10e0c7836 */ /* 0x002fc60000000000 */
[----:B------:R-:W-:Y:S01]  /*7c90*/  LEA.HI.X.SX32 R14, R11, R2, 0x1, P6 ;  /* 0x000000020b0e7211 */ /* 0x000fe200030f0eff */
[----:B----4-:R-:W-:Y:S01]  /*7ca0*/  STL [R1+0x8b4], R81 ;  /* 0x0008b45101007387 */ /* 0x010fe20000100800 */
[----:B--2---:R-:W-:-:S03]  /*7cb0*/  @!P0 IMAD.MOV.U32 R8, RZ, RZ, R3 ;  /* 0x000000ffff088224 */ /* 0x004fc600078e0003 */
[----:B------:R0:W-:Y:S01]  /*7cc0*/  STL [R1+0x4b8], R5 ;  /* 0x0004b80501007387 */ /* 0x0001e20000100800 */
[----:B------:R-:W-:-:S03]  /*7cd0*/  @!P0 IMAD.MOV.U32 R9, RZ, RZ, R14 ;  /* 0x000000ffff098224 */ /* 0x000fc600078e000e */
[----:B------:R1:W-:Y:S04]  /*7ce0*/  STL [R1+0x4b4], R13 ;  /* 0x0004b40d01007387 */ /* 0x0003e80000100800 */
[----:B------:R2:W4:Y:S01]  /*7cf0*/  @!P0 LDG.E.U8 R79, desc[UR18][R8.64] ;  /* 0x00000012084f8981 */ /* 0x000522000c1e1100 */
[----:B0-----:R-:W-:-:S04]  /*7d00*/  IADD3 R5, P6, PT, R10, R0, RZ ;  /* 0x000000000a057210 */ /* 0x001fc80007fde0ff */
[----:B-1----:R-:W-:Y:S01]  /*7d10*/  LEA.HI.X.SX32 R13, R10, R2, 0x1, P6 ;  /* 0x000000020a0d7211 */ /* 0x002fe200030f0eff */
[----:B--2---:R-:W-:-:S04]  /*7d20*/  @!P2 IMAD.MOV.U32 R8, RZ, RZ, R5 ;  /* 0x000000ffff08a224 */ /* 0x004fc800078e0005 */
[----:B------:R-:W-:-:S05]  /*7d30*/  @!P2 IMAD.MOV.U32 R9, RZ, RZ, R13 ;  /* 0x000000ffff09a224 */ /* 0x000fca00078e000d */
[----:B------:R0:W2:Y:S01]  /*7d40*/  @!P2 LDG.E.U8 R78, desc[UR18][R8.64] ;  /* 0x00000012084ea981 */ /* 0x0000a2000c1e1100 */
[C---:B------:R-:W-:Y:S02]  /*7d50*/  IMAD R11, R4.reuse, 0x4e, RZ ;  /* 0x0000004e040b7824 */ /* 0x040fe400078e02ff */
[----:B------:R-:W-:Y:S01]  /*7d60*/  IMAD R10, R4, 0x56, RZ ;  /* 0x00000056040a7824 */ /* 0x000fe200078e02ff */
[----:B------:R-:W-:Y:S02]  /*7d70*/  ISETP.GE.U32.AND P4, PT, R12, 0x7fffff22, PT ;  /* 0x7fffff220c00780c */ /* 0x000fe40003f86070 */
[----:B------:R-:W-:Y:S02]  /*7d80*/  PRMT R77, RZ, 0x7610, R77 ;  /* 0x00007610ff4d7816 */ /* 0x000fe4000000004d */
[----:B------:R-:W-:Y:S02]  /*7d90*/  PRMT R76, RZ, 0x7610, R76 ;  /* 0x00007610ff4c7816 */ /* 0x000fe4000000004c */
[----:B------:R-:W-:Y:S01]  /*7da0*/  PRMT R75, RZ, 0x7610, R75 ;  /* 0x00007610ff4b7816 */ /* 0x000fe2000000004b */
[----:B------:R-:W-:-:S05]  /*7db0*/  VIADD R85, R68, 0x33 ;  /* 0x0000003344557836 */ /* 0x000fca0000000000 */
[----:B------:R-:W-:Y:S01]  /*7dc0*/  IABS R19, R85 ;  /* 0x0000005500137213 */ /* 0x000fe20000000000 */
[----:B---3--:R-:W-:Y:S04]  /*7dd0*/  STL [R1+0x8b8], R80 ;  /* 0x0008b85001007387 */ /* 0x008fe80000100800 */
[----:B------:R1:W-:Y:S04]  /*7de0*/  STL [R1+0x4f0], R3 ;  /* 0x0004f00301007387 */ /* 0x0003e80000100800 */
[----:B------:R-:W-:Y:S04]  /*7df0*/  STL [R1+0x4ec], R14 ;  /* 0x0004ec0e01007387 */ /* 0x000fe80000100800 */
[----:B------:R3:W-:Y:S01]  /*7e00*/  STL [R1+0x528], R5 ;  /* 0x0005280501007387 */ /* 0x0007e20000100800 */
[----:B-1----:R-:W-:-:S03]  /*7e10*/  IADD3 R3, P0, PT, R11, R0, RZ ;  /* 0x000000000b037210 */ /* 0x002fc60007f1e0ff */
[----:B----4-:R-:W-:Y:S01]  /*7e20*/  STL [R1+0x8bc], R79 ;  /* 0x0008bc4f01007387 */ /* 0x010fe20000100800 */
[----:B---3--:R-:W-:-:S03]  /*7e30*/  IADD3 R5, P2, PT, R10, R0, RZ ;  /* 0x000000000a057210 */ /* 0x008fc60007f5e0ff */
[----:B------:R1:W-:Y:S01]  /*7e40*/  STL [R1+0x524], R13 ;  /* 0x0005240d01007387 */ /* 0x0003e20000100800 */
[----:B0-----:R-:W-:Y:S01]  /*7e50*/  @!P5 IMAD.MOV.U32 R8, RZ, RZ, R3 ;  /* 0x000000ffff08d224 */ /* 0x001fe200078e0003 */
[-C--:B------:R-:W-:Y:S02]  /*7e60*/  LEA.HI.X.SX32 R12, R10, R2.reuse, 0x1, P2 ;  /* 0x000000020a0c7211 */ /* 0x080fe400010f0eff */
[----:B-1----:R-:W-:Y:S01]  /*7e70*/  LEA.HI.X.SX32 R13, R11, R2, 0x1, P0 ;  /* 0x000000020b0d7211 */ /* 0x002fe200000f0eff */
[----:B------:R-:W-:Y:S01]  /*7e80*/  IMAD R11, R4, 0x5e, RZ ;  /* 0x0000005e040b7824 */ /* 0x000fe200078e02ff */
[----:B--2---:R-:W-:Y:S03]  /*7e90*/  STL [R1+0x8c0], R78 ;  /* 0x0008c04e01007387 */ /* 0x004fe60000100800 */
[----:B------:R-:W-:Y:S01]  /*7ea0*/  @!P5 IMAD.MOV.U32 R9, RZ, RZ, R13 ;  /* 0x000000ffff09d224 */ /* 0x000fe200078e000d */
[----:B------:R0:W-:Y:S04]  /*7eb0*/  STL [R1+0x560], R3 ;  /* 0x0005600301007387 */ /* 0x0001e80000100800 */
[----:B------:R1:W2:Y:S01]  /*7ec0*/  @!P5 LDG.E.U8 R77, desc[UR18][R8.64] ;  /* 0x00000012084dd981 */ /* 0x0002a2000c1e1100 */
[----:B------:R-:W-:-:S02]  /*7ed0*/  VIADD R80, R68, 0x30 ;  /* 0x0000003044507836 */ /* 0x000fc40000000000 */
[C---:B------:R-:W-:Y:S02]  /*7ee0*/  VIADD R90, R68.reuse, 0x36 ;  /* 0x00000036445a7836 */ /* 0x040fe40000000000 */
[C---:B------:R-:W-:Y:S01]  /*7ef0*/  VIADD R92, R68.reuse, 0x39 ;  /* 0x00000039445c7836 */ /* 0x040fe20000000000 */
[C---:B0-----:R-:W-:Y:S01]  /*7f00*/  IADD3 R3, P0, PT, R11.reuse, R0, RZ ;  /* 0x000000000b037210 */ /* 0x041fe20007f1e0ff */
[----:B------:R0:W-:Y:S01]  /*7f10*/  STL [R1+0x598], R5 ;  /* 0x0005980501007387 */ /* 0x0001e20000100800 */
[----:B------:R-:W-:Y:S01]  /*7f20*/  VIADD R82, R68, 0x3f ;  /* 0x0000003f44527836 */ /* 0x000fe20000000000 */
[----:B------:R-:W-:Y:S01]  /*7f30*/  ISETP.GT.U32.AND P2, PT, R6, R71, PT ;  /* 0x000000470600720c */ /* 0x000fe20003f44070 */
[----:B-1----:R-:W-:Y:S01]  /*7f40*/  @!P1 IMAD.MOV.U32 R8, RZ, RZ, R5 ;  /* 0x000000ffff089224 */ /* 0x002fe200078e0005 */
[----:B------:R-:W1:Y:S01]  /*7f50*/  LDC R78, c[0x0][0x3a0] ;  /* 0x0000e800ff4e7b82 */ /* 0x000e620000000800 */
[----:B------:R-:W-:Y:S01]  /*7f60*/  @!P1 IMAD.MOV.U32 R9, RZ, RZ, R12 ;  /* 0x000000ffff099224 */ /* 0x000fe200078e000c */
[----:B0-----:R-:W-:-:S04]  /*7f70*/  LEA.HI.X.SX32 R5, R11, R2, 0x1, P0 ;  /* 0x000000020b057211 */ /* 0x001fc800000f0eff */
[----:B------:R0:W3:Y:S02]  /*7f80*/  @!P1 LDG.E.U8 R76, desc[UR18][R8.64] ;  /* 0x00000012084c9981 */ /* 0x0000e4000c1e1100 */
[----:B0-----:R-:W-:Y:S02]  /*7f90*/  @!P4 IMAD.MOV.U32 R8, RZ, RZ, R3 ;  /* 0x000000ffff08c224 */ /* 0x001fe400078e0003 */
[----:B------:R-:W-:-:S05]  /*7fa0*/  @!P4 IMAD.MOV.U32 R9, RZ, RZ, R5 ;  /* 0x000000ffff09c224 */ /* 0x000fca00078e0005 */
[----:B------:R0:W4:Y:S01]  /*7fb0*/  @!P4 LDG.E.U8 R75, desc[UR18][R8.64] ;  /* 0x00000012084bc981 */ /* 0x000122000c1e1100 */
[----:B------:R-:W-:-:S05]  /*7fc0*/  IABS R22, R80 ;  /* 0x0000005000167213 */ /* 0x000fca0000000000 */
[----:B0-----:R-:W-:-:S04]  /*7fd0*/  IMAD.HI.U32 R8, R7, R22, RZ ;  /* 0x0000001607087227 */ /* 0x001fc800078e00ff */
[----:B------:R-:W-:-:S04]  /*7fe0*/  IMAD.MOV R8, RZ, RZ, -R8 ;  /* 0x000000ffff087224 */ /* 0x000fc800078e0a08 */
[----:B------:R-:W-:Y:S02]  /*7ff0*/  IMAD R22, R6, R8, R22 ;  /* 0x0000000806167224 */ /* 0x000fe400078e0216 */
[----:B------:R-:W-:Y:S01]  /*8000*/  IMAD.HI.U32 R8, R7, R19, RZ ;  /* 0x0000001307087227 */ /* 0x000fe200078e00ff */
[----:B------:R-:W-:-:S03]  /*8010*/  IABS R16, R90 ;  /* 0x0000005a00107213 */ /* 0x000fc60000000000 */
[----:B------:R-:W-:-:S04]  /*8020*/  IMAD.MOV R8, RZ, RZ, -R8 ;  /* 0x000000ffff087224 */ /* 0x000fc800078e0a08 */
[----:B------:R-:W-:Y:S02]  /*8030*/  IMAD R19, R6, R8, R19 ;  /* 0x0000000806137224 */ /* 0x000fe400078e0213 */
[----:B------:R-:W-:Y:S01]  /*8040*/  IMAD.HI.U32 R8, R7, R16, RZ ;  /* 0x0000001007087227 */ /* 0x000fe200078e00ff */
[----:B------:R0:W-:Y:S03]  /*8050*/  STL [R1+0x55c], R13 ;  /* 0x00055c0d01007387 */ /* 0x0001e60000100800 */
[----:B------:R-:W-:Y:S01]  /*8060*/  IMAD.MOV R8, RZ, RZ, -R8 ;  /* 0x000000ffff087224 */ /* 0x000fe200078e0a08 */
[----:B0-----:R-:W-:-:S03]  /*8070*/  IABS R13, R92 ;  /* 0x0000005c000d7213 */ /* 0x001fc60000000000 */
[----:B------:R-:W-:Y:S02]  /*8080*/  IMAD R16, R6, R8, R16 ;  /* 0x0000000806107224 */ /* 0x000fe400078e0210 */
[----:B------:R-:W-:-:S04]  /*8090*/  IMAD.HI.U32 R8, R7, R13, RZ ;  /* 0x0000000d07087227 */ /* 0x000fc800078e00ff */
[----:B------:R-:W-:Y:S01]  /*80a0*/  IMAD.MOV R8, RZ, RZ, -R8 ;  /* 0x000000ffff087224 */ /* 0x000fe200078e0a08 */
[----:B------:R-:W-:-:S03]  /*80b0*/  ISETP.GT.U32.AND P0, PT, R6, R69, PT ;  /* 0x000000450600720c */ /* 0x000fc60003f04070 */
[----:B------:R-:W-:Y:S01]  /*80c0*/  IMAD R13, R6, R8, R13 ;  /* 0x00000008060d7224 */ /* 0x000fe200078e020d */
[----:B------:R-:W-:-:S05]  /*80d0*/  IABS R8, R82 ;  /* 0x0000005200087213 */ /* 0x000fca0000000000 */
[----:B------:R-:W-:-:S04]  /*80e0*/  IMAD.HI.U32 R72, R7, R8, RZ ;  /* 0x0000000807487227 */ /* 0x000fc800078e00ff */
[----:B------:R-:W-:Y:S02]  /*80f0*/  IMAD.MOV R72, RZ, RZ, -R72 ;  /* 0x000000ffff487224 */ /* 0x000fe400078e0a48 */
[----:B------:R-:W-:Y:S01]  /*8100*/  @!P0 IMAD.IADD R69, R69, 0x1, -R6 ;  /* 0x0000000145458824 */ /* 0x000fe200078e0a06 */
[C---:B------:R-:W-:Y:S01]  /*8110*/  ISETP.GT.U32.AND P0, PT, R6.reuse, R63, PT ;  /* 0x0000003f0600720c */ /* 0x040fe20003f04070 */
[C---:B------:R-:W-:Y:S01]  /*8120*/  IMAD R8, R6.reuse, R72, R8 ;  /* 0x0000004806087224 */ /* 0x040fe200078e0208 */
[----:B------:R-:W-:-:S04]  /*8130*/  ISETP.GT.U32.AND P4, PT, R6, R70, PT ;  /* 0x000000460600720c */ /* 0x000fc80003f84070 */
[C---:B------:R-:W-:Y:S02]  /*8140*/  ISETP.GT.U32.AND P5, PT, R6.reuse, R8, PT ;  /* 0x000000080600720c */ /* 0x040fe40003fa4070 */
[----:B------:R-:W-:-:S05]  /*8150*/  ISETP.GT.U32.AND P1, PT, R6, R67, PT ;  /* 0x000000430600720c */ /* 0x000fca0003f24070 */
[--C-:B------:R-:W-:Y:S01]  /*8160*/  @!P0 IMAD.IADD R63, R63, 0x1, -R6.reuse ;  /* 0x000000013f3f8824 */ /* 0x100fe200078e0a06 */
[C---:B------:R-:W-:Y:S01]  /*8170*/  ISETP.GT.U32.AND P0, PT, R6.reuse, R58, PT ;  /* 0x0000003a0600720c */ /* 0x040fe20003f04070 */
[--C-:B------:R-:W-:Y:S01]  /*8180*/  @!P2 IMAD.IADD R71, R71, 0x1, -R6.reuse ;  /* 0x000000014747a824 */ /* 0x100fe200078e0a06 */
[----:B------:R-:W-:Y:S01]  /*8190*/  ISETP.GT.U32.AND P2, PT, R6, R66, PT ;  /* 0x000000420600720c */ /* 0x000fe20003f44070 */
[--C-:B------:R-:W-:Y:S01]  /*81a0*/  @!P4 IMAD.IADD R70, R70, 0x1, -R6.reuse ;  /* 0x000000014646c824 */ /* 0x100fe200078e0a06 */
[----:B------:R-:W-:Y:S01]  /*81b0*/  ISETP.GT.U32.AND P4, PT, R6, R64, PT ;  /* 0x000000400600720c */ /* 0x000fe20003f84070 */
[--C-:B------:R-:W-:Y:S01]  /*81c0*/  @!P5 IMAD.IADD R8, R8, 0x1, -R6.reuse ;  /* 0x000000010808d824 */ /* 0x100fe200078e0a06 */
[C---:B------:R-:W-:Y:S01]  /*81d0*/  ISETP.GT.U32.AND P5, PT, R6.reuse, R65, PT ;  /* 0x000000410600720c */ /* 0x040fe20003fa4070 */
[----:B------:R-:W-:Y:S01]  /*81e0*/  @!P1 IMAD.IADD R67, R67, 0x1, -R6 ;  /* 0x0000000143439824 */ /* 0x000fe200078e0a06 */
[----:B------:R-:W-:Y:S01]  /*81f0*/  ISETP.GT.U32.AND P1, PT, R6, R62, PT ;  /* 0x0000003e0600720c */ /* 0x000fe20003f24070 */
[----:B------:R-:W-:-:S04]  /*8200*/  VIADD R79, R68, 0x2f ;  /* 0x0000002f444f7836 */ /* 0x000fc80000000000 */
[--C-:B------:R-:W-:Y:S01]  /*8210*/  @!P0 IMAD.IADD R58, R58, 0x1, -R6.reuse ;  /* 0x000000013a3a8824 */ /* 0x100fe200078e0a06 */
[----:B------:R-:W-:Y:S01]  /*8220*/  ISETP.GT.U32.AND P0, PT, R6, R53, PT ;  /* 0x000000350600720c */ /* 0x000fe20003f04070 */
[--C-:B------:R-:W-:Y:S01]  /*8230*/  @!P2 IMAD.IADD R66, R66, 0x1, -R6.reuse ;  /* 0x000000014242a824 */ /* 0x100fe200078e0a06 */
[----:B------:R-:W-:Y:S01]  /*8240*/  ISETP.GT.U32.AND P2, PT, R6, R61, PT ;  /* 0x0000003d0600720c */ /* 0x000fe20003f44070 */
[--C-:B------:R-:W-:Y:S01]  /*8250*/  @!P4 IMAD.IADD R64, R64, 0x1, -R6.reuse ;  /* 0x000000014040c824 */ /* 0x100fe200078e0a06 */
[C---:B------:R-:W-:Y:S01]  /*8260*/  ISETP.GT.U32.AND P4, PT, R6.reuse, R59, PT ;  /* 0x0000003b0600720c */ /* 0x040fe20003f84070 */
[--C-:B------:R-:W-:Y:S01]  /*8270*/  @!P5 IMAD.IADD R65, R65, 0x1, -R6.reuse ;  /* 0x000000014141d824 */ /* 0x100fe200078e0a06 */
[----:B------:R-:W-:Y:S01]  /*8280*/  ISETP.GT.U32.AND P5, PT, R6, R60, PT ;  /* 0x0000003c0600720c */ /* 0x000fe20003fa4070 */
[----:B------:R-:W-:Y:S02]  /*8290*/  VIADD R81, R68, 0x31 ;  /* 0x0000003144517836 */ /* 0x000fe40000000000 */
[----:B------:R-:W-:Y:S01]  /*82a0*/  @!P1 IMAD.IADD R62, R62, 0x1, -R6 ;  /* 0x000000013e3e9824 */ /* 0x000fe200078e0a06 */
[----:B------:R-:W-:Y:S01]  /*82b0*/  ISETP.GT.U32.AND P1, PT, R6, R57, PT ;  /* 0x000000390600720c */ /* 0x000fe20003f24070 */
[----:B------:R-:W-:-:S02]  /*82c0*/  VIADD R83, R68, 0x32 ;  /* 0x0000003244537836 */ /* 0x000fc40000000000 */
[--C-:B------:R-:W-:Y:S01]  /*82d0*/  @!P0 IMAD.IADD R53, R53, 0x1, -R6.reuse ;  /* 0x0000000135358824 */ /* 0x100fe200078e0a06 */
[----:B------:R-:W-:Y:S01]  /*82e0*/  ISETP.GT.U32.AND P0, PT, R6, R48, PT ;  /* 0x000000300600720c */ /* 0x000fe20003f04070 */
[C---:B------:R-:W-:Y:S02]  /*82f0*/  VIADD R87, R68.reuse, 0x34 ;  /* 0x0000003444577836 */ /* 0x040fe40000000000 */
[C---:B------:R-:W-:Y:S02]  /*8300*/  VIADD R88, R68.reuse, 0x35 ;  /* 0x0000003544587836 */ /* 0x040fe40000000000 */
[C---:B------:R-:W-:Y:S02]  /*8310*/  VIADD R89, R68.reuse, 0x37 ;  /* 0x0000003744597836 */ /* 0x040fe40000000000 */
[----:B------:R-:W-:Y:S02]  /*8320*/  VIADD R91, R68, 0x38 ;  /* 0x00000038445b7836 */ /* 0x000fe40000000000 */
[--C-:B------:R-:W-:Y:S01]  /*8330*/  @!P2 IMAD.IADD R61, R61, 0x1, -R6.reuse ;  /* 0x000000013d3da824 */ /* 0x100fe200078e0a06 */
[----:B------:R-:W-:Y:S01]  /*8340*/  ISETP.GT.U32.AND P2, PT, R6, R56, PT ;  /* 0x000000380600720c */ /* 0x000fe20003f44070 */
[--C-:B------:R-:W-:Y:S01]  /*8350*/  @!P5 IMAD.IADD R60, R60, 0x1, -R6.reuse ;  /* 0x000000013c3cd824 */ /* 0x100fe200078e0a06 */
[C---:B------:R-:W-:Y:S01]  /*8360*/  ISETP.GT.U32.AND P5, PT, R6.reuse, R55, PT ;  /* 0x000000370600720c */ /* 0x040fe20003fa4070 */
[----:B------:R-:W-:Y:S01]  /*8370*/  @!P4 IMAD.IADD R59, R59, 0x1, -R6 ;  /* 0x000000013b3bc824 */ /* 0x000fe200078e0a06 */
[----:B------:R-:W-:Y:S01]  /*8380*/  ISETP.GT.U32.AND P4, PT, R6, R54, PT ;  /* 0x000000360600720c */ /* 0x000fe20003f84070 */
[----:B------:R-:W-:-:S02]  /*8390*/  VIADD R93, R68, 0x3a ;  /* 0x0000003a445d7836 */ /* 0x000fc40000000000 */
[--C-:B------:R-:W-:Y:S01]  /*83a0*/  @!P1 IMAD.IADD R57, R57, 0x1, -R6.reuse ;  /* 0x0000000139399824 */ /* 0x100fe200078e0a06 */
[----:B------:R-:W-:Y:S01]  /*83b0*/  ISETP.GT.U32.AND P1, PT, R6, R52, PT ;  /* 0x000000340600720c */ /* 0x000fe20003f24070 */
[C---:B------:R-:W-:Y:S02]  /*83c0*/  VIADD R86, R68.reuse, 0x3d ;  /* 0x0000003d44567836 */ /* 0x040fe40000000000 */
[----:B------:R-:W-:Y:S02]  /*83d0*/  VIADD R84, R68, 0x3e ;  /* 0x0000003e44547836 */ /* 0x000fe40000000000 */
[--C-:B------:R-:W-:Y:S01]  /*83e0*/  @!P0 IMAD.IADD R48, R48, 0x1, -R6.reuse ;  /* 0x0000000130308824 */ /* 0x100fe200078e0a06 */
[----:B------:R-:W-:Y:S01]  /*83f0*/  ISETP.GT.U32.AND P0, PT, R6, R43, PT ;  /* 0x0000002b0600720c */ /* 0x000fe20003f04070 */
[--C-:B------:R-:W-:Y:S01]  /*8400*/  @!P2 IMAD.IADD R56, R56, 0x1, -R6.reuse ;  /* 0x000000013838a824 */ /* 0x100fe200078e0a06 */
[C---:B------:R-:W-:Y:S01]  /*8410*/  ISETP.GT.U32.AND P2, PT, R6.reuse, R51, PT ;  /* 0x000000330600720c */ /* 0x040fe20003f44070 */
[--C-:B------:R-:W-:Y:S01]  /*8420*/  @!P5 IMAD.IADD R55, R55, 0x1, -R6.reuse ;  /* 0x000000013737d824 */ /* 0x100fe200078e0a06 */
[----:B------:R-:W-:Y:S01]  /*8430*/  ISETP.GT.U32.AND P5, PT, R6, R50, PT ;  /* 0x000000320600720c */ /* 0x000fe20003fa4070 */
[--C-:B------:R-:W-:Y:S01]  /*8440*/  @!P4 IMAD.IADD R54, R54, 0x1, -R6.reuse ;  /* 0x000000013636c824 */ /* 0x100fe200078e0a06 */
[----:B------:R-:W-:Y:S01]  /*8450*/  ISETP.GT.U32.AND P4, PT, R6, R49, PT ;  /* 0x000000310600720c */ /* 0x000fe20003f84070 */
[----:B------:R-:W-:Y:S01]  /*8460*/  @!P1 IMAD.IADD R52, R52, 0x1, -R6 ;  /* 0x0000000134349824 */ /* 0x000fe200078e0a06 */
[----:B------:R-:W-:-:S02]  /*8470*/  ISETP.GT.U32.AND P1, PT, R6, R47, PT ;  /* 0x0000002f0600720c */ /* 0x000fc40003f24070 */
[----:B------:R-:W-:-:S03]  /*8480*/  IABS R23, R79 ;  /* 0x0000004f00177213 */ /* 0x000fc60000000000 */
[--C-:B------:R-:W-:Y:S01]  /*8490*/  @!P0 IMAD.IADD R43, R43, 0x1, -R6.reuse ;  /* 0x000000012b2b8824 */ /* 0x100fe200078e0a06 */
[C---:B------:R-:W-:Y:S01]  /*84a0*/  ISETP.GT.U32.AND P0, PT, R6.reuse, R38, PT ;  /* 0x000000260600720c */ /* 0x040fe20003f04070 */
[--C-:B------:R-:W-:Y:S01]  /*84b0*/  @!P2 IMAD.IADD R51, R51, 0x1, -R6.reuse ;  /* 0x000000013333a824 */ /* 0x100fe200078e0a06 */
[----:B------:R-:W-:Y:S01]  /*84c0*/  ISETP.GT.U32.AND P2, PT, R6, R46, PT ;  /* 0x0000002e0600720c */ /* 0x000fe20003f44070 */
[--C-:B------:R-:W-:Y:S01]  /*84d0*/  @!P5 IMAD.IADD R50, R50, 0x1, -R6.reuse ;  /* 0x000000013232d824 */ /* 0x100fe200078e0a06 */
[C---:B------:R-:W-:Y:S01]  /*84e0*/  ISETP.GT.U32.AND P5, PT, R6.reuse, R45, PT ;  /* 0x0000002d0600720c */ /* 0x040fe20003fa4070 */
[--C-:B------:R-:W-:Y:S01]  /*84f0*/  @!P4 IMAD.IADD R49, R49, 0x1, -R6.reuse ;  /* 0x000000013131c824 */ /* 0x100fe200078e0a06 */
[C---:B------:R-:W-:Y:S01]  /*8500*/  ISETP.GT.U32.AND P4, PT, R6.reuse, R44, PT ;  /* 0x0000002c0600720c */ /* 0x040fe20003f84070 */
[----:B------:R-:W-:Y:S01]  /*8510*/  @!P1 IMAD.IADD R47, R47, 0x1, -R6 ;  /* 0x000000012f2f9824 */ /* 0x000fe200078e0a06 */
[----:B------:R-:W-:Y:S02]  /*8520*/  ISETP.GT.U32.AND P1, PT, R6, R42, PT ;  /* 0x0000002a0600720c */ /* 0x000fe40003f24070 */
[----:B------:R-:W-:-:S03]  /*8530*/  IABS R21, R81 ;  /* 0x0000005100157213 */ /* 0x000fc60000000000 */
[----:B------:R-:W-:Y:S01]  /*8540*/  @!P0 IMAD.IADD R38, R38, 0x1, -R6 ;  /* 0x0000000126268824 */ /* 0x000fe200078e0a06 */
[----:B------:R-:W-:Y:S01]  /*8550*/  ISETP.GT.U32.AND P0, PT, R6, R33, PT ;  /* 0x000000210600720c */ /* 0x000fe20003f04070 */
[----:B------:R-:W-:Y:S01]  /*8560*/  IMAD.HI.U32 R9, R7, R21, RZ ;  /* 0x0000001507097227 */ /* 0x000fe200078e00ff */
[----:B------:R-:W-:-:S03]  /*8570*/  IABS R18, R87 ;  /* 0x0000005700127213 */ /* 0x000fc60000000000 */
[--C-:B------:R-:W-:Y:S01]  /*8580*/  @!P2 IMAD.IADD R46, R46, 0x1, -R6.reuse ;  /* 0x000000012e2ea824 */ /* 0x100fe200078e0a06 */
[C---:B------:R-:W-:Y:S01]  /*8590*/  ISETP.GT.U32.AND P2, PT, R6.reuse, R41, PT ;  /* 0x000000290600720c */ /* 0x040fe20003f44070 */
[--C-:B------:R-:W-:Y:S01]  /*85a0*/  @!P5 IMAD.IADD R45, R45, 0x1, -R6.reuse ;  /* 0x000000012d2dd824 */ /* 0x100fe200078e0a06 */
[----:B------:R-:W-:Y:S01]  /*85b0*/  ISETP.GT.U32.AND P5, PT, R6, R40, PT ;  /* 0x000000280600720c */ /* 0x000fe20003fa4070 */
[----:B------:R-:W-:Y:S01]  /*85c0*/  @!P4 IMAD.IADD R44, R44, 0x1, -R6 ;  /* 0x000000012c2cc824 */ /* 0x000fe200078e0a06 */
[----:B------:R-:W-:Y:S01]  /*85d0*/  ISETP.GT.U32.AND P4, PT, R6, R39, PT ;  /* 0x000000270600720c */ /* 0x000fe20003f84070 */
[----:B------:R-:W-:-:S04]  /*85e0*/  IMAD.HI.U32 R10, R7, R23, RZ ;  /* 0x00000017070a7227 */ /* 0x000fc800078e00ff */
[----:B------:R-:W-:Y:S02]  /*85f0*/  IMAD.MOV R9, RZ, RZ, -R9 ;  /* 0x000000ffff097224 */ /* 0x000fe400078e0a09 */
[----:B------:R-:W-:Y:S01]  /*8600*/  @!P1 IMAD.IADD R42, R42, 0x1, -R6 ;  /* 0x000000012a2a9824 */ /* 0x000fe200078e0a06 */
[C---:B------:R-:W-:Y:S01]  /*8610*/  ISETP.GT.U32.AND P1, PT, R6.reuse, R37, PT ;  /* 0x000000250600720c */ /* 0x040fe20003f24070 */
[----:B------:R-:W-:Y:S01]  /*8620*/  IMAD.MOV R10, RZ, RZ, -R10 ;  /* 0x000000ffff0a7224 */ /* 0x000fe200078e0a0a */
[----:B------:R-:W-:Y:S01]  /*8630*/  IABS R20, R83 ;  /* 0x0000005300147213 */ /* 0x000fe20000000000 */
[----:B------:R-:W-:Y:S02]  /*8640*/  IMAD R21, R6, R9, R21 ;  /* 0x0000000906157224 */ /* 0x000fe400078e0215 */
[----:B------:R-:W-:Y:S01]  /*8650*/  IMAD.HI.U32 R9, R7, R18, RZ ;  /* 0x0000001207097227 */ /* 0x000fe200078e00ff */
[----:B------:R-:W-:-:S03]  /*8660*/  IABS R15, R89 ;  /* 0x00000059000f7213 */ /* 0x000fc60000000000 */
[----:B------:R-:W-:Y:S01]  /*8670*/  @!P0 IMAD.IADD R33, R33, 0x1, -R6 ;  /* 0x0000000121218824 */ /* 0x000fe200078e0a06 */
[C---:B------:R-:W-:Y:S01]  /*8680*/  ISETP.GT.U32.AND P0, PT, R6.reuse, R28, PT ;  /* 0x0000001c0600720c */ /* 0x040fe20003f04070 */
[----:B------:R-:W-:Y:S02]  /*8690*/  IMAD R23, R6, R10, R23 ;  /* 0x0000000a06177224 */ /* 0x000fe400078e0217 */
[----:B------:R-:W-:-:S04]  /*86a0*/  IMAD.HI.U32 R10, R7, R20, RZ ;  /* 0x00000014070a7227 */ /* 0x000fc800078e00ff */
[----:B------:R-:W-:Y:S01]  /*86b0*/  IMAD.MOV R9, RZ, RZ, -R9 ;  /* 0x000000ffff097224 */ /* 0x000fe200078e0a09 */
[----:B--2---:R-:W-:Y:S04]  /*86c0*/  STL [R1+0x8c4], R77 ;  /* 0x0008c44d01007387 */ /* 0x004fe80000100800 */
[----:B------:R-:W-:Y:S04]  /*86d0*/  STL [R1+0x594], R12 ;  /* 0x0005940c01007387 */ /* 0x000fe80000100800 */
[----:B------:R-:W-:Y:S04]  /*86e0*/  STL [R1+0x73c], R79 ;  /* 0x00073c4f01007387 */ /* 0x000fe80000100800 */
[----:B------:R-:W-:Y:S04]  /*86f0*/  STL [R1+0x8c8], R79 ;  /* 0x0008c84f01007387 */ /* 0x000fe80000100800 */
[----:B---3--:R-:W-:Y:S04]  /*8700*/  STL [R1+0x8cc], R76 ;  /* 0x0008cc4c01007387 */ /* 0x008fe80000100800 */
[----:B------:R-:W-:Y:S04]  /*8710*/  STL [R1+0x5d0], R3 ;  /* 0x0005d00301007387 */ /* 0x000fe80000100800 */
[----:B------:R0:W-:Y:S04]  /*8720*/  STL [R1+0x5cc], R5 ;  /* 0x0005cc0501007387 */ /* 0x0001e80000100800 */
[----:B------:R-:W-:Y:S04]  /*8730*/  STL [R1+0x738], R80 ;  /* 0x0007385001007387 */ /* 0x000fe80000100800 */
[----:B------:R-:W-:Y:S04]  /*8740*/  STL [R1+0x734], R81 ;  /* 0x0007345101007387 */ /* 0x000fe80000100800 */
[----:B----4-:R-:W-:Y:S04]  /*8750*/  STL [R1+0x8d0], R75 ;  /* 0x0008d04b01007387 */ /* 0x010fe80000100800 */
[----:B------:R-:W-:Y:S04]  /*8760*/  STL [R1+0x730], R83 ;  /* 0x0007305301007387 */ /* 0x000fe80000100800 */
[----:B------:R2:W-:Y:S04]  /*8770*/  STL [R1+0x8d4], R80 ;  /* 0x0008d45001007387 */ /* 0x0005e80000100800 */
[----:B------:R-:W-:Y:S01]  /*8780*/  STL [R1+0x8d8], R81 ;  /* 0x0008d85101007387 */ /* 0x000fe20000100800 */
[----:B0-----:R-:W-:-:S03]  /*8790*/  VIADD R5, R68, 0x3b ;  /* 0x0000003b44057836 */ /* 0x001fc60000000000 */
[----:B------:R-:W-:Y:S01]  /*87a0*/  STL [R1+0x72c], R85 ;  /* 0x00072c5501007387 */ /* 0x000fe20000100800 */
[----:B------:R-:W-:-:S03]  /*87b0*/  VIADD R3, R68, 0x3c ;  /* 0x0000003c44037836 */ /* 0x000fc60000000000 */
        /* <DEDUP_REMOVED lines=12> */
[----:B--2---:R-:W2:Y:S04]  /*8880*/  LDL R80, [R1+0x740] ;  /* 0x0007400001507983 */ /* 0x004ea80000100800 */
[----:B------:R-:W3:Y:S04]  /*8890*/  LDL R75, [R1+0x750] ;  /* 0x00075000014b7983 */ /* 0x000ee80000100800 */
[----:B------:R-:W4:Y:S04]  /*88a0*/  LDL R76, [R1+0x754] ;  /* 0x00075400014c7983 */ /* 0x000f280000100800 */
[----:B------:R-:W2:Y:S01]  /*88b0*/  LDL R79, [R1+0x758] ;  /* 0x00075800014f7983 */ /* 0x000ea20000100800 */
[--C-:B------:R-:W-:Y:S01]  /*88c0*/  @!P2 IMAD.IADD R41, R41, 0x1, -R6.reuse ;  /* 0x000000012929a824 */ /* 0x100fe200078e0a06 */
[----:B------:R-:W-:Y:S01]  /*88d0*/  IABS R17, R88 ;  /* 0x0000005800117213 */ /* 0x000fe20000000000 */
[--C-:B------:R-:W-:Y:S01]  /*88e0*/  @!P5 IMAD.IADD R40, R40, 0x1, -R6.reuse ;  /* 0x000000012828d824 */ /* 0x100fe200078e0a06 */
[C---:B------:R-:W-:Y:S01]  /*88f0*/  ISETP.GT.U32.AND P2, PT, R6.reuse, R36, PT ;  /* 0x000000240600720c */ /* 0x040fe20003f44070 */
[----:B------:R-:W-:Y:S01]  /*8900*/  @!P4 IMAD.IADD R39, R39, 0x1, -R6 ;  /* 0x000000012727c824 */ /* 0x000fe200078e0a06 */
[C---:B------:R-:W-:Y:S01]  /*8910*/  ISETP.GT.U32.AND P5, PT, R6.reuse, R35, PT ;  /* 0x000000230600720c */ /* 0x040fe20003fa4070 */
[----:B------:R-:W-:Y:S01]  /*8920*/  IMAD.MOV R10, RZ, RZ, -R10 ;  /* 0x000000ffff0a7224 */ /* 0x000fe200078e0a0a */
[C---:B------:R-:W-:Y:S01]  /*8930*/  ISETP.GT.U32.AND P4, PT, R6.reuse, R34, PT ;  /* 0x000000220600720c */ /* 0x040fe20003f84070 */
[----:B------:R-:W-:-:S02]  /*8940*/  IMAD R18, R6, R9, R18 ;  /* 0x0000000906127224 */ /* 0x000fc400078e0212 */
[----:B------:R-:W-:Y:S01]  /*8950*/  IMAD.HI.U32 R9, R7, R15, RZ ;  /* 0x0000000f07097227 */ /* 0x000fe200078e00ff */
[----:B------:R-:W-:-:S03]  /*8960*/  IABS R12, R93 ;  /* 0x0000005d000c7213 */ /* 0x000fc60000000000 */
[----:B------:R-:W-:Y:S01]  /*8970*/  @!P1 IMAD.IADD R37, R37, 0x1, -R6 ;  /* 0x0000000125259824 */ /* 0x000fe200078e0a06 */
[C---:B------:R-:W-:Y:S01]  /*8980*/  ISETP.GT.U32.AND P1, PT, R6.reuse, R32, PT ;  /* 0x000000200600720c */ /* 0x040fe20003f24070 */
[----:B------:R-:W-:Y:S02]  /*8990*/  IMAD R20, R6, R10, R20 ;  /* 0x0000000a06147224 */ /* 0x000fe400078e0214 */
[----:B------:R-:W-:-:S04]  /*89a0*/  IMAD.HI.U32 R10, R7, R17, RZ ;  /* 0x00000011070a7227 */ /* 0x000fc800078e00ff */
[----:B------:R-:W-:Y:S01]  /*89b0*/  IMAD.MOV R9, RZ, RZ, -R9 ;  /* 0x000000ffff097224 */ /* 0x000fe200078e0a09 */
[----:B------:R-:W-:Y:S01]  /*89c0*/  IABS R14, R91 ;  /* 0x0000005b000e7213 */ /* 0x000fe20000000000 */
[----:B------:R-:W-:Y:S01]  /*89d0*/  @!P0 IMAD.IADD R28, R28, 0x1, -R6 ;  /* 0x000000011c1c8824 */ /* 0x000fe200078e0a06 */
[C---:B------:R-:W-:Y:S01]  /*89e0*/  ISETP.GT.U32.AND P0, PT, R6.reuse, R23, PT ;  /* 0x000000170600720c */ /* 0x040fe20003f04070 */
[----:B------:R-:W-:Y:S02]  /*89f0*/  IMAD.MOV R10, RZ, RZ, -R10 ;  /* 0x000000ffff0a7224 */ /* 0x000fe400078e0a0a */
[----:B------:R-:W-:Y:S02]  /*8a00*/  IMAD R15, R6, R9, R15 ;  /* 0x00000009060f7224 */ /* 0x000fe400078e020f */
[----:B------:R-:W-:-:S04]  /*8a10*/  IMAD.HI.U32 R9, R7, R12, RZ ;  /* 0x0000000c07097227 */ /* 0x000fc800078e00ff */
[----:B------:R-:W-:Y:S02]  /*8a20*/  IMAD R17, R6, R10, R17 ;  /* 0x0000000a06117224 */ /* 0x000fe400078e0211 */
[--C-:B------:R-:W-:Y:S01]  /*8a30*/  @!P2 IMAD.IADD R36, R36, 0x1, -R6.reuse ;  /* 0x000000012424a824 */ /* 0x100fe200078e0a06 */
[C---:B------:R-:W-:Y:S01]  /*8a40*/  ISETP.GT.U32.AND P2, PT, R6.reuse, R31, PT ;  /* 0x0000001f0600720c */ /* 0x040fe20003f44070 */
[--C-:B------:R-:W-:Y:S01]  /*8a50*/  @!P5 IMAD.IADD R35, R35, 0x1, -R6.reuse ;  /* 0x000000012323d824 */ /* 0x100fe200078e0a06 */
[----:B------:R-:W-:Y:S01]  /*8a60*/  ISETP.GT.U32.AND P5, PT, R6, R30, PT ;  /* 0x0000001e0600720c */ /* 0x000fe20003fa4070 */
[----:B------:R-:W-:Y:S01]  /*8a70*/  @!P4 IMAD.IADD R34, R34, 0x1, -R6 ;  /* 0x000000012222c824 */ /* 0x000fe200078e0a06 */
[----:B------:R-:W-:Y:S01]  /*8a80*/  ISETP.GT.U32.AND P4, PT, R6, R29, PT ;  /* 0x0000001d0600720c */ /* 0x000fe20003f84070 */
[----:B------:R-:W-:-:S04]  /*8a90*/  IMAD.HI.U32 R10, R7, R14, RZ ;  /* 0x0000000e070a7227 */ /* 0x000fc800078e00ff */
[----:B------:R-:W-:Y:S01]  /*8aa0*/  IMAD.MOV R9, RZ, RZ, -R9 ;  /* 0x000000ffff097224 */ /* 0x000fe200078e0a09 */
[----:B------:R-:W-:Y:S01]  /*8ab0*/  IABS R11, R5 ;  /* 0x00000005000b7213 */ /* 0x000fe20000000000 */
[----:B------:R-:W-:Y:S01]  /*8ac0*/  @!P1 IMAD.IADD R32, R32, 0x1, -R6 ;  /* 0x0000000120209824 */ /* 0x000fe200078e0a06 */
[C---:B------:R-:W-:Y:S01]  /*8ad0*/  ISETP.GT.U32.AND P1, PT, R6.reuse, R27, PT ;  /* 0x0000001b0600720c */ /* 0x040fe20003f24070 */
[----:B------:R-:W-:Y:S02]  /*8ae0*/  IMAD.MOV R10, RZ, RZ, -R10 ;  /* 0x000000ffff0a7224 */ /* 0x000fe400078e0a0a */
[C---:B------:R-:W-:Y:S01]  /*8af0*/  IMAD R12, R6.reuse, R9, R12 ;  /* 0x00000009060c7224 */ /* 0x040fe200078e020c */
[----:B------:R-:W-:Y:S01]  /*8b00*/  IABS R9, R86 ;  /* 0x0000005600097213 */ /* 0x000fe20000000000 */
[C---:B------:R-:W-:Y:S02]  /*8b10*/  IMAD R14, R6.reuse, R10, R14 ;  /* 0x0000000a060e7224 */ /* 0x040fe400078e020e */
[----:B------:R-:W-:Y:S01]  /*8b20*/  @!P0 IMAD.IADD R23, R23, 0x1, -R6 ;  /* 0x0000000117178824 */ /* 0x000fe200078e0a06 */
[----:B------:R-:W-:Y:S01]  /*8b30*/  ISETP.GT.U32.AND P0, PT, R6, R18, PT ;  /* 0x000000120600720c */ /* 0x000fe20003f04070 */
[----:B------:R-:W-:-:S04]  /*8b40*/  IMAD.HI.U32 R10, R7, R11, RZ ;  /* 0x0000000b070a7227 */ /* 0x000fc800078e00ff */
[----:B------:R-:W-:-:S04]  /*8b50*/  IMAD.HI.U32 R72, R7, R9, RZ ;  /* 0x0000000907487227 */ /* 0x000fc800078e00ff */
[----:B------:R-:W-:Y:S02]  /*8b60*/  IMAD.MOV R10, RZ, RZ, -R10 ;  /* 0x000000ffff0a7224 */ /* 0x000fe400078e0a0a */
[--C-:B------:R-:W-:Y:S01]  /*8b70*/  @!P2 IMAD.IADD R31, R31, 0x1, -R6.reuse ;  /* 0x000000011f1fa824 */ /* 0x100fe200078e0a06 */
[----:B------:R-:W-:Y:S01]  /*8b80*/  ISETP.GT.U32.AND P2, PT, R6, R26, PT ;  /* 0x0000001a0600720c */ /* 0x000fe20003f44070 */
[--C-:B------:R-:W-:Y:S01]  /*8b90*/  @!P5 IMAD.IADD R30, R30, 0x1, -R6.reuse ;  /* 0x000000011e1ed824 */ /* 0x100fe200078e0a06 */
[C---:B------:R-:W-:Y:S01]  /*8ba0*/  ISETP.GT.U32.AND P5, PT, R6.reuse, R25, PT ;  /* 0x000000190600720c */ /* 0x040fe20003fa4070 */
[----:B------:R-:W-:Y:S01]  /*8bb0*/  @!P4 IMAD.IADD R29, R29, 0x1, -R6 ;  /* 0x000000011d1dc824 */ /* 0x000fe200078e0a06 */
[C---:B------:R-:W-:Y:S01]  /*8bc0*/  ISETP.GT.U32.AND P4, PT, R6.reuse, R24, PT ;  /* 0x000000180600720c */ /* 0x040fe20003f84070 */
[----:B------:R-:W-:Y:S02]  /*8bd0*/  IMAD.MOV R72, RZ, RZ, -R72 ;  /* 0x000000ffff487224 */ /* 0x000fe400078e0a48 */
[C---:B------:R-:W-:Y:S01]  /*8be0*/  IMAD R11, R6.reuse, R10, R11 ;  /* 0x0000000a060b7224 */ /* 0x040fe200078e020b */
[----:B------:R-:W-:Y:S01]  /*8bf0*/  IABS R10, R3 ;  /* 0x00000003000a7213 */ /* 0x000fe20000000000 */
[--C-:B------:R-:W-:Y:S01]  /*8c00*/  @!P1 IMAD.IADD R27, R27, 0x1, -R6.reuse ;  /* 0x000000011b1b9824 */ /* 0x100fe200078e0a06 */
[C---:B------:R-:W-:Y:S01]  /*8c10*/  ISETP.GT.U32.AND P1, PT, R6.reuse, R22, PT ;  /* 0x000000160600720c */ /* 0x040fe20003f24070 */
[----:B------:R-:W-:Y:S01]  /*8c20*/  IMAD R9, R6, R72, R9 ;  /* 0x0000004806097224 */ /* 0x000fe200078e0209 */
[----:B------:R-:W-:Y:S01]  /*8c30*/  IABS R72, R84 ;  /* 0x0000005400487213 */ /* 0x000fe20000000000 */
[----:B------:R-:W-:Y:S01]  /*8c40*/  @!P0 IMAD.IADD R18, R18, 0x1, -R6 ;  /* 0x0000000112128824 */ /* 0x000fe200078e0a06 */
[----:B------:R-:W-:Y:S01]  /*8c50*/  ISETP.GT.U32.AND P0, PT, R6, R13, PT ;  /* 0x0000000d0600720c */ /* 0x000fe20003f04070 */
[----:B------:R-:W-:-:S04]  /*8c60*/  IMAD.HI.U32 R73, R7, R10, RZ ;  /* 0x0000000a07497227 */ /* 0x000fc800078e00ff */
[----:B------:R-:W-:-:S04]  /*8c70*/  IMAD.HI.U32 R7, R7, R72, RZ ;  /* 0x0000004807077227 */ /* 0x000fc800078e00ff */
[--C-:B------:R-:W-:Y:S01]  /*8c80*/  @!P2 IMAD.IADD R26, R26, 0x1, -R6.reuse ;  /* 0x000000011a1aa824 */ /* 0x100fe200078e0a06 */
[C---:B------:R-:W-:Y:S01]  /*8c90*/  ISETP.GT.U32.AND P2, PT, R6.reuse, R21, PT ;  /* 0x000000150600720c */ /* 0x040fe20003f44070 */
[--C-:B------:R-:W-:Y:S01]  /*8ca0*/  @!P5 IMAD.IADD R25, R25, 0x1, -R6.reuse ;  /* 0x000000011919d824 */ /* 0x100fe200078e0a06 */
[----:B------:R-:W-:Y:S01]  /*8cb0*/  ISETP.GT.U32.AND P5, PT, R6, R20, PT ;  /* 0x000000140600720c */ /* 0x000fe20003fa4070 */
[--C-:B------:R-:W-:Y:S01]  /*8cc0*/  @!P4 IMAD.IADD R24, R24, 0x1, -R6.reuse ;  /* 0x000000011818c824 */ /* 0x100fe200078e0a06 */
[----:B------:R-:W-:Y:S01]  /*8cd0*/  ISETP.GT.U32.AND P4, PT, R6, R19, PT ;  /* 0x000000130600720c */ /* 0x000fe20003f84070 */
[----:B------:R-:W-:Y:S02]  /*8ce0*/  IMAD.MOV R7, RZ, RZ, -R7 ;  /* 0x000000ffff077224 */ /* 0x000fe400078e0a07 */
[----:B------:R-:W-:Y:S01]  /*8cf0*/  @!P1 IMAD.IADD R22, R22, 0x1, -R6 ;  /* 0x0000000116169824 */ /* 0x000fe200078e0a06 */
[C---:B------:R-:W-:Y:S01]  /*8d00*/  ISETP.GT.U32.AND P1, PT, R6.reuse, R17, PT ;  /* 0x000000110600720c */ /* 0x040fe20003f24070 */
[----:B------:R-:W-:-:S02]  /*8d10*/  IMAD R7, R6, R7, R72 ;  /* 0x0000000706077224 */ /* 0x000fc400078e0248 */
[----:B------:R-:W-:-:S03]  /*8d20*/  @!P0 IMAD.IADD R13, R13, 0x1, -R6 ;  /* 0x000000010d0d8824 */ /* 0x000fc600078e0a06 */
        /* <DEDUP_REMOVED lines=8> */
[----:B------:R-:W-:Y:S01]  /*8db0*/  ISETP.GT.U32.AND P1, PT, R6, R12, PT ;  /* 0x0000000c0600720c */ /* 0x000fe20003f24070 */
[----:B------:R-:W-:-:S04]  /*8dc0*/  IMAD.MOV R73, RZ, RZ, -R73 ;  /* 0x000000ffff497224 */ /* 0x000fc800078e0a49 */
[----:B------:R-:W-:Y:S01]  /*8dd0*/  @!P0 IMAD.IADD R7, R7, 0x1, -R6 ;  /* 0x0000000107078824 */ /* 0x000fe200078e0a06 */
[C---:B------:R-:W-:Y:S01]  /*8de0*/  ISETP.GT.U32.AND P0, PT, R6.reuse, R67, PT ;  /* 0x000000430600720c */ /* 0x040fe20003f04070 */
[----:B------:R-:W-:Y:S02]  /*8df0*/  IMAD R10, R6, R73, R10 ;  /* 0x00000049060a7224 */ /* 0x000fe400078e020a */
[--C-:B------:R-:W-:Y:S01]  /*8e00*/  @!P2 IMAD.IADD R16, R16, 0x1, -R6.reuse ;  /* 0x000000011010a824 */ /* 0x100fe200078e0a06 */
[C---:B------:R-:W-:Y:S01]  /*8e10*/  ISETP.GT.U32.AND P2, PT, R6.reuse, R11, PT ;  /* 0x0000000b0600720c */ /* 0x040fe20003f44070 */
[--C-:B------:R-:W-:Y:S01]  /*8e20*/  @!P5 IMAD.IADD R15, R15, 0x1, -R6.reuse ;  /* 0x000000010f0fd824 */ /* 0x100fe200078e0a06 */
[----:B------:R-:W-:Y:S01]  /*8e30*/  ISETP.GT.U32.AND P5, PT, R6, R10, PT ;  /* 0x0000000a0600720c */ /* 0x000fe20003fa4070 */
[--C-:B------:R-:W-:Y:S01]  /*8e40*/  @!P4 IMAD.IADD R14, R14, 0x1, -R6.reuse ;  /* 0x000000010e0ec824 */ /* 0x100fe200078e0a06 */
[----:B------:R-:W-:Y:S01]  /*8e50*/  ISETP.GT.U32.AND P4, PT, R6, R9, PT ;  /* 0x000000090600720c */ /* 0x000fe20003f84070 */
[----:B------:R-:W-:Y:S01]  /*8e60*/  @!P1 IMAD.IADD R12, R12, 0x1, -R6 ;  /* 0x000000010c0c9824 */ /* 0x000fe200078e0a06 */
[----:B------:R-:W-:-:S03]  /*8e70*/  ISETP.GT.U32.AND P1, PT, R6, R71, PT ;  /* 0x000000470600720c */ /* 0x000fc60003f24070 */
[----:B------:R-:W-:Y:S01]  /*8e80*/  @!P0 IMAD.IADD R67, R67, 0x1, -R6 ;  /* 0x0000000143438824 */ /* 0x000fe200078e0a06 */
[----:B------:R-:W-:-:S03]  /*8e90*/  ISETP.GT.U32.AND P0, PT, R6, R62, PT ;  /* 0x0000003e0600720c */ /* 0x000fc60003f04070 */
[--C-:B------:R-:W-:Y:S01]  /*8ea0*/  @!P2 IMAD.IADD R11, R11, 0x1, -R6.reuse ;  /* 0x000000010b0ba824 */ /* 0x100fe200078e0a06 */
[----:B------:R-:W-:Y:S01]  /*8eb0*/  ISETP.GT.U32.AND P2, PT, R6, R8, PT ;  /* 0x000000080600720c */ /* 0x000fe20003f44070 */
[--C-:B------:R-:W-:Y:S01]  /*8ec0*/  @!P5 IMAD.IADD R10, R10, 0x1, -R6.reuse ;  /* 0x000000010a0ad824 */ /* 0x100fe200078e0a06 */
[C---:B------:R-:W-:Y:S01]  /*8ed0*/  ISETP.GT.U32.AND P5, PT, R6.reuse, R70, PT ;  /* 0x000000460600720c */ /* 0x040fe20003fa4070 */
[--C-:B------:R-:W-:Y:S01]  /*8ee0*/  @!P4 IMAD.IADD R9, R9, 0x1, -R6.reuse ;  /* 0x000000010909c824 */ /* 0x100fe200078e0a06 */
[C---:B------:R-:W-:Y:S01]  /*8ef0*/  ISETP.GT.U32.AND P4, PT, R6.reuse, R69, PT ;  /* 0x000000450600720c */ /* 0x040fe20003f84070 */
        /* <DEDUP_REMOVED lines=90> */
[--C-:B------:R-:W-:Y:S01]  /*94a0*/  @!P1 IMAD.IADD R26, R26, 0x1, -R6.reuse ;  /* 0x000000011a1a9824 */ /* 0x100fe200078e0a06 */
[----:B------:R-:W-:Y:S01]  /*94b0*/  ISETP.GT.U32.AND P1, PT, R6, R21, PT ;  /* 0x000000150600720c */ /* 0x000fe20003f24070 */
[----:B-1----:R-:W-:Y:S02]  /*94c0*/  VIADD R72, R78, 0xffffff99 ;  /* 0xffffff994e487836 */ /* 0x002fe40000000000 */
[----:B------:R-:W-:-:S03]  /*94d0*/  @!P0 IMAD.IADD R17, R17, 0x1, -R6 ;  /* 0x0000000111118824 */ /* 0x000fc600078e0a06 */
[----:B------:R-:W-:Y:S01]  /*94e0*/  ISETP.GE.U32.AND P0, PT, R72, 0x7fffff1a, PT ;  /* 0x7fffff1a4800780c */ /* 0x000fe20003f06070 */
[----:B------:R-:W-:Y:S02]  /*94f0*/  IMAD R72, R4, 0x66, RZ ;  /* 0x0000006604487824 */ /* 0x000fe400078e02ff */
[--C-:B------:R-:W-:Y:S01]  /*9500*/  @!P2 IMAD.IADD R25, R25, 0x1, -R6.reuse ;  /* 0x000000011919a824 */ /* 0x100fe200078e0a06 */
[----:B------:R-:W-:Y:S01]  /*9510*/  ISETP.GT.U32.AND P2, PT, R6, R20, PT ;  /* 0x000000140600720c */ /* 0x000fe20003f44070 */
[--C-:B------:R-:W-:Y:S01]  /*9520*/  @!P5 IMAD.IADD R24, R24, 0x1, -R6.reuse ;  /* 0x000000011818d824 */ /* 0x100fe200078e0a06 */
[C---:B------:R-:W-:Y:S01]  /*9530*/  ISETP.GT.U32.AND P5, PT, R6.reuse, R19, PT ;  /* 0x000000130600720c */ /* 0x040fe20003fa4070 */
[--C-:B------:R-:W-:Y:S01]  /*9540*/  @!P4 IMAD.IADD R23, R23, 0x1, -R6.reuse ;  /* 0x000000011717c824 */ /* 0x100fe200078e0a06 */
[----:B------:R-:W-:Y:S02]  /*9550*/  ISETP.GT.U32.AND P4, PT, R6, R18, PT ;  /* 0x000000120600720c */ /* 0x000fe40003f84070 */
[----:B------:R-:W-:Y:S01]  /*9560*/  IADD3 R73, P6, PT, R72, R0, RZ ;  /* 0x0000000048497210 */ /* 0x000fe20007fde0ff */
[----:B------:R-:W-:Y:S01]  /*9570*/  @!P1 IMAD.IADD R21, R21, 0x1, -R6 ;  /* 0x0000000115159824 */ /* 0x000fe200078e0a06 */
[----:B------:R-:W-:-:S02]  /*9580*/  ISETP.GT.U32.AND P1, PT, R6, R16, PT ;  /* 0x000000100600720c */ /* 0x000fc40003f24070 */
[----:B------:R-:W-:Y:S01]  /*9590*/  LEA.HI.X.SX32 R77, R72, R2, 0x1, P6 ;  /* 0x00000002484d7211 */ /* 0x000fe200030f0eff */
[----:B------:R0:W-:Y:S01]  /*95a0*/  STL [R1+0x488], R73 ;  /* 0x0004884901007387 */ /* 0x0001e20000100800 */
[----:B------:R-:W-:Y:S01]  /*95b0*/  PRMT R74, RZ, 0x7610, R74 ;  /* 0x00007610ff4a7816 */ /* 0x000fe2000000004a */
[----:B------:R-:W-:Y:S02]  /*95c0*/  @!P0 IMAD.MOV.U32 R72, RZ, RZ, R73 ;  /* 0x000000ffff488224 */ /* 0x000fe400078e0049 */
[--C-:B------:R-:W-:Y:S01]  /*95d0*/  @!P2 IMAD.IADD R20, R20, 0x1, -R6.reuse ;  /* 0x000000011414a824 */ /* 0x100fe200078e0a06 */
[C---:B------:R-:W-:Y:S01]  /*95e0*/  ISETP.GT.U32.AND P2, PT, R6.reuse, R15, PT ;  /* 0x0000000f0600720c */ /* 0x040fe20003f44070 */
[--C-:B------:R-:W-:Y:S02]  /*95f0*/  @!P5 IMAD.IADD R19, R19, 0x1, -R6.reuse ;  /* 0x000000011313d824 */ /* 0x100fe400078e0a06 */
[----:B0-----:R-:W-:Y:S01]  /*9600*/  @!P0 IMAD.MOV.U32 R73, RZ, RZ, R77 ;  /* 0x000000ffff498224 */ /* 0x001fe200078e004d */
[----:B------:R-:W-:Y:S01]  /*9610*/  ISETP.GT.U32.AND P5, PT, R6, R14, PT ;  /* 0x0000000e0600720c */ /* 0x000fe20003fa4070 */
[--C-:B------:R-:W-:Y:S01]  /*9620*/  @!P4 IMAD.IADD R18, R18, 0x1, -R6.reuse ;  /* 0x000000011212c824 */ /* 0x100fe200078e0a06 */
[----:B------:R-:W-:Y:S01]  /*9630*/  ISETP.GT.U32.AND P4, PT, R6, R13, PT ;  /* 0x0000000d0600720c */ /* 0x000fe20003f84070 */
[----:B------:R0:W-:Y:S01]  /*9640*/  STL [R1+0x484], R77 ;  /* 0x0004844d01007387 */ /* 0x0001e20000100800 */
[----:B------:R-:W-:-:S03]  /*9650*/  @!P1 IMAD.IADD R16, R16, 0x1, -R6 ;  /* 0x0000000110109824 */ /* 0x000fc600078e0a06 */
[----:B------:R1:W4:Y:S01]  /*9660*/  @!P0 LDG.E.U8 R74, desc[UR18][R72.64] ;  /* 0x00000012484a8981 */ /* 0x000322000c1e1100 */
[C---:B------:R-:W-:Y:S01]  /*9670*/  ISETP.GT.U32.AND P1, PT, R6.reuse, R12, PT ;  /* 0x0000000c0600720c */ /* 0x040fe20003f24070 */
[--C-:B------:R-:W-:Y:S01]  /*9680*/  @!P2 IMAD.IADD R15, R15, 0x1, -R6.reuse ;  /* 0x000000010f0fa824 */ /* 0x100fe200078e0a06 */
[----:B------:R-:W-:Y:S01]  /*9690*/  ISETP.GT.U32.AND P6, PT, R6, R7, PT ;  /* 0x000000070600720c */ /* 0x000fe20003fc4070 */
[----:B------:R-:W4:Y:S02]  /*96a0*/  LDL R78, [R1+0x760] ;  /* 0x00076000014e7983 */ /* 0x000f240000100800 */
[--C-:B------:R-:W-:Y:S02]  /*96b0*/  @!P5 IMAD.IADD R14, R14, 0x1, -R6.reuse ;  /* 0x000000010e0ed824 */ /* 0x100fe400078e0a06 */
[----:B------:R-:W-:Y:S01]  /*96c0*/  @!P4 IMAD.IADD R13, R13, 0x1, -R6 ;  /* 0x000000010d0dc824 */ /* 0x000fe200078e0a06 */
[----:B0-----:R-:W4:Y:S04]  /*96d0*/  LDL R77, [R1+0x75c] ;  /* 0x00075c00014d7983 */ /* 0x001f280000100800 */
[----:B------:R-:W4:Y:S04]  /*96e0*/  LDL R72, [R1+0x748] ;  /* 0x0007480001487983 */ /* 0x000f280000100800 */
[----:B------:R-:W4:Y:S01]  /*96f0*/  LDL R73, [R1+0x74c] ;  /* 0x00074c0001497983 */ /* 0x000f220000100800 */
[----:B------:R-:W-:-:S02]  /*9700*/  ISETP.GT.U32.AND P2, PT, R6, R11, PT ;  /* 0x0000000b0600720c */ /* 0x000fc40003f44070 */
[C---:B------:R-:W-:Y:S01]  /*9710*/  ISETP.GT.U32.AND P4, PT, R6.reuse, R10, PT ;  /* 0x0000000a0600720c */ /* 0x040fe20003f84070 */
[----:B------:R-:W4:Y:S01]  /*9720*/  LDL R81, [R1+0x764] ;  /* 0x0007640001517983 */ /* 0x000f220000100800 */
[----:B------:R-:W-:Y:S01]  /*9730*/  ISETP.GT.U32.AND P5, PT, R6, R9, PT ;  /* 0x000000090600720c */ /* 0x000fe20003fa4070 */
[--C-:B------:R-:W-:Y:S01]  /*9740*/  @!P1 IMAD.IADD R12, R12, 0x1, -R6.reuse ;  /* 0x000000010c0c9824 */ /* 0x100fe200078e0a06 */
[----:B------:R-:W-:Y:S02]  /*9750*/  ISETP.GE.AND P0, PT, R68, RZ, PT ;  /* 0x000000ff4400720c */ /* 0x000fe40003f06270 */
[----:B--2---:R-:W-:Y:S01]  /*9760*/  ISETP.GE.AND P1, PT, R80, RZ, PT ;  /* 0x000000ff5000720c */ /* 0x004fe20003f26270 */
[----:B------:R-:W-:-:S04]  /*9770*/  @!P6 IMAD.IADD R7, R7, 0x1, -R6 ;  /* 0x000000010707e824 */ /* 0x000fc800078e0a06 */
[--C-:B------:R-:W-:Y:S02]  /*9780*/  @!P2 IMAD.IADD R11, R11, 0x1, -R6.reuse ;  /* 0x000000010b0ba824 */ /* 0x100fe400078e0a06 */
[--C-:B------:R-:W-:Y:S02]  /*9790*/  @!P4 IMAD.IADD R10, R10, 0x1, -R6.reuse ;  /* 0x000000010a0ac824 */ /* 0x100fe400078e0a06 */
[----:B------:R-:W-:Y:S02]  /*97a0*/  @!P5 IMAD.IADD R9, R9, 0x1, -R6 ;  /* 0x000000010909d824 */ /* 0x000fe400078e0a06 */
[----:B------:R-:W2:Y:S01]  /*97b0*/  LDL R6, [R1+0x744] ;  /* 0x0007440001067983 */ /* 0x000ea20000100800 */
[----:B---3--:R-:W-:Y:S01]  /*97c0*/  ISETP.GE.AND P5, PT, R75, RZ, PT ;  /* 0x000000ff4b00720c */ /* 0x008fe20003fa6270 */
[----:B------:R-:W-:Y:S02]  /*97d0*/  @!P0 IMAD.MOV R71, RZ, RZ, -R71 ;  /* 0x000000ffff478224 */ /* 0x000fe400078e0a47 */
[----:B------:R0:W-:Y:S01]  /*97e0*/  STL [R1+0x804], R68 ;  /* 0x0008044401007387 */ /* 0x0001e20000100800 */
[----:B----4-:R-:W-:Y:S01]  /*97f0*/  ISETP.GE.AND P0, PT, R76, RZ, PT ;  /* 0x000000ff4c00720c */ /* 0x010fe20003f06270 */
[----:B------:R-:W-:-:S02]  /*9800*/  @!P1 IMAD.MOV R69, RZ, RZ, -R69 ;  /* 0x000000ffff459224 */ /* 0x000fc400078e0a45 */
[----:B------:R-:W3:Y:S01]  /*9810*/  LDL R80, [R1+0x76c] ;  /* 0x00076c0001507983 */ /* 0x000ee20000100800 */
[----:B------:R-:W-:-:S03]  /*9820*/  ISETP.GE.AND P1, PT, R79, RZ, PT ;  /* 0x000000ff4f00720c */ /* 0x000fc60003f26270 */
[----:B------:R-:W4:Y:S04]  /*9830*/  LDL R75, [R1+0x77c] ;  /* 0x00077c00014b7983 */ /* 0x000f280000100800 */
[----:B------:R-:W2:Y:S04]  /*9840*/  LDL R76, [R1+0x774] ;  /* 0x00077400014c7983 */ /* 0x000ea80000100800 */
[----:B------:R-:W2:Y:S01]  /*9850*/  LDL R79, [R1+0x770] ;  /* 0x00077000014f7983 */ /* 0x000ea20000100800 */
[----:B------:R-:W-:Y:S02]  /*9860*/  @!P5 IMAD.MOV R66, RZ, RZ, -R66 ;  /* 0x000000ffff42d224 */ /* 0x000fe400078e0a42 */
[----:B------:R-:W-:Y:S01]  /*9870*/  @!P0 IMAD.MOV R64, RZ, RZ, -R64 ;  /* 0x000000ffff408224 */ /* 0x000fe200078e0a40 */
[----:B0-----:R-:W2:Y:S01]  /*9880*/  LDL R68, [R1+0x7a0] ;  /* 0x0007a00001447983 */ /* 0x001ea20000100800 */
[----:B------:R-:W-:Y:S01]  /*9890*/  @!P1 IMAD.MOV R63, RZ, RZ, -R63 ;  /* 0x000000ffff3f9224 */ /* 0x000fe200078e0a3f */
[----:B------:R-:W-:-:S02]  /*98a0*/  ISETP.GE.AND P2, PT, R72, RZ, PT ;  /* 0x000000ff4800720c */ /* 0x000fc40003f46270 */
[----:B------:R-:W-:Y:S01]  /*98b0*/  ISETP.GE.AND P4, PT, R73, RZ, PT ;  /* 0x000000ff4900720c */ /* 0x000fe20003f86270 */
[----:B------:R-:W2:Y:S04]  /*98c0*/  LDL R72, [R1+0x798] ;  /* 0x0007980001487983 */ /* 0x000ea80000100800 */
[----:B------:R-:W2:Y:S01]  /*98d0*/  LDL R73, [R1+0x778] ;  /* 0x0007780001497983 */ /* 0x000ea20000100800 */
[----:B------:R-:W-:-:S05]  /*98e0*/  ISETP.GE.AND P5, PT, R78, RZ, PT ;  /* 0x000000ff4e00720c */ /* 0x000fca0003fa6270 */
[----:B------:R-:W-:Y:S01]  /*98f0*/  @!P2 IMAD.MOV R67, RZ, RZ, -R67 ;  /* 0x000000ffff43a224 */ /* 0x000fe200078e0a43 */
[----:B------:R-:W-:Y:S01]  /*9900*/  ISETP.GE.AND P2, PT, R77, RZ, PT ;  /* 0x000000ff4d00720c */ /* 0x000fe20003f46270 */
[----:B------:R-:W2:Y:S01]  /*9910*/  LDL R78, [R1+0x780] ;  /* 0x00078000014e7983 */ /* 0x000ea20000100800 */
[----:B------:R-:W-:-:S03]  /*9920*/  @!P4 IMAD.MOV R65, RZ, RZ, -R65 ;  /* 0x000000ffff41c224 */ /* 0x000fc600078e0a41 */
[----:B------:R-:W2:Y:S01]  /*9930*/  LDL R77, [R1+0x768] ;  /* 0x00076800014d7983 */ /* 0x000ea20000100800 */
[----:B------:R-:W-:-:S03]  /*9940*/  ISETP.GE.AND P4, PT, R81, RZ, PT ;  /* 0x000000ff5100720c */ /* 0x000fc60003f86270 */
[----:B------:R-:W2:Y:S01]  /*9950*/  LDL R81, [R1+0x790] ;  /* 0x0007900001517983 */ /* 0x000ea20000100800 */
[----:B------:R-:W-:Y:S01]  /*9960*/  @!P5 IMAD.MOV R61, RZ, RZ, -R61 ;  /* 0x000000ffff3dd224 */ /* 0x000fe200078e0a3d */
[----:B---3--:R-:W-:-:S08]  /*9970*/  ISETP.GE.AND P0, PT, R80, RZ, PT ;  /* 0x000000ff5000720c */ /* 0x008fd00003f06270 */
[----:B------:R-:W-:Y:S01]  /*9980*/  @!P4 IMAD.MOV R60, RZ, RZ, -R60 ;  /* 0x000000ffff3cc224 */ /* 0x000fe200078e0a3c */
[----:B------:R-:W3:Y:S01]  /*9990*/  LDL R80, [R1+0x78c] ;  /* 0x00078c0001507983 */ /* 0x000ee20000100800 */
[----:B----4-:R-:W-:-:S03]  /*99a0*/  ISETP.GE.AND P1, PT, R75, RZ, PT ;  /* 0x000000ff4b00720c */ /* 0x010fc60003f26270 */
[----:B------:R-:W4:Y:S01]  /*99b0*/  LDL R75, [R1+0x794] ;  /* 0x00079400014b7983 */ /* 0x000f220000100800 */
[----:B--2---:R-:W-:-:S03]  /*99c0*/  ISETP.GE.AND P5, PT, R76, RZ, PT ;  /* 0x000000ff4c00720c */ /* 0x004fc60003fa6270 */
[----:B------:R-:W2:Y:S01]  /*99d0*/  LDL R76, [R1+0x7a8] ;  /* 0x0007a800014c7983 */ /* 0x000ea20000100800 */
[----:B------:R-:W-:-:S03]  /*99e0*/  ISETP.GE.AND P4, PT, R79, RZ, PT ;  /* 0x000000ff4f00720c */ /* 0x000fc60003f86270 */
[----:B------:R-:W2:Y:S01]  /*99f0*/  LDL R79, [R1+0x7a4] ;  /* 0x0007a400014f7983 */ /* 0x000ea20000100800 */
[----:B------:R-:W-:Y:S02]  /*9a00*/  @!P2 IMAD.MOV R62, RZ, RZ, -R62 ;  /* 0x000000ffff3ea224 */ /* 0x000fe400078e0a3e */
[----:B------:R-:W-:Y:S02]  /*9a10*/  @!P0 IMAD.MOV R59, RZ, RZ, -R59 ;  /* 0x000000ffff3b8224 */ /* 0x000fe400078e0a3b */
[----:B------:R-:W-:Y:S02]  /*9a20*/  @!P1 IMAD.MOV R58, RZ, RZ, -R58 ;  /* 0x000000ffff3a9224 */ /* 0x000fe400078e0a3a */
[----:B------:R-:W-:-:S03]  /*9a30*/  @!P5 IMAD.MOV R56, RZ, RZ, -R56 ;  /* 0x000000ffff38d224 */ /* 0x000fc600078e0a38 */
[----:B------:R-:W-:Y:S01]  /*9a40*/  @!P4 IMAD.MOV R55, RZ, RZ, -R55 ;  /* 0x000000ffff37c224 */ /* 0x000fe200078e0a37 */
[----:B------:R-:W-:Y:S02]  /*9a50*/  ISETP.GE.AND P2, PT, R73, RZ, PT ;  /* 0x000000ff4900720c */ /* 0x000fe40003f46270 */
[----:B------:R-:W2:Y:S01]  /*9a60*/  LDL R73, [R1+0x7c0] ;  /* 0x0007c00001497983 */ /* 0x000ea20000100800 */
[----:B------:R-:W-:-:S03]  /*9a70*/  ISETP.GE.AND P1, PT, R78, RZ, PT ;  /* 0x000000ff4e00720c */ /* 0x000fc60003f26270 */
[----:B------:R-:W2:Y:S01]  /*9a80*/  LDL R78, [R1+0x7b0] ;  /* 0x0007b000014e7983 */ /* 0x000ea20000100800 */
[----:B------:R-:W-:-:S03]  /*9a90*/  ISETP.GE.AND P0, PT, R77, RZ, PT ;  /* 0x000000ff4d00720c */ /* 0x000fc60003f06270 */
[----:B------:R-:W2:Y:S03]  /*9aa0*/  LDL R77, [R1+0x7ac] ;  /* 0x0007ac00014d7983 */ /* 0x000ea60000100800 */
[----:B------:R-:W-:Y:S01]  /*9ab0*/  @!P2 IMAD.MOV R57, RZ, RZ, -R57 ;  /* 0x000000ffff39a224 */ /* 0x000fe200078e0a39 */
[----:B------:R-:W-:Y:S02]  /*9ac0*/  ISETP.GE.AND P2, PT, R81, RZ, PT ;  /* 0x000000ff5100720c */ /* 0x000fe40003f46270 */
[----:B------:R-:W2:Y:S01]  /*9ad0*/  LDL R81, [R1+0x7bc] ;  /* 0x0007bc0001517983 */ /* 0x000ea20000100800 */
[----:B------:R-:W-:Y:S01]  /*9ae0*/  @!P1 IMAD.MOV R53, RZ, RZ, -R53 ;  /* 0x000000ffff359224 */ /* 0x000fe200078e0a35 */
[----:B---3--:R-:W-:Y:S02]  /*9af0*/  ISETP.GE.AND P5, PT, R80, RZ, PT ;  /* 0x000000ff5000720c */ /* 0x008fe40003fa6270 */
[----:B------:R-:W3:Y:S07]  /*9b00*/  LDL R80, [R1+0x7c4] ;  /* 0x0007c40001507983 */ /* 0x000eee0000100800 */
[----:B------:R-:W-:Y:S01]  /*9b10*/  @!P2 IMAD.MOV R52, RZ, RZ, -R52 ;  /* 0x000000ffff34a224 */ /* 0x000fe200078e0a34 */
[----:B----4-:R-:W-:-:S02]  /*9b20*/  ISETP.GE.AND P4, PT, R75, RZ, PT ;  /* 0x000000ff4b00720c */ /* 0x010fc40003f86270 */
[----:B------:R-:W4:Y:S01]  /*9b30*/  LDL R75, [R1+0x7c8] ;  /* 0x0007c800014b7983 */ /* 0x000f220000100800 */
[----:B--2---:R-:W-:-:S03]  /*9b40*/  ISETP.GE.AND P1, PT, R76, RZ, PT ;  /* 0x000000ff4c00720c */ /* 0x004fc60003f26270 */
[----:B------:R-:W2:Y:S01]  /*9b50*/  LDL R76, [R1+0x7d8] ;  /* 0x0007d800014c7983 */ /* 0x000ea20000100800 */
[----:B------:R-:W-:-:S03]  /*9b60*/  ISETP.GE.AND P2, PT, R79, RZ, PT ;  /* 0x000000ff4f00720c */ /* 0x000fc60003f46270 */
[----:B------:R-:W2:Y:S01]  /*9b70*/  LDL R79, [R1+0x7d4] ;  /* 0x0007d400014f7983 */ /* 0x000ea20000100800 */
[----:B------:R-:W-:Y:S01]  /*9b80*/  @!P0 IMAD.MOV R54, RZ, RZ, -R54 ;  /* 0x000000ffff368224 */ /* 0x000fe200078e0a36 */
[----:B------:R-:W-:Y:S01]  /*9b90*/  ISETP.GE.AND P0, PT, R72, RZ, PT ;  /* 0x000000ff4800720c */ /* 0x000fe20003f06270 */
[----:B------:R-:W-:Y:S01]  /*9ba0*/  @!P5 IMAD.MOV R51, RZ, RZ, -R51 ;  /* 0x000000ffff33d224 */ /* 0x000fe200078e0a33 */
[----:B------:R-:W2:Y:S01]  /*9bb0*/  LDL R72, [R1+0x7f0] ;  /* 0x0007f00001487983 */ /* 0x000ea20000100800 */
[----:B------:R-:W-:-:S10]  /*9bc0*/  @!P4 IMAD.MOV R50, RZ, RZ, -R50 ;  /* 0x000000ffff32c224 */ /* 0x000fd400078e0a32 */
[----:B------:R-:W-:Y:S02]  /*9bd0*/  @!P0 IMAD.MOV R49, RZ, RZ, -R49 ;  /* 0x000000ffff318224 */ /* 0x000fe400078e0a31 */
[----:B------:R-:W-:Y:S02]  /*9be0*/  @!P1 IMAD.MOV R48, RZ, RZ, -R48 ;  /* 0x000000ffff309224 */ /* 0x000fe400078e0a30 */
[----:B------:R-:W-:Y:S01]  /*9bf0*/  @!P2 IMAD.MOV R47, RZ, RZ, -R47 ;  /* 0x000000ffff2fa224 */ /* 0x000fe200078e0a2f */
[----:B------:R-:W-:Y:S02]  /*9c00*/  ISETP.GE.AND P0, PT, R73, RZ, PT ;  /* 0x000000ff4900720c */ /* 0x000fe40003f06270 */
[----:B------:R-:W2:Y:S01]  /*9c10*/  LDL R73, [R1+0x7ec] ;  /* 0x0007ec0001497983 */ /* 0x000ea20000100800 */
[----:B------:R-:W-:-:S03]  /*9c20*/  ISETP.GE.AND P4, PT, R78, RZ, PT ;  /* 0x000000ff4e00720c */ /* 0x000fc60003f86270 */
[----:B------:R-:W2:Y:S01]  /*9c30*/  LDL R78, [R1+0x7e0] ;  /* 0x0007e000014e7983 */ /* 0x000ea20000100800 */
[----:B------:R-:W-:-:S03]  /*9c40*/  ISETP.GE.AND P5, PT, R77, RZ, PT ;  /* 0x000000ff4d00720c */ /* 0x000fc60003fa6270 */
[----:B------:R-:W2:Y:S01]  /*9c50*/  LDL R77, [R1+0x7dc] ;  /* 0x0007dc00014d7983 */ /* 0x000ea20000100800 */
[----:B------:R-:W-:-:S03]  /*9c60*/  ISETP.GE.AND P1, PT, R81, RZ, PT ;  /* 0x000000ff5100720c */ /* 0x000fc60003f26270 */
[----:B------:R-:W2:Y:S01]  /*9c70*/  LDL R81, [R1+0x7f4] ;  /* 0x0007f40001517983 */ /* 0x000ea20000100800 */
[----:B------:R-:W-:Y:S02]  /*9c80*/  @!P0 IMAD.MOV R44, RZ, RZ, -R44 ;  /* 0x000000ffff2c8224 */ /* 0x000fe400078e0a2c */
[----:B------:R-:W-:-:S03]  /*9c90*/  @!P4 IMAD.MOV R45, RZ, RZ, -R45 ;  /* 0x000000ffff2dc224 */ /* 0x000fc600078e0a2d */
[----:B------:R-:W-:Y:S01]  /*9ca0*/  @!P5 IMAD.MOV R46, RZ, RZ, -R46 ;  /* 0x000000ffff2ed224 */ /* 0x000fe200078e0a2e */
[----:B---3--:R-:W-:Y:S02]  /*9cb0*/  ISETP.GE.AND P2, PT, R80, RZ, PT ;  /* 0x000000ff5000720c */ /* 0x008fe40003f46270 */
        /* <DEDUP_REMOVED lines=9> */
[----:B------:R-:W-:Y:S01]  /*9d50*/  @!P5 IMAD.MOV R41, RZ, RZ, -R41 ;  /* 0x000000ffff29d224 */ /* 0x000fe200078e0a29 */
[----:B------:R-:W-:Y:S01]  /*9d60*/  ISETP.GE.AND P5, PT, R72, RZ, PT ;  /* 0x000000ff4800720c */ /* 0x000fe20003fa6270 */
[----:B------:R-:W-:Y:S01]  /*9d70*/  @!P4 IMAD.MOV R40, RZ, RZ, -R40 ;  /* 0x000000ffff28c224 */ /* 0x000fe200078e0a28 */
[----:B------:R-:W-:Y:S01]  /*9d80*/  ISETP.GE.AND P6, PT, R6, RZ, PT ;  /* 0x000000ff0600720c */ /* 0x000fe20003fc6270 */
[----:B------:R-:W2:Y:S04]  /*9d90*/  LDL R72, [R1+0x788] ;  /* 0x0007880001487983 */ /* 0x000ea80000100800 */
[----:B------:R-:W2:Y:S01]  /*9da0*/  LDL R6, [R1+0x79c] ;  /* 0x00079c0001067983 */ /* 0x000ea20000100800 */
[----:B------:R-:W-:-:S05]  /*9db0*/  @!P0 IMAD.MOV R39, RZ, RZ, -R39 ;  /* 0x000000ffff278224 */ /* 0x000fca00078e0a27 */
        /* <DEDUP_REMOVED lines=8> */
[----:B------:R-:W2:Y:S01]  /*9e40*/  LDL.LU R81, [R1+0x8d8] ;  /* 0x0008d80001517983 */ /* 0x000ea20000300800 */
[----:B------:R-:W-:Y:S02]  /*9e50*/  @!P4 IMAD.MOV R35, RZ, RZ, -R35 ;  /* 0x000000ffff23c224 */ /* 0x000fe400078e0a23 */
[----:B------:R-:W-:-:S03]  /*9e60*/  @!P2 IMAD.MOV R37, RZ, RZ, -R37 ;  /* 0x000000ffff25a224 */ /* 0x000fc600078e0a25 */
[----:B------:R-:W-:Y:S01]  /*9e70*/  @!P1 IMAD.MOV R38, RZ, RZ, -R38 ;  /* 0x000000ffff269224 */ /* 0x000fe200078e0a26 */
[----:B---3--:R-:W-:Y:S02]  /*9e80*/  ISETP.GE.AND P1, PT, R80, RZ, PT ;  /* 0x000000ff5000720c */ /* 0x008fe40003f26270 */
[----:B------:R-:W3:Y:S01]  /*9e90*/  LDL.LU R80, [R1+0x8d4] ;  /* 0x0008d40001507983 */ /* 0x000ee20000300800 */
[----:B----4-:R-:W-:-:S03]  /*9ea0*/  ISETP.GE.AND P2, PT, R75, RZ, PT ;  /* 0x000000ff4b00720c */ /* 0x010fc60003f46270 */
[----:B------:R-:W4:Y:S01]  /*9eb0*/  LDL.LU R75, [R1+0x8d0] ;  /* 0x0008d000014b7983 */ /* 0x000f220000300800 */
[----:B--2---:R-:W-:-:S03]  /*9ec0*/  ISETP.GE.AND P5, PT, R76, RZ, PT ;  /* 0x000000ff4c00720c */ /* 0x004fc60003fa6270 */
[----:B------:R-:W2:Y:S01]  /*9ed0*/  LDL.LU R76, [R1+0x8cc] ;  /* 0x0008cc00014c7983 */ /* 0x000ea20000300800 */
[----:B------:R-:W-:-:S03]  /*9ee0*/  ISETP.GE.AND P4, PT, R79, RZ, PT ;  /* 0x000000ff4f00720c */ /* 0x000fc60003f86270 */
[----:B------:R-:W2:Y:S01]  /*9ef0*/  LDL.LU R79, [R1+0x8c8] ;  /* 0x0008c800014f7983 */ /* 0x000ea20000300800 */
[----:B------:R-:W-:Y:S02]  /*9f00*/  @!P0 IMAD.MOV R34, RZ, RZ, -R34 ;  /* 0x000000ffff228224 */ /* 0x000fe400078e0a22 */
[----:B------:R-:W-:Y:S02]  /*9f10*/  @!P1 IMAD.MOV R33, RZ, RZ, -R33 ;  /* 0x000000ffff219224 */ /* 0x000fe400078e0a21 */
[----:B------:R-:W-:Y:S01]  /*9f20*/  @!P2 IMAD.MOV R32, RZ, RZ, -R32 ;  /* 0x000000ffff20a224 */ /* 0x000fe200078e0a20 */
[----:B------:R-:W-:Y:S01]  /*9f30*/  ISETP.GE.AND P2, PT, R68, RZ, PT ;  /* 0x000000ff4400720c */ /* 0x000fe20003f46270 */
[----:B------:R-:W-:Y:S01]  /*9f40*/  @!P5 IMAD.MOV R31, RZ, RZ, -R31 ;  /* 0x000000ffff1fd224 */ /* 0x000fe200078e0a1f */
[----:B------:R-:W-:Y:S02]  /*9f50*/  ISETP.GE.AND P5, PT, R6, RZ, PT ;  /* 0x000000ff0600720c */ /* 0x000fe40003fa6270 */
[----:B------:R-:W-:Y:S01]  /*9f60*/  @!P4 IMAD.MOV R30, RZ, RZ, -R30 ;  /* 0x000000ffff1ec224 */ /* 0x000fe200078e0a1e */
[----:B------:R-:W-:-:S08]  /*9f70*/  ISETP.GE.AND P4, PT, R72, RZ, PT ;  /* 0x000000ff4800720c */ /* 0x000fd00003f86270 */
[----:B------:R-:W-:Y:S02]  /*9f80*/  @!P2 IMAD.MOV R27, RZ, RZ, -R27 ;  /* 0x000000ffff1ba224 */ /* 0x000fe400078e0a1b */
[----:B------:R-:W-:-:S03]  /*9f90*/  @!P5 IMAD.MOV R26, RZ, RZ, -R26 ;  /* 0x000000ffff1ad224 */ /* 0x000fc600078e0a1a */
[----:B------:R-:W-:Y:S01]  /*9fa0*/  @!P4 IMAD.MOV R25, RZ, RZ, -R25 ;  /* 0x000000ffff19c224 */ /* 0x000fe200078e0a19 */
[----:B------:R-:W-:-:S13]  /*9fb0*/  ISETP.GE.AND P4, PT, R83, RZ, PT ;  /* 0x000000ff5300720c */ /* 0x000fda0003f86270 */
[----:B------:R-:W-:Y:S01]  /*9fc0*/  @!P4 IMAD.MOV R20, RZ, RZ, -R20 ;  /* 0x000000ffff14c224 */ /* 0x000fe200078e0a14 */
[----:B------:R-:W-:-:S13]  /*9fd0*/  ISETP.GE.AND P4, PT, R89, RZ, PT ;  /* 0x000000ff5900720c */ /* 0x000fda0003f86270 */
[----:B------:R-:W-:Y:S01]  /*9fe0*/  @!P4 IMAD.MOV R15, RZ, RZ, -R15 ;  /* 0x000000ffff0fc224 */ /* 0x000fe200078e0a0f */
[----:B------:R-:W-:Y:S02]  /*9ff0*/  ISETP.GE.AND P4, PT, R3, RZ, PT ;  /* 0x000000ff0300720c */ /* 0x000fe40003f86270 */
[----:B------:R-:W-:Y:S02]  /*a000*/  ISETP.GE.AND P1, PT, R78, RZ, PT ;  /* 0x000000ff4e00720c */ /* 0x000fe40003f26270 */
[----:B------:R-:W-:Y:S02]  /*a010*/  ISETP.GE.AND P0, PT, R77, RZ, PT ;  /* 0x000000ff4d00720c */ /* 0x000fe40003f06270 */
[----:B------:R-:W4:Y:S01]  /*a020*/  LDL.LU R77, [R1+0x8c4] ;  /* 0x0008c400014d7983 */ /* 0x000f220000300800 */
[----:B------:R-:W-:-:S03]  /*a030*/  ISETP.GE.AND P5, PT, R81, RZ, PT ;  /* 0x000000ff5100720c */ /* 0x000fc60003fa6270 */
[----:B------:R-:W4:Y:S05]  /*a040*/  LDL.LU R78, [R1+0x8c0] ;  /* 0x0008c000014e7983 */ /* 0x000f2a0000300800 */
[----:B------:R-:W-:Y:S02]  /*a050*/  @!P1 IMAD.MOV R28, RZ, RZ, -R28 ;  /* 0x000000ffff1c9224 */ /* 0x000fe400078e0a1c */
[----:B------:R-:W-:Y:S01]  /*a060*/  @!P0 IMAD.MOV R29, RZ, RZ, -R29 ;  /* 0x000000ffff1d8224 */ /* 0x000fe200078e0a1d */
[----:B------:R-:W-:Y:S02]  /*a070*/  ISETP.GE.AND P0, PT, R73, RZ, PT ;  /* 0x000000ff4900720c */ /* 0x000fe40003f06270 */
[----:B---3--:R-:W-:-:S02]  /*a080*/  ISETP.GE.AND P2, PT, R80, RZ, PT ;  /* 0x000000ff5000720c */ /* 0x008fc40003f46270 */
[----:B--2---:R-:W-:-:S09]  /*a090*/  ISETP.GE.AND P1, PT, R79, RZ, PT ;  /* 0x000000ff4f00720c */ /* 0x004fd20003f26270 */
[----:B------:R-:W-:Y:S01]  /*a0a0*/  @!P0 IMAD.MOV R24, RZ, RZ, -R24 ;  /* 0x000000ffff188224 */ /* 0x000fe200078e0a18 */
[----:B------:R-:W-:Y:S01]  /*a0b0*/  ISETP.GE.AND P0, PT, R85, RZ, PT ;  /* 0x000000ff5500720c */ /* 0x000fe20003f06270 */
[----:B------:R-:W-:Y:S01]  /*a0c0*/  @!P2 IMAD.MOV R22, RZ, RZ, -R22 ;  /* 0x000000ffff16a224 */ /* 0x000fe200078e0a16 */
[----:B------:R-:W-:Y:S01]  /*a0d0*/  ISETP.GE.AND P2, PT, R88, RZ, PT ;  /* 0x000000ff5800720c */ /* 0x000fe20003f46270 */
[----:B------:R-:W-:Y:S01]  /*a0e0*/  @!P5 IMAD.MOV R21, RZ, RZ, -R21 ;  /* 0x000000ffff15d224 */ /* 0x000fe200078e0a15 */
[----:B------:R-:W-:Y:S01]  /*a0f0*/  ISETP.GE.AND P5, PT, R90, RZ, PT ;  /* 0x000000ff5a00720c */ /* 0x000fe20003fa6270 */
[----:B------:R-:W2:Y:S04]  /*a100*/  LDL.LU R79, [R1+0x8bc] ;  /* 0x0008bc00014f7983 */ /* 0x000ea80000300800 */
[----:B------:R-:W3:Y:S01]  /*a110*/  LDL.LU R80, [R1+0x8b8] ;  /* 0x0008b80001507983 */ /* 0x000ee20000300800 */
[----:B------:R-:W-:Y:S01]  /*a120*/  @!P1 IMAD.MOV R23, RZ, RZ, -R23 ;  /* 0x000000ffff179224 */ /* 0x000fe200078e0a17 */
[----:B------:R-:W-:-:S02]  /*a130*/  ISETP.GE.AND P1, PT, R87, RZ, PT ;  /* 0x000000ff5700720c */ /* 0x000fc40003f26270 */
[----:B------:R-:W2:Y:S04]  /*a140*/  LDL.LU R81, [R1+0x8b4] ;  /* 0x0008b40001517983 */ /* 0x000ea80000300800 */
[----:B------:R-:W2:Y:S01]  /*a150*/  LDL.LU R83, [R1+0x8b0] ;  /* 0x0008b00001537983 */ /* 0x000ea20000300800 */
[----:B------:R-:W-:-:S03]  /*a160*/  @!P0 IMAD.MOV R19, RZ, RZ, -R19 ;  /* 0x000000ffff138224 */ /* 0x000fc600078e0a13 */
[----:B------:R-:W2:Y:S01]  /*a170*/  LDL.LU R85, [R1+0x8ac] ;  /* 0x0008ac0001557983 */ /* 0x000ea20000300800 */
[----:B------:R-:W-:-:S03]  /*a180*/  ISETP.GE.AND P0, PT, R91, RZ, PT ;  /* 0x000000ff5b00720c */ /* 0x000fc60003f06270 */
[----:B------:R-:W2:Y:S01]  /*a190*/  LDL.LU R87, [R1+0x8a8] ;  /* 0x0008a80001577983 */ /* 0x000ea20000300800 */
[----:B------:R-:W-:-:S03]  /*a1a0*/  @!P1 IMAD.MOV R18, RZ, RZ, -R18 ;  /* 0x000000ffff129224 */ /* 0x000fc600078e0a12 */
[----:B------:R-:W2:Y:S01]  /*a1b0*/  LDL.LU R88, [R1+0x8a4] ;  /* 0x0008a40001587983 */ /* 0x000ea20000300800 */
[----:B------:R-:W-:Y:S01]  /*a1c0*/  ISETP.GE.AND P1, PT, R92, RZ, PT ;  /* 0x000000ff5c00720c */ /* 0x000fe20003f26270 */
[----:B------:R-:W-:Y:S02]  /*a1d0*/  @!P2 IMAD.MOV R17, RZ, RZ, -R17 ;  /* 0x000000ffff11a224 */ /* 0x000fe400078e0a11 */
[----:B------:R-:W2:Y:S01]  /*a1e0*/  LDL.LU R90, [R1+0x8a0] ;  /* 0x0008a000015a7983 */ /* 0x000ea20000300800 */
[----:B------:R-:W-:Y:S01]  /*a1f0*/  ISETP.GE.AND P2, PT, R93, RZ, PT ;  /* 0x000000ff5d00720c */ /* 0x000fe20003f46270 */
[----:B------:R-:W-:Y:S02]  /*a200*/  @!P5 IMAD.MOV R16, RZ, RZ, -R16 ;  /* 0x000000ffff10d224 */ /* 0x000fe400078e0a10 */
[----:B------:R-:W2:Y:S01]  /*a210*/  LDL.LU R89, [R1+0x89c] ;  /* 0x00089c0001597983 */ /* 0x000ea20000300800 */
[----:B------:R-:W-:-:S03]  /*a220*/  ISETP.GE.AND P5, PT, R5, RZ, PT ;  /* 0x000000ff0500720c */ /* 0x000fc60003fa6270 */
[----:B------:R-:W2:Y:S04]  /*a230*/  LDL.LU R91, [R1+0x898] ;  /* 0x00089800015b7983 */ /* 0x000ea80000300800 */
[----:B------:R-:W2:Y:S04]  /*a240*/  LDL.LU R92, [R1+0x894] ;  /* 0x00089400015c7983 */ /* 0x000ea80000300800 */
[----:B------:R-:W2:Y:S04]  /*a250*/  LDL.LU R93, [R1+0x890] ;  /* 0x00089000015d7983 */ /* 0x000ea80000300800 */
[----:B------:R-:W2:Y:S04]  /*a260*/  LDL.LU R5, [R1+0x88c] ;  /* 0x00088c0001057983 */ /* 0x000ea80000300800 */
[----:B------:R-:W2:Y:S01]  /*a270*/  LDL.LU R3, [R1+0x888] ;  /* 0x0008880001037983 */ /* 0x000ea20000300800 */
[----:B------:R-:W-:-:S02]  /*a280*/  @!P2 IMAD.MOV R12, RZ, RZ, -R12 ;  /* 0x000000ffff0ca224 */ /* 0x000fc400078e0a0c */
[----:B------:R-:W-:Y:S01]  /*a290*/  @!P6 IMAD.MOV R70, RZ, RZ, -R70 ;  /* 0x000000ffff46e224 */ /* 0x000fe200078e0a46 */
[----:B--2---:R-:W-:Y:S02]  /*a2a0*/  ISETP.NE.AND P2, PT, R3, RZ, PT ;  /* 0x000000ff0300720c */ /* 0x004fe40003f45270 */
[----:B------:R-:W-:-:S04]  /*a2b0*/  LOP3.LUT R3, RZ, R3, RZ, 0x33, !PT ;  /* 0x00000003ff037212 */ /* 0x000fc800078e33ff */
[C---:B------:R-:W-:Y:S02]  /*a2c0*/  SEL R6, R3.reuse, R71, !P2 ;  /* 0x0000004703067207 */ /* 0x040fe40005000000 */
[----:B------:R-:W-:-:S03]  /*a2d0*/  SEL R68, R3, R70, !P2 ;  /* 0x0000004603447207 */ /* 0x000fc60005000000 */
[----:B------:R0:W-:Y:S01]  /*a2e0*/  STL [R1+0x210], R6 ;  /* 0x0002100601007387 */ /* 0x0001e20000100800 */
[C---:B------:R-:W-:Y:S02]  /*a2f0*/  SEL R67, R3.reuse, R67, !P2 ;  /* 0x0000004303437207 */ /* 0x040fe40005000000 */
[C---:B------:R-:W-:Y:S01]  /*a300*/  SEL R66, R3.reuse, R66, !P2 ;  /* 0x0000004203427207 */ /* 0x040fe20005000000 */
[----:B------:R-:W-:Y:S01]  /*a310*/  STL [R1+0x20c], R68 ;  /* 0x00020c4401007387 */ /* 0x000fe20000100800 */
[----:B0-----:R-:W-:-:S05]  /*a320*/  SEL R6, R3, R69, !P2 ;  /* 0x0000004503067207 */ /* 0x001fca0005000000 */
[----:B------:R0:W-:Y:S01]  /*a330*/  STL [R1+0x208], R6 ;  /* 0x0002080601007387 */ /* 0x0001e20000100800 */
[----:B------:R-:W-:-:S03]  /*a340*/  SEL R64, R3, R64, !P2 ;  /* 0x0000004003407207 */ /* 0x000fc60005000000 */
[----:B------:R-:W-:Y:S01]  /*a350*/  STL [R1+0x204], R67 ;  /* 0x0002044301007387 */ /* 0x000fe20000100800 */
[C---:B------:R-:W-:Y:S02]  /*a360*/  SEL R63, R3.reuse, R63, !P2 ;  /* 0x0000003f033f7207 */ /* 0x040fe40005000000 */
[C---:B0-----:R-:W-:Y:S01]  /*a370*/  SEL R6, R3.reuse, R65, !P2 ;  /* 0x0000004103067207 */ /* 0x041fe20005000000 */
[----:B------:R-:W-:Y:S04]  /*a380*/  STL [R1+0x200], R66 ;  /* 0x0002004201007387 */ /* 0x000fe80000100800 */
        /* <DEDUP_REMOVED lines=30> */
[----:B------:R0:W-:Y:S04]  /*a570*/  STL [R1+0xe0], R6 ;  /* 0x0000e00601007387 */ /* 0x0001e80000100800 */
[----:B------:R-:W-:Y:S01]  /*a580*/  STL [R1+0xdc], R49 ;  /* 0x0000dc3101007387 */ /* 0x000fe20000100800 */
[----:B0-----:R-:W-:-:S03]  /*a590*/  SEL R6, R3, R47, !P2 ;  /* 0x0000002f03067207 */ /* 0x001fc60005000000 */
[----:B------:R-:W-:Y:S04]  /*a5a0*/  STL [R1+0xd8], R48 ;  /* 0x0000d83001007387 */ /* 0x000fe80000100800 */
[----:B------:R0:W-:Y:S04]  /*a5b0*/  STL [R1+0xc8], R6 ;  /* 0x0000c80601007387 */ /* 0x0001e80000100800 */
[----:B0-----:R-:W2:Y:S01]  /*a5c0*/  LDL.LU R6, [R1+0x1a8] ;  /* 0x0001a80001067983 */ /* 0x001ea20000300800 */
[C---:B-1----:R-:W-:Y:S02]  /*a5d0*/  SEL R72, R3.reuse, R42, !P2 ;  /* 0x0000002a03487207 */ /* 0x042fe40005000000 */
[----:B------:R-:W-:-:S02]  /*a5e0*/  SEL R42, R3, R41, !P2 ;  /* 0x00000029032a7207 */ /* 0x000fc40005000000 */
[----:B------:R-:W0:Y:S01]  /*a5f0*/  S2R R41, SR_TID.X ;  /* 0x0000000000297919 */ /* 0x000e220000002100 */
[C---:B------:R-:W-:Y:S02]  /*a600*/  SEL R73, R3.reuse, R43, !P2 ;  /* 0x0000002b03497207 */ /* 0x040fe40005000000 */
[----:B------:R-:W-:Y:S02]  /*a610*/  SEL R43, R3, R40, !P2 ;  /* 0x00000028032b7207 */ /* 0x000fe40005000000 */
[----:B------:R-:W1:Y:S01]  /*a620*/  LDC R40, c[0x0][0x3a0] ;  /* 0x0000e800ff287b82 */ /* 0x000e620000000800 */
[----:B------:R-:W-:Y:S01]  /*a630*/  @!P0 IMAD.MOV R14, RZ, RZ, -R14 ;  /* 0x000000ffff0e8224 */ /* 0x000fe200078e0a0e */
[----:B------:R-:W-:Y:S01]  /*a640*/  ISETP.GE.AND P0, PT, R86, RZ, PT ;  /* 0x000000ff5600720c */ /* 0x000fe20003f06270 */
[----:B------:R-:W-:Y:S01]  /*a650*/  @!P1 IMAD.MOV R13, RZ, RZ, -R13 ;  /* 0x000000ffff0d9224 */ /* 0x000fe200078e0a0d */
[----:B------:R-:W-:Y:S02]  /*a660*/  ISETP.GE.AND P1, PT, R84, RZ, PT ;  /* 0x000000ff5400720c */ /* 0x000fe40003f26270 */
[----:B------:R-:W-:-:S02]  /*a670*/  ISETP.GE.AND P6, PT, R82, RZ, PT ;  /* 0x000000ff5200720c */ /* 0x000fc40003fc6270 */
[C---:B------:R-:W-:Y:S02]  /*a680*/  SEL R46, R3.reuse, R46, !P2 ;  /* 0x0000002e032e7207 */ /* 0x040fe40005000000 */
[C---:B------:R-:W-:Y:S02]  /*a690*/  SEL R45, R3.reuse, R45, !P2 ;  /* 0x0000002d032d7207 */ /* 0x040fe40005000000 */
[C---:B------:R-:W-:Y:S01]  /*a6a0*/  SEL R48, R3.reuse, R36, !P2 ;  /* 0x0000002403307207 */ /* 0x040fe20005000000 */
[----:B------:R0:W-:Y:S01]  /*a6b0*/  STL [R1+0xc4], R46 ;  /* 0x0000c42e01007387 */ /* 0x0001e20000100800 */
[----:B------:R-:W-:-:S03]  /*a6c0*/  SEL R49, R3, R35, !P2 ;  /* 0x0000002303317207 */ /* 0x000fc60005000000 */
[----:B------:R0:W-:Y:S01]  /*a6d0*/  STL [R1+0xc0], R45 ;  /* 0x0000c02d01007387 */ /* 0x0001e20000100800 */
[----:B------:R-:W-:-:S03]  /*a6e0*/  SEL R54, R3, R32, !P2 ;  /* 0x0000002003367207 */ /* 0x000fc60005000000 */
[----:B------:R-:W3:Y:S01]  /*a6f0*/  LDL.LU R36, [R1+0x1c8] ;  /* 0x0001c80001247983 */ /* 0x000ee20000300800 */
[----:B------:R-:W-:-:S03]  /*a700*/  SEL R55, R3, R31, !P2 ;  /* 0x0000001f03377207 */ /* 0x000fc60005000000 */
[----:B------:R-:W3:Y:S01]  /*a710*/  LDL.LU R35, [R1+0x1cc] ;  /* 0x0001cc0001237983 */ /* 0x000ee20000300800 */
[----:B------:R-:W-:-:S03]  /*a720*/  SEL R57, R3, R30, !P2 ;  /* 0x0000001e03397207 */ /* 0x000fc60005000000 */
[----:B------:R-:W3:Y:S01]  /*a730*/  LDL.LU R32, [R1+0x27c] ;  /* 0x00027c0001207983 */ /* 0x000ee20000300800 */
[----:B------:R-:W-:Y:S01]  /*a740*/  SEL R64, R3, R27, !P2 ;  /* 0x0000001b03407207 */ /* 0x000fe20005000000 */
[----:B------:R-:W-:Y:S02]  /*a750*/  @!P5 IMAD.MOV R11, RZ, RZ, -R11 ;  /* 0x000000ffff0bd224 */ /* 0x000fe400078e0a0b */
[----:B------:R-:W3:Y:S01]  /*a760*/  LDL.LU R31, [R1+0x1b8] ;  /* 0x0001b800011f7983 */ /* 0x000ee20000300800 */
[----:B------:R-:W-:Y:S02]  /*a770*/  @!P4 IMAD.MOV R10, RZ, RZ, -R10 ;  /* 0x000000ffff0ac224 */ /* 0x000fe400078e0a0a */
[----:B------:R-:W-:Y:S01]  /*a780*/  @!P0 IMAD.MOV R9, RZ, RZ, -R9 ;  /* 0x000000ffff098224 */ /* 0x000fe200078e0a09 */
[----:B------:R-:W3:Y:S01]  /*a790*/  LDL.LU R30, [R1+0x1bc] ;  /* 0x0001bc00011e7983 */ /* 0x000ee20000300800 */
[----:B------:R-:W-:Y:S02]  /*a7a0*/  @!P1 IMAD.MOV R7, RZ, RZ, -R7 ;  /* 0x000000ffff079224 */ /* 0x000fe400078e0a07 */
[----:B------:R-:W-:Y:S01]  /*a7b0*/  @!P6 IMAD.MOV R8, RZ, RZ, -R8 ;  /* 0x000000ffff08e224 */ /* 0x000fe200078e0a08 */
[----:B------:R-:W3:Y:S01]  /*a7c0*/  LDL.LU R27, [R1+0x280] ;  /* 0x00028000011b7983 */ /* 0x000ee20000300800 */
[----:B------:R-:W-:-:S04]  /*a7d0*/  @!UP1 UIADD3 UR4, UPT, UPT, -UR7, 0x100000, URZ ;  /* 0x0010000007049890 */ /* 0x000fc8000fffe1ff */
[----:B------:R-:W-:Y:S02]  /*a7e0*/  @!UP1 USHF.L.U32 UR5, UR4, 0xb, URZ ;  /* 0x0000000b04059899 */ /* 0x000fe400080006ff */
[----:B------:R-:W-:Y:S01]  /*a7f0*/  @!UP1 USHF.L.U32 UR4, UR4, 0x1, URZ ;  /* 0x0000000104049899 */ /* 0x000fe200080006ff */
[----:B------:R-:W-:Y:S01]  /*a800*/  VOTEU.ALL UP2, P3 ;  /* 0x0000000000ff7886 */ /* 0x000fe20001840000 */
[C---:B------:R-:W-:Y:S01]  /*a810*/  SEL R86, R3.reuse, R44, !P2 ;  /* 0x0000002c03567207 */ /* 0x040fe20005000000 */
[----:B------:R-:W1:Y:S01]  /*a820*/  LDCU UR7, c[0x0][0x3b0] ;  /* 0x00007600ff0777ac */ /* 0x000e620008000800 */
[C---:B0-----:R-:W-:Y:S02]  /*a830*/  SEL R46, R3.reuse, R37, !P2 ;  /* 0x00000025032e7207 */ /* 0x041fe40005000000 */
[C---:B------:R-:W-:Y:S02]  /*a840*/  SEL R51, R3.reuse, R34, !P2 ;  /* 0x0000002203337207 */ /* 0x040fe40005000000 */
[----:B------:R-:W-:-:S02]  /*a850*/  SEL R53, R3, R33, !P2 ;  /* 0x0000002103357207 */ /* 0x000fc40005000000 */
[C---:B------:R-:W-:Y:S02]  /*a860*/  SEL R44, R3.reuse, R39, !P2 ;  /* 0x00000027032c7207 */ /* 0x040fe40005000000 */
[C---:B------:R-:W-:Y:S01]  /*a870*/  SEL R45, R3.reuse, R38, !P2 ;  /* 0x00000026032d7207 */ /* 0x040fe20005000000 */
[----:B------:R0:W1:Y:S01]  /*a880*/  @!UP2 SYNCS.EXCH.64 URZ, [UR9+0xc008], UR4 ;  /* 0x00c0080409ffa5b2 */ /* 0x0000620008000100 */
[C---:B------:R-:W-:Y:S02]  /*a890*/  SEL R60, R3.reuse, R29, !P2 ;  /* 0x0000001d033c7207 */ /* 0x040fe40005000000 */
[C---:B------:R-:W-:Y:S02]  /*a8a0*/  SEL R61, R3.reuse, R28, !P2 ;  /* 0x0000001c033d7207 */ /* 0x040fe40005000000 */
[C---:B------:R-:W-:Y:S02]  /*a8b0*/  SEL R65, R3.reuse, R26, !P2 ;  /* 0x0000001a03417207 */ /* 0x040fe40005000000 */
[----:B------:R-:W-:-:S02]  /*a8c0*/  SEL R67, R3, R25, !P2 ;  /* 0x0000001903437207 */ /* 0x000fc40005000000 */
[C---:B------:R-:W-:Y:S02]  /*a8d0*/  SEL R71, R3.reuse, R24, !P2 ;  /* 0x0000001803477207 */ /* 0x040fe40005000000 */
[C---:B------:R-:W-:Y:S01]  /*a8e0*/  SEL R70, R3.reuse, R23, !P2 ;  /* 0x0000001703467207 */ /* 0x040fe20005000000 */
[----:B0-----:R-:W0:Y:S01]  /*a8f0*/  LDCU UR4, c[0x0][0x3b0] ;  /* 0x00007600ff0477ac */ /* 0x001e220008000800 */
[C---:B------:R-:W-:Y:S02]  /*a900*/  SEL R69, R3.reuse, R22, !P2 ;  /* 0x0000001603457207 */ /* 0x040fe40005000000 */
[C---:B------:R-:W-:Y:S01]  /*a910*/  SEL R66, R3.reuse, R21, !P2 ;  /* 0x0000001503427207 */ /* 0x040fe20005000000 */
[----:B------:R-:W0:Y:S01]  /*a920*/  LDCU UR5, c[0x0][0x3b0] ;  /* 0x00007600ff0577ac */ /* 0x000e220008000800 */
[C---:B------:R-:W-:Y:S02]  /*a930*/  SEL R63, R3.reuse, R20, !P2 ;  /* 0x00000014033f7207 */ /* 0x040fe40005000000 */
[----:B------:R-:W-:-:S02]  /*a940*/  SEL R62, R3, R19, !P2 ;  /* 0x00000013033e7207 */ /* 0x000fc40005000000 */
[C---:B------:R-:W-:Y:S02]  /*a950*/  SEL R59, R3.reuse, R18, !P2 ;  /* 0x00000012033b7207 */ /* 0x040fe40005000000 */
[C---:B------:R-:W-:Y:S02]  /*a960*/  SEL R58, R3.reuse, R17, !P2 ;  /* 0x00000011033a7207 */ /* 0x040fe40005000000 */
[C---:B------:R-:W-:Y:S02]  /*a970*/  SEL R56, R3.reuse, R16, !P2 ;  /* 0x0000001003387207 */ /* 0x040fe40005000000 */
[C---:B------:R-:W-:Y:S02]  /*a980*/  SEL R52, R3.reuse, R15, !P2 ;  /* 0x0000000f03347207 */ /* 0x040fe40005000000 */
[C---:B------:R-:W-:Y:S02]  /*a990*/  SEL R50, R3.reuse, R14, !P2 ;  /* 0x0000000e03327207 */ /* 0x040fe40005000000 */
[----:B------:R-:W-:-:S02]  /*a9a0*/  SEL R47, R3, R13, !P2 ;  /* 0x0000000d032f7207 */ /* 0x000fc40005000000 */
[C---:B------:R-:W-:Y:S02]  /*a9b0*/  SEL R37, R3.reuse, R12, !P2 ;  /* 0x0000000c03257207 */ /* 0x040fe40005000000 */
[C---:B------:R-:W-:Y:S02]  /*a9c0*/  SEL R34, R3.reuse, R11, !P2 ;  /* 0x0000000b03227207 */ /* 0x040fe40005000000 */
[C---:B------:R-:W-:Y:S02]  /*a9d0*/  SEL R33, R3.reuse, R10, !P2 ;  /* 0x0000000a03217207 */ /* 0x040fe40005000000 */
[C---:B------:R-:W-:Y:S02]  /*a9e0*/  SEL R84, R3.reuse, R9, !P2 ;  /* 0x0000000903547207 */ /* 0x040fe40005000000 */
[C---:B------:R-:W-:Y:S02]  /*a9f0*/  SEL R82, R3.reuse, R7, !P2 ;  /* 0x0000000703527207 */ /* 0x040fe40005000000 */
[----:B------:R-:W-:Y:S01]  /*aa00*/  SEL R68, R3, R8, !P2 ;  /* 0x0000000803447207 */ /* 0x000fe20005000000 */
[----:B-1----:R-:W-:Y:S01]  /*aa10*/  VIADD R3, R40, 0xffffff91 ;  /* 0xffffff9128037836 */ /* 0x002fe20000000000 */
[----:B------:R-:W-:-:S04]  /*aa20*/  LOP3.LUT R41, R41, 0x7f, RZ, 0xc0, !PT ;  /* 0x0000007f29297812 */ /* 0x000fc800078ec0ff */
[----:B------:R-:W-:Y:S01]  /*aa30*/  ISETP.GE.U32.AND P0, PT, R3, 0x7fffff12, PT ;  /* 0x7fffff120300780c */ /* 0x000fe20003f06070 */
[----:B------:R-:W-:Y:S01]  /*aa40*/  IMAD R3, R4, 0x6e, RZ ;  /* 0x0000006e04037824 */ /* 0x000fe200078e02ff */
[----:B--2---:R1:W-:Y:S04]  /*aa50*/  STS.U8 [R41+UR9], R6 ;  /* 0x0000000629007988 */ /* 0x0043e80008000009 */
[----:B-1----:R-:W-:-:S04]  /*aa60*/  IADD3 R6, P1, PT, R3, R0, RZ ;  /* 0x0000000003067210 */ /* 0x002fc80007f3e0ff */
[----:B------:R-:W-:Y:S01]  /*aa70*/  LEA.HI.X.SX32 R7, R3, R2, 0x1, P1 ;  /* 0x0000000203077211 */ /* 0x000fe200008f0eff */
[----:B------:R1:W-:Y:S04]  /*aa80*/  STL [R1+0x1ac], R6 ;  /* 0x0001ac0601007387 */ /* 0x0003e80000100800 */
[----:B------:R2:W-:Y:S04]  /*aa90*/  STL [R1+0x1a8], R7 ;  /* 0x0001a80701007387 */ /* 0x0005e80000100800 */
[----:B------:R-:W4:Y:S04]  /*aaa0*/  LDL.LU R38, [R1+0x274] ;  /* 0x0002740001267983 */ /* 0x000f280000300800 */
[----:B------:R-:W4:Y:S04]  /*aab0*/  LDL.LU R29, [R1+0x60] ;  /* 0x00006000011d7983 */ /* 0x000f280000300800 */
[----:B------:R-:W4:Y:S01]  /*aac0*/  LDL.LU R39, [R1+0x58] ;  /* 0x0000580001277983 */ /* 0x000f220000300800 */
[----:B------:R-:W-:Y:S01]  /*aad0*/  PRMT R9, RZ, 0x7610, R9 ;  /* 0x00007610ff097816 */ /* 0x000fe20000000009 */
[----:B------:R-:W-:-:S05]  /*aae0*/  VIADD R3, R40, 0xffffff89 ;  /* 0xffffff8928037836 */ /* 0x000fca0000000000 */
[----:B------:R1:W4:Y:S01]  /*aaf0*/  @!P0 LDG.E.U8 R9, desc[UR18][R6.64] ;  /* 0x0000001206098981 */ /* 0x000322000c1e1100 */
[----:B------:R-:W-:Y:S01]  /*ab00*/  ISETP.GE.U32.AND P0, PT, R3, 0x7fffff0a, PT ;  /* 0x7fffff0a0300780c */ /* 0x000fe20003f06070 */
[----:B------:R-:W-:Y:S01]  /*ab10*/  IMAD R3, R4, 0x76, RZ ;  /* 0x0000007604037824 */ /* 0x000fe200078e02ff */
[----:B------:R-:W-:-:S04]  /*ab20*/  PRMT R8, RZ, 0x7610, R8 ;  /* 0x00007610ff087816 */ /* 0x000fc80000000008 */
[C---:B-1----:R-:W-:Y:S01]  /*ab30*/  IADD3 R6, P1, PT, R3.reuse, R0, RZ ;  /* 0x0000000003067210 */ /* 0x042fe20007f3e0ff */
[----:B---3--:R-:W-:Y:S03]  /*ab40*/  STS.U8 [R41+UR9+0x400], R27 ;  /* 0x0004001b29007988 */ /* 0x008fe60008000009 */
[----:B--2---:R-:W-:Y:S01]  /*ab50*/  LEA.HI.X.SX32 R7, R3, R2, 0x1, P1 ;  /* 0x0000000203077211 */ /* 0x004fe200008f0eff */
[----:B------:R1:W-:Y:S01]  /*ab60*/  STS.U8 [R41+UR9+0x800], R30 ;  /* 0x0008001e29007988 */ /* 0x0003e20008000009 */
[----:B------:R-:W-:-:S03]  /*ab70*/  VIADD R3, R40, 0xffffff81 ;  /* 0xffffff8128037836 */ /* 0x000fc60000000000 */
[----:B------:R2:W-:Y:S04]  /*ab80*/  STS.U8 [R41+UR9+0xc00], R31 ;  /* 0x000c001f29007988 */ /* 0x0005e80008000009 */
[----:B------:R3:W4:Y:S04]  /*ab90*/  @!P0 LDG.E.U8 R8, desc[UR18][R6.64] ;  /* 0x0000001206088981 */ /* 0x000728000c1e1100 */
[----:B-1----:R-:W4:Y:S04]  /*aba0*/  LDL.LU R30, [R1+0x278] ;  /* 0x00027800011e7983 */ /* 0x002f280000300800 */
[----:B--2---:R-:W2:Y:S01]  /*abb0*/  LDL.LU R31, [R1+0xf0] ;  /* 0x0000f000011f7983 */ /* 0x004ea20000300800 */
[----:B------:R-:W-:Y:S01]  /*abc0*/  ISETP.GE.U32.AND P0, PT, R3, 0x7fffff02, PT ;  /* 0x7fffff020300780c */ /* 0x000fe20003f06070 */
[----:B------:R-:W-:-:S02]  /*abd0*/  IMAD R3, R4, 0x7e, RZ ;  /* 0x0000007e04037824 */ /* 0x000fc400078e02ff */
[----:B------:R3:W-:Y:S04]  /*abe0*/  STL [R1+0x1bc], R6 ;  /* 0x0001bc0601007387 */ /* 0x0007e80000100800 */
[----:B------:R-:W-:Y:S01]  /*abf0*/  STL [R1+0x1b8], R7 ;  /* 0x0001b80701007387 */ /* 0x000fe20000100800 */
[----:B---3--:R-:W-:-:S03]  /*ac00*/  IADD3 R6, P1, PT, R3, R0, RZ ;  /* 0x0000000003067210 */ /* 0x008fc60007f3e0ff */
[----:B------:R1:W-:Y:S01]  /*ac10*/  STS.U8 [R41+UR9+0x1000], R32 ;  /* 0x0010002029007988 */ /* 0x0003e20008000009 */
[----:B------:R-:W-:-:S03]  /*ac20*/  LEA.HI.X.SX32 R10, R3, R2, 0x1, P1 ;  /* 0x00000002030a7211 */ /* 0x000fc600008f0eff */
[----:B------:R3:W-:Y:S04]  /*ac30*/  STS.U8 [R41+UR9+0x1400], R35 ;  /* 0x0014002329007988 */ /* 0x0007e80008000009 */
[----:B-1----:R-:W2:Y:S04]  /*ac40*/  LDL.LU R32, [R1+0xec] ;  /* 0x0000ec0001207983 */ /* 0x002ea80000300800 */
[----:B---3--:R-:W3:Y:S04]  /*ac50*/  LDL.LU R35, [R1+0x270] ;  /* 0x0002700001237983 */ /* 0x008ee80000300800 */
[----:B------:R-:W-:Y:S04]  /*ac60*/  STL [R1+0x1cc], R6 ;  /* 0x0001cc0601007387 */ /* 0x000fe80000100800 */
[----:B------:R1:W-:Y:S04]  /*ac70*/  STS.U8 [R41+UR9+0x1800], R36 ;  /* 0x0018002429007988 */ /* 0x0003e80008000009 */
[----:B------:R-:W-:Y:S04]  /*ac80*/  STL [R1+0x1c8], R10 ;  /* 0x0001c80a01007387 */ /* 0x000fe80000100800 */
[----:B-1----:R-:W3:Y:S04]  /*ac90*/  LDL.LU R36, [R1+0x26c] ;  /* 0x00026c0001247983 */ /* 0x002ee80000300800 */
[----:B----4-:R1:W-:Y:S04]  /*aca0*/  STS.U8 [R41+UR9+0x1c00], R38 ;  /* 0x001c002629007988 */ /* 0x0103e80008000009 */
[----:B------:R-:W-:Y:S04]  /*acb0*/  STS.U8 [R41+UR9+0x2000], R29 ;  /* 0x0020001d29007988 */ /* 0x000fe80008000009 */
[----:B-1----:R-:W4:Y:S04]  /*acc0*/  LDL.LU R38, [R1+0x150] ;  /* 0x0001500001267983 */ /* 0x002f280000300800 */
[----:B------:R1:W-:Y:S04]  /*acd0*/  STS.U8 [R41+UR9+0x2400], R39 ;  /* 0x0024002729007988 */ /* 0x0003e80008000009 */
[----:B-1----:R-:W4:Y:S01]  /*ace0*/  LDL.LU R39, [R1+0x14c] ;  /* 0x00014c0001277983 */ /* 0x002f220000300800 */
[----:B------:R-:W-:Y:S01]  /*acf0*/  PRMT R7, RZ, 0x7610, R7 ;  /* 0x00007610ff077816 */ /* 0x000fe20000000007 */
[----:B------:R-:W-:-:S02]  /*ad00*/  @!P0 IMAD.MOV.U32 R11, RZ, RZ, R10 ;  /* 0x000000ffff0b8224 */ /* 0x000fc400078e000a */
[----:B------:R-:W-:Y:S02]  /*ad10*/  @!P0 IMAD.MOV.U32 R10, RZ, RZ, R6 ;  /* 0x000000ffff0a8224 */ /* 0x000fe400078e0006 */
[----:B------:R-:W-:-:S03]  /*ad20*/  VIADD R3, R40, 0xfffffff8 ;  /* 0xfffffff828037836 */ /* 0x000fc60000000000 */
[----:B------:R1:W4:Y:S02]  /*ad30*/  @!P0 LDG.E.U8 R7, desc[UR18][R10.64] ;  /* 0x000000120a078981 */ /* 0x000324000c1e1100 */
[----:B------:R-:W-:Y:S01]  /*ad40*/  ISETP.GE.U32.AND P0, PT, R3, 0x7fffff79, PT ;  /* 0x7fffff790300780c */ /* 0x000fe20003f06070 */
[----:B------:R-:W-:-:S05]  /*ad50*/  IMAD R3, R4, 0x7, RZ ;  /* 0x0000000704037824 */ /* 0x000fca00078e02ff */
[----:B------:R-:W-:-:S04]  /*ad60*/  IADD3 R6, P1, PT, R3, R0, RZ ;  /* 0x0000000003067210 */ /* 0x000fc80007f3e0ff */
[----:B-1----:R-:W-:Y:S01]  /*ad70*/  LEA.HI.X.SX32 R10, R3, R2, 0x1, P1 ;  /* 0x00000002030a7211 */ /* 0x002fe200008f0eff */
[----:B------:R-:W-:Y:S01]  /*ad80*/  STL [R1+0x60], R6 ;  /* 0x0000600601007387 */ /* 0x000fe20000100800 */
[----:B------:R-:W-:Y:S01]  /*ad90*/  PRMT R22, RZ, 0x7610, R22 ;  /* 0x00007610ff167816 */ /* 0x000fe20000000016 */
[----:B------:R-:W-:Y:S02]  /*ada0*/  VIADD R3, R40, 0xfffffff0 ;  /* 0xfffffff028037836 */ /* 0x000fe40000000000 */
[----:B------:R1:W-:Y:S01]  /*adb0*/  STL [R1+0x58], R10 ;  /* 0x0000580a01007387 */ /* 0x0003e20000100800 */
[----:B------:R-:W-:-:S03]  /*adc0*/  @!P0 IMAD.MOV.U32 R11, RZ, RZ, R10 ;  /* 0x000000ffff0b8224 */ /* 0x000fc600078e000a */
[----:B------:R0:W-:Y:S04]  /*add0*/  STS.U8 [R41+UR9+0x2800], R30 ;  /* 0x0028001e29007988 */ /* 0x0001e80008000009 */
[----:B------:R-:W4:Y:S01]  /*ade0*/  LDL.LU R27, [R1+0x268] ;  /* 0x00026800011b7983 */ /* 0x000f220000300800 */
[----:B-1----:R-:W-:-:S03]  /*adf0*/  @!P0 IMAD.MOV.U32 R10, RZ, RZ, R6 ;  /* 0x000000ffff0a8224 */ /* 0x002fc600078e0006 */
[----:B--2---:R1:W-:Y:S04]  /*ae00*/  STS.U8 [R41+UR9+0x2c00], R31 ;  /* 0x002c001f29007988 */ /* 0x0043e80008000009 */
[----:B------:R2:W4:Y:S01]  /*ae10*/  @!P0 LDG.E.U8 R22, desc[UR18][R10.64] ;  /* 0x000000120a168981 */ /* 0x000522000c1e1100 */
[----:B------:R-:W-:Y:S01]  /*ae20*/  ISETP.GE.U32.AND P0, PT, R3, 0x7fffff71, PT ;  /* 0x7fffff710300780c */ /* 0x000fe20003f06070 */
[----:B------:R-:W-:Y:S02]  /*ae30*/  IMAD R3, R4, 0xf, RZ ;  /* 0x0000000f04037824 */ /* 0x000fe400078e02ff */
[----:B0-----:R-:W4:Y:S03]  /*ae40*/  LDL.LU R30, [R1+0x15c] ;  /* 0x00015c00011e7983 */ /* 0x001f260000300800 */
[C---:B------:R-:W-:Y:S01]  /*ae50*/  IADD3 R6, P1, PT, R3.reuse, R0, RZ ;  /* 0x0000000003067210 */ /* 0x040fe20007f3e0ff */
[----:B-1----:R-:W4:Y:S03]  /*ae60*/  LDL.LU R31, [R1+0x158] ;  /* 0x00015800011f7983 */ /* 0x002f260000300800 */
[----:B--2---:R-:W-:Y:S01]  /*ae70*/  LEA.HI.X.SX32 R10, R3, R2, 0x1, P1 ;  /* 0x00000002030a7211 */ /* 0x004fe200008f0eff */
[----:B------:R-:W-:Y:S01]  /*ae80*/  STL [R1+0xf0], R6 ;  /* 0x0000f00601007387 */ /* 0x000fe20000100800 */
[----:B------:R-:W-:Y:S01]  /*ae90*/  PRMT R21, RZ, 0x7610, R21 ;  /* 0x00007610ff157816 */ /* 0x000fe20000000015 */
[----:B------:R-:W-:-:S02]  /*aea0*/  VIADD R3, R40, 0xffffffe8 ;  /* 0xffffffe828037836 */ /* 0x000fc40000000000 */
[----:B------:R0:W-:Y:S01]  /*aeb0*/  STL [R1+0xec], R10 ;  /* 0x0000ec0a01007387 */ /* 0x0001e20000100800 */
[----:B------:R-:W-:Y:S02]  /*aec0*/  @!P0 IMAD.MOV.U32 R11, RZ, RZ, R10 ;  /* 0x000000ffff0b8224 */ /* 0x000fe400078e000a */
[----:B0-----:R-:W-:-:S05]  /*aed0*/  @!P0 IMAD.MOV.U32 R10, RZ, RZ, R6 ;  /* 0x000000ffff0a8224 */ /* 0x001fca00078e0006 */
[----:B------:R0:W2:Y:S01]  /*aee0*/  @!P0 LDG.E.U8 R21, desc[UR18][R10.64] ;  /* 0x000000120a158981 */ /* 0x0000a2000c1e1100 */
[----:B------:R-:W-:Y:S01]  /*aef0*/  ISETP.GE.U32.AND P0, PT, R3, 0x7fffff69, PT ;  /* 0x7fffff690300780c */ /* 0x000fe20003f06070 */
[----:B------:R-:W-:Y:S02]  /*af00*/  IMAD R3, R4, 0x17, RZ ;  /* 0x0000001704037824 */ /* 0x000fe400078e02ff */
[----:B------:R1:W-:Y:S03]  /*af10*/  STS.U8 [R41+UR9+0x3000], R32 ;  /* 0x0030002029007988 */ /* 0x0003e60008000009 */
[C---:B0-----:R-:W-:Y:S01]  /*af20*/  IADD3 R10, P1, PT, R3.reuse, R0, RZ ;  /* 0x00000000030a7210 */ /* 0x041fe20007f3e0ff */
[----:B---3--:R0:W-:Y:S03]  /*af30*/  STS.U8 [R41+UR9+0x3400], R35 ;  /* 0x0034002329007988 */ /* 0x0081e60008000009 */
[----:B------:R-:W-:Y:S01]  /*af40*/  LEA.HI.X.SX32 R11, R3, R2, 0x1, P1 ;  /* 0x00000002030b7211 */ /* 0x000fe200008f0eff */
[----:B-1----:R-:W3:Y:S04]  /*af50*/  LDL.LU R32, [R1+0x264] ;  /* 0x0002640001207983 */ /* 0x002ee80000300800 */
[----:B------:R1:W-:Y:S04]  /*af60*/  STS.U8 [R41+UR9+0x3800], R36 ;  /* 0x0038002429007988 */ /* 0x0003e80008000009 */
[----:B0-----:R-:W2:Y:S01]  /*af70*/  LDL.LU R35, [R1+0x164] ;  /* 0x0001640001237983 */ /* 0x001ea20000300800 */
[----:B------:R-:W-:-:S03]  /*af80*/  LOP3.LUT R6, R41, 0x10, RZ, 0x3c, !PT ;  /* 0x0000001029067812 */ /* 0x000fc600078e3cff */
[----:B-1----:R-:W2:Y:S04]  /*af90*/  LDL.LU R36, [R1+0x160] ;  /* 0x0001600001247983 */ /* 0x002ea80000300800 */
[----:B------:R-:W-:Y:S04]  /*afa0*/  STL [R1+0x150], R10 ;  /* 0x0001500a01007387 */ /* 0x000fe80000100800 */
[----:B------:R-:W-:Y:S04]  /*afb0*/  STL [R1+0x14c], R11 ;  /* 0x00014c0b01007387 */ /* 0x000fe80000100800 */
[----:B----4-:R0:W-:Y:S04]  /*afc0*/  STS.U8 [R41+UR9+0x3c00], R38 ;  /* 0x003c002629007988 */ /* 0x0101e80008000009 */
[----:B0-----:R-:W4:Y:S04]  /*afd0*/  LDL.LU R38, [R1+0x260] ;  /* 0x0002600001267983 */ /* 0x001f280000300800 */
[----:B------:R0:W-:Y:S04]  /*afe0*/  STS.U8 [R6+UR9+0x480], R39 ;  /* 0x0004802706007988 */ /* 0x0001e80008000009 */
[----:B------:R-:W4:Y:S04]  /*aff0*/  LDL.LU R29, [R1+0x16c] ;  /* 0x00016c00011d7983 */ /* 0x000f280000300800 */
[----:B0-----:R-:W4:Y:S01]  /*b000*/  LDL.LU R39, [R1+0x168] ;  /* 0x0001680001277983 */ /* 0x001f220000300800 */
[----:B------:R-:W-:Y:S01]  /*b010*/  PRMT R20, RZ, 0x7610, R20 ;  /* 0x00007610ff147816 */ /* 0x000fe20000000014 */
[----:B------:R-:W-:-:S05]  /*b020*/  VIADD R3, R40, 0xffffffe0 ;  /* 0xffffffe028037836 */ /* 0x000fca0000000000 */
[----:B------:R0:W4:Y:S01]  /*b030*/  @!P0 LDG.E.U8 R20, desc[UR18][R10.64] ;  /* 0x000000120a148981 */ /* 0x000122000c1e1100 */
[----:B------:R-:W-:Y:S01]  /*b040*/  ISETP.GE.U32.AND P0, PT, R3, 0x7fffff61, PT ;  /* 0x7fffff610300780c */ /* 0x000fe20003f06070 */
[----:B------:R-:W-:Y:S01]  /*b050*/  IMAD R3, R4, 0x1f, RZ ;  /* 0x0000001f04037824 */ /* 0x000fe200078e02ff */
[----:B------:R-:W-:-:S04]  /*b060*/  PRMT R19, RZ, 0x7610, R19 ;  /* 0x00007610ff137816 */ /* 0x000fc80000000013 */
[----:B0-----:R-:W-:-:S04]  /*b070*/  IADD3 R10, P1, PT, R3, R0, RZ ;  /* 0x00000000030a7210 */ /* 0x001fc80007f3e0ff */
[----:B------:R-:W-:Y:S01]  /*b080*/  LEA.HI.X.SX32 R11, R3, R2, 0x1, P1 ;  /* 0x00000002030b7211 */ /* 0x000fe200008f0eff */
[----:B------:R-:W-:Y:S01]  /*b090*/  VIADD R3, R40, 0xffffffd8 ;  /* 0xffffffd828037836 */ /* 0x000fe20000000000 */
[----:B------:R-:W-:Y:S04]  /*b0a0*/  STS.U8 [R6+UR9+0x880], R27 ;  /* 0x0008801b06007988 */ /* 0x000fe80008000009 */
[----:B------:R0:W4:Y:S01]  /*b0b0*/  @!P0 LDG.E.U8 R19, desc[UR18][R10.64] ;  /* 0x000000120a138981 */ /* 0x000122000c1e1100 */
[----:B------:R-:W-:Y:S01]  /*b0c0*/  ISETP.GE.U32.AND P0, PT, R3, 0x7fffff59, PT ;  /* 0x7fffff590300780c */ /* 0x000fe20003f06070 */
[----:B------:R-:W-:Y:S02]  /*b0d0*/  IMAD R3, R4, 0x27, RZ ;  /* 0x0000002704037824 */ /* 0x000fe400078e02ff */
[----:B------:R1:W-:Y:S04]  /*b0e0*/  STS.U8 [R6+UR9+0xc80], R30 ;  /* 0x000c801e06007988 */ /* 0x0003e80008000009 */
[----:B------:R0:W-:Y:S04]  /*b0f0*/  STS.U8 [R6+UR9+0x1080], R31 ;  /* 0x0010801f06007988 */ /* 0x0001e80008000009 */
[----:B-1----:R-:W4:Y:S04]  /*b100*/  LDL.LU R30, [R1+0x25c] ;  /* 0x00025c00011e7983 */ /* 0x002f280000300800 */
[----:B0-----:R-:W4:Y:S04]  /*b110*/  LDL.LU R31, [R1+0x174] ;  /* 0x00017400011f7983 */ /* 0x001f280000300800 */
[----:B------:R0:W-:Y:S04]  /*b120*/  STL [R1+0x15c], R10 ;  /* 0x00015c0a01007387 */ /* 0x0001e80000100800 */
[----:B------:R1:W-:Y:S01]  /*b130*/  STL [R1+0x158], R11 ;  /* 0x0001580b01007387 */ /* 0x0003e20000100800 */
[----:B0-----:R-:W-:-:S04]  /*b140*/  IADD3 R10, P1, PT, R3, R0, RZ ;  /* 0x00000000030a7210 */ /* 0x001fc80007f3e0ff */
[----:B-1----:R-:W-:Y:S01]  /*b150*/  LEA.HI.X.SX32 R11, R3, R2, 0x1, P1 ;  /* 0x00000002030b7211 */ /* 0x002fe200008f0eff */
[----:B---3--:R0:W-:Y:S04]  /*b160*/  STS.U8 [R6+UR9+0x1480], R32 ;  /* 0x0014802006007988 */ /* 0x0081e80008000009 */
[----:B--2---:R1:W-:Y:S04]  /*b170*/  STS.U8 [R6+UR9+0x1880], R35 ;  /* 0x0018802306007988 */ /* 0x0043e80008000009 */
[----:B0-----:R-:W2:Y:S04]  /*b180*/  LDL.LU R32, [R1+0x170] ;  /* 0x0001700001207983 */ /* 0x001ea80000300800 */
[----:B-1----:R-:W3:Y:S04]  /*b190*/  LDL.LU R35, [R1+0x258] ;  /* 0x0002580001237983 */ /* 0x002ee80000300800 */
[----:B------:R-:W-:Y:S04]  /*b1a0*/  STL [R1+0x164], R10 ;  /* 0x0001640a01007387 */ /* 0x000fe80000100800 */
[----:B------:R0:W-:Y:S04]  /*b1b0*/  STS.U8 [R6+UR9+0x1c80], R36 ;  /* 0x001c802406007988 */ /* 0x0001e80008000009 */
[----:B------:R-:W-:Y:S04]  /*b1c0*/  STL [R1+0x160], R11 ;  /* 0x0001600b01007387 */ /* 0x000fe80000100800 */
[----:B0-----:R-:W3:Y:S04]  /*b1d0*/  LDL.LU R36, [R1+0x250] ;  /* 0x0002500001247983 */ /* 0x001ee80000300800 */
[----:B----4-:R0:W-:Y:S04]  /*b1e0*/  STS.U8 [R6+UR9+0x2080], R38 ;  /* 0x0020802606007988 */ /* 0x0101e80008000009 */
[----:B0-----:R-:W4:Y:S04]  /*b1f0*/  LDL.LU R38, [R1+0x17c] ;  /* 0x00017c0001267983 */ /* 0x001f280000300800 */
[----:B------:R-:W-:Y:S04]  /*b200*/  STS.U8 [R6+UR9+0x2480], R29 ;  /* 0x0024801d06007988 */ /* 0x000fe80008000009 */
[----:B------:R0:W-:Y:S04]  /*b210*/  STS.U8 [R6+UR9+0x2880], R39 ;  /* 0x0028802706007988 */ /* 0x0001e80008000009 */
        /* <DEDUP_REMOVED lines=9> */
[----:B------:R-:W-:-:S04]  /*b2b0*/  VIADD R3, R40, 0xffffffc8 ;  /* 0xffffffc828037836 */ /* 0x000fc80000000000 */
[----:B------:R0:W4:Y:S01]  /*b2c0*/  @!P0 LDG.E.U8 R17, desc[UR18][R10.64] ;  /* 0x000000120a118981 */ /* 0x000122000c1e1100 */
[----:B------:R-:W-:Y:S01]  /*b2d0*/  ISETP.GE.U32.AND P0, PT, R3, 0x7fffff49, PT ;  /* 0x7fffff490300780c */ /* 0x000fe20003f06070 */
[----:B------:R-:W-:Y:S02]  /*b2e0*/  IMAD R3, R4, 0x37, RZ ;  /* 0x0000003704037824 */ /* 0x000fe400078e02ff */
[----:B------:R0:W-:Y:S01]  /*b2f0*/  STL [R1+0x16c], R10 ;  /* 0x00016c0a01007387 */ /* 0x0001e20000100800 */
[----:B------:R-:W-:-:S03]  /*b300*/  PRMT R16, RZ, 0x7610, R16 ;  /* 0x00007610ff107816 */ /* 0x000fc60000000010 */
[----:B------:R1:W-:Y:S04]  /*b310*/  STL [R1+0x168], R11 ;  /* 0x0001680b01007387 */ /* 0x0003e80000100800 */
[----:B------:R1:W-:Y:S01]  /*b320*/  STS.U8 [R6+UR9+0x2c80], R30 ;  /* 0x002c801e06007988 */ /* 0x0003e20008000009 */
[----:B0-----:R-:W-:-:S03]  /*b330*/  IADD3 R10, P1, PT, R3, R0, RZ ;  /* 0x00000000030a7210 */ /* 0x001fc60007f3e0ff */
[----:B------:R-:W4:Y:S01]  /*b340*/  LDL.LU R27, [R1+0x254] ;  /* 0x00025400011b7983 */ /* 0x000f220000300800 */
[----:B-1----:R-:W-:Y:S01]  /*b350*/  LEA.HI.X.SX32 R11, R3, R2, 0x1, P1 ;  /* 0x00000002030b7211 */ /* 0x002fe200008f0eff */
[----:B------:R-:W-:Y:S02]  /*b360*/  VIADD R3, R40, 0xffffffc0 ;  /* 0xffffffc028037836 */ /* 0x000fe40000000000 */
[----:B------:R0:W-:Y:S04]  /*b370*/  STS.U8 [R6+UR9+0x3080], R31 ;  /* 0x0030801f06007988 */ /* 0x0001e80008000009 */
[----:B------:R-:W4:Y:S04]  /*b380*/  LDL.LU R30, [R1+0x184] ;  /* 0x00018400011e7983 */ /* 0x000f280000300800 */
[----:B------:R1:W4:Y:S04]  /*b390*/  @!P0 LDG.E.U8 R16, desc[UR18][R10.64] ;  /* 0x000000120a108981 */ /* 0x000328000c1e1100 */
[----:B0-----:R-:W4:Y:S01]  /*b3a0*/  LDL.LU R31, [R1+0x180] ;  /* 0x00018000011f7983 */ /* 0x001f220000300800 */
[----:B------:R-:W-:Y:S01]  /*b3b0*/  ISETP.GE.U32.AND P0, PT, R3, 0x7fffff41, PT ;  /* 0x7fffff410300780c */ /* 0x000fe20003f06070 */
[----:B------:R-:W-:-:S02]  /*b3c0*/  IMAD R3, R4, 0x3f, RZ ;  /* 0x0000003f04037824 */ /* 0x000fc400078e02ff */
[----:B------:R1:W-:Y:S04]  /*b3d0*/  STL [R1+0x174], R10 ;  /* 0x0001740a01007387 */ /* 0x0003e80000100800 */
[----:B------:R0:W-:Y:S01]  /*b3e0*/  STL [R1+0x170], R11 ;  /* 0x0001700b01007387 */ /* 0x0001e20000100800 */
[----:B-1----:R-:W-:-:S03]  /*b3f0*/  IADD3 R10, P1, PT, R3, R0, RZ ;  /* 0x00000000030a7210 */ /* 0x002fc60007f3e0ff */
[----:B--2---:R-:W-:Y:S04]  /*b400*/  STS.U8 [R6+UR9+0x3480], R32 ;  /* 0x0034802006007988 */ /* 0x004fe80008000009 */
[----:B---3--:R1:W-:Y:S01]  /*b410*/  STS.U8 [R6+UR9+0x3880], R35 ;  /* 0x0038802306007988 */ /* 0x0083e20008000009 */
[----:B0-----:R-:W-:-:S03]  /*b420*/  LEA.HI.X.SX32 R11, R3, R2, 0x1, P1 ;  /* 0x00000002030b7211 */ /* 0x001fc600008f0eff */
[----:B-1----:R-:W2:Y:S04]  /*b430*/  LDL.LU R35, [R1+0x24c] ;  /* 0x00024c0001237983 */ /* 0x002ea80000300800 */
[----:B------:R-:W3:Y:S04]  /*b440*/  LDL.LU R32, [R1+0x18c] ;  /* 0x00018c0001207983 */ /* 0x000ee80000300800 */
[----:B------:R0:W-:Y:S04]  /*b450*/  STS.U8 [R6+UR9+0x3c80], R36 ;  /* 0x003c802406007988 */ /* 0x0001e80008000009 */
[----:B0-----:R-:W3:Y:S04]  /*b460*/  LDL.LU R36, [R1+0x188] ;  /* 0x0001880001247983 */ /* 0x001ee80000300800 */
[----:B----4-:R0:W-:Y:S04]  /*b470*/  STS.U8 [R6+UR9+0x80], R38 ;  /* 0x0000802606007988 */ /* 0x0101e80008000009 */
[----:B0-----:R-:W4:Y:S01]  /*b480*/  LDL.LU R38, [R1+0x248] ;  /* 0x0002480001267983 */ /* 0x001f220000300800 */
[----:B------:R-:W-:-:S03]  /*b490*/  LOP3.LUT R6, R41, 0x20, RZ, 0x3c, !PT ;  /* 0x0000002029067812 */ /* 0x000fc600078e3cff */
[----:B------:R-:W-:Y:S04]  /*b4a0*/  STL [R1+0x17c], R10 ;  /* 0x00017c0a01007387 */ /* 0x000fe80000100800 */
[----:B------:R-:W-:Y:S04]  /*b4b0*/  STL [R1+0x178], R11 ;  /* 0x0001780b01007387 */ /* 0x000fe80000100800 */
        /* <DEDUP_REMOVED lines=15> */
[----:B------:R-:W-:Y:S04]  /*b5b0*/  STS.U8 [R6+UR9+0x500], R27 ;  /* 0x0005001b06007988 */ /* 0x000fe80008000009 */
        /* <DEDUP_REMOVED lines=8> */
[----:B--2---:R0:W-:Y:S04]  /*b640*/  STS.U8 [R6+UR9+0x1100], R35 ;  /* 0x0011002306007988 */ /* 0x0041e80008000009 */
[----:B---3--:R1:W-:Y:S04]  /*b650*/  STS.U8 [R6+UR9+0x1500], R32 ;  /* 0x0015002006007988 */ /* 0x0083e80008000009 */
[----:B0-----:R-:W2:Y:S04]  /*b660*/  LDL.LU R35, [R1+0x198] ;  /* 0x0001980001237983 */ /* 0x001ea80000300800 */
[----:B------:R-:W-:Y:S04]  /*b670*/  STL [R1+0x18c], R10 ;  /* 0x00018c0a01007387 */ /* 0x000fe80000100800 */
[----:B------:R-:W-:Y:S04]  /*b680*/  STL [R1+0x188], R11 ;  /* 0x0001880b01007387 */ /* 0x000fe80000100800 */
[----:B------:R0:W-:Y:S04]  /*b690*/  STS.U8 [R6+UR9+0x1900], R36 ;  /* 0x0019002406007988 */ /* 0x0001e80008000009 */
[----:B-1----:R-:W3:Y:S04]  /*b6a0*/  LDL.LU R32, [R1+0x240] ;  /* 0x0002400001207983 */ /* 0x002ee80000300800 */
[----:B0-----:R-:W3:Y:S01]  /*b6b0*/  LDL.LU R36, [R1+0x238] ;  /* 0x0002380001247983 */ /* 0x001ee20000300800 */
[----:B------:R-:W-:Y:S01]  /*b6c0*/  PRMT R13, RZ, 0x7610, R13 ;  /* 0x00007610ff0d7816 */ /* 0x000fe2000000000d */
[----:B------:R-:W-:-:S05]  /*b6d0*/  VIADD R3, R40, 0xffffffa8 ;  /* 0xffffffa828037836 */ /* 0x000fca0000000000 */
[----:B------:R0:W3:Y:S01]  /*b6e0*/  @!P0 LDG.E.U8 R13, desc[UR18][R10.64] ;  /* 0x000000120a0d8981 */ /* 0x0000e2000c1e1100 */
[----:B------:R-:W-:Y:S01]  /*b6f0*/  ISETP.GE.U32.AND P0, PT, R3, 0x7fffff29, PT ;  /* 0x7fffff290300780c */ /* 0x000fe20003f06070 */
[----:B------:R-:W-:-:S05]  /*b700*/  IMAD R3, R4, 0x57, RZ ;  /* 0x0000005704037824 */ /* 0x000fca00078e02ff */
[----:B0-----:R-:W-:-:S04]  /*b710*/  IADD3 R10, P1, PT, R3, R0, RZ ;  /* 0x00000000030a7210 */ /* 0x001fc80007f3e0ff */
[----:B------:R-:W-:Y:S01]  /*b720*/  LEA.HI.X.SX32 R11, R3, R2, 0x1, P1 ;  /* 0x00000002030b7211 */ /* 0x000fe200008f0eff */
[----:B----4-:R0:W-:Y:S04]  /*b730*/  STS.U8 [R6+UR9+0x1d00], R38 ;  /* 0x001d002606007988 */ /* 0x0101e80008000009 */
[----:B0-----:R-:W4:Y:S04]  /*b740*/  LDL.LU R38, [R1+0x1a4] ;  /* 0x0001a40001267983 */ /* 0x001f280000300800 */
[----:B------:R-:W-:Y:S04]  /*b750*/  STS.U8 [R6+UR9+0x2100], R29 ;  /* 0x0021001d06007988 */ /* 0x000fe80008000009 */
[----:B------:R0:W-:Y:S04]  /*b760*/  STS.U8 [R6+UR9+0x2500], R39 ;  /* 0x0025002706007988 */ /* 0x0001e80008000009 */
[----:B0-----:R-:W4:Y:S04]  /*b770*/  LDL.LU R39, [R1+0x1a0] ;  /* 0x0001a00001277983 */ /* 0x001f280000300800 */
[----:B------:R-:W-:Y:S04]  /*b780*/  STL [R1+0x194], R10 ;  /* 0x0001940a01007387 */ /* 0x000fe80000100800 */
[----:B------:R0:W-:Y:S04]  /*b790*/  STL [R1+0x190], R11 ;  /* 0x0001900b01007387 */ /* 0x0001e80000100800 */
[----:B------:R-:W4:Y:S01]  /*b7a0*/  LDL.LU R26, [R1+0x23c] ;  /* 0x00023c00011a7983 */ /* 0x000f220000300800 */
[----:B------:R-:W-:Y:S01]  /*b7b0*/  PRMT R12, RZ, 0x7610, R12 ;  /* 0x00007610ff0c7816 */ /* 0x000fe2000000000c */
[----:B------:R-:W-:-:S02]  /*b7c0*/  VIADD R3, R40, 0xffffffa0 ;  /* 0xffffffa028037836 */ /* 0x000fc40000000000 */
[----:B------:R-:W4:Y:S04]  /*b7d0*/  LDL.LU R27, [R1+0x1b4] ;  /* 0x0001b400011b7983 */ /* 0x000f280000300800 */
[----:B------:R0:W4:Y:S01]  /*b7e0*/  @!P0 LDG.E.U8 R12, desc[UR18][R10.64] ;  /* 0x000000120a0c8981 */ /* 0x000122000c1e1100 */
[----:B------:R-:W-:Y:S01]  /*b7f0*/  ISETP.GE.U32.AND P0, PT, R3, 0x7fffff21, PT ;  /* 0x7fffff210300780c */ /* 0x000fe20003f06070 */
[----:B------:R-:W-:Y:S02]  /*b800*/  IMAD R3, R4, 0x5f, RZ ;  /* 0x0000005f04037824 */ /* 0x000fe400078e02ff */
[----:B------:R-:W4:Y:S03]  /*b810*/  LDL.LU R29, [R1+0x1b0] ;  /* 0x0001b000011d7983 */ /* 0x000f260000300800 */
[----:B------:R-:W-:-:S02]  /*b820*/  IADD3 R24, P1, PT, R3, R0, RZ ;  /* 0x0000000003187210 */ /* 0x000fc40007f3e0ff */
[----:B0-----:R-:W-:Y:S02]  /*b830*/  PRMT R11, RZ, 0x7610, R11 ;  /* 0x00007610ff0b7816 */ /* 0x001fe4000000000b */
[----:B------:R-:W-:Y:S01]  /*b840*/  LEA.HI.X.SX32 R25, R3, R2, 0x1, P1 ;  /* 0x0000000203197211 */ /* 0x000fe200008f0eff */
[----:B------:R-:W-:-:S04]  /*b850*/  VIADD R3, R40, 0xffffff98 ;  /* 0xffffff9828037836 */ /* 0x000fc80000000000 */
[----:B------:R0:W4:Y:S01]  /*b860*/  @!P0 LDG.E.U8 R11, desc[UR18][R24.64] ;  /* 0x00000012180b8981 */ /* 0x000122000c1e1100 */
[----:B------:R-:W-:Y:S01]  /*b870*/  ISETP.GE.U32.AND P0, PT, R3, 0x7fffff19, PT ;  /* 0x7fffff190300780c */ /* 0x000fe20003f06070 */
[----:B------:R-:W-:Y:S02]  /*b880*/  IMAD R3, R4, 0x67, RZ ;  /* 0x0000006704037824 */ /* 0x000fe400078e02ff */
[----:B------:R1:W-:Y:S04]  /*b890*/  STS.U8 [R6+UR9+0x2900], R30 ;  /* 0x0029001e06007988 */ /* 0x0003e80008000009 */
[----:B------:R0:W-:Y:S04]  /*b8a0*/  STS.U8 [R6+UR9+0x2d00], R31 ;  /* 0x002d001f06007988 */ /* 0x0001e80008000009 */
[----:B------:R-:W-:Y:S04]  /*b8b0*/  STL [R1+0x19c], R24 ;  /* 0x00019c1801007387 */ /* 0x000fe80000100800 */
[----:B------:R-:W-:Y:S04]  /*b8c0*/  STL [R1+0x198], R25 ;  /* 0x0001981901007387 */ /* 0x000fe80000100800 */
[----:B-1----:R-:W4:Y:S04]  /*b8d0*/  LDL.LU R30, [R1+0x234] ;  /* 0x00023400011e7983 */ /* 0x002f280000300800 */
[----:B0-----:R-:W4:Y:S01]  /*b8e0*/  LDL.LU R31, [R1+0x1c4] ;  /* 0x0001c400011f7983 */ /* 0x001f220000300800 */
[----:B------:R-:W-:-:S03]  /*b8f0*/  PRMT R10, RZ, 0x7610, R10 ;  /* 0x00007610ff0a7816 */ /* 0x000fc6000000000a */
[----:B--2---:R0:W-:Y:S04]  /*b900*/  STS.U8 [R6+UR9+0x3100], R35 ;  /* 0x0031002306007988 */ /* 0x0041e80008000009 */
[----:B0-----:R-:W2:Y:S04]  /*b910*/  LDL.LU R35, [R1+0x1c0] ;  /* 0x0001c00001237983 */ /* 0x001ea80000300800 */
[----:B---3--:R0:W-:Y:S04]  /*b920*/  STS.U8 [R6+UR9+0x3500], R32 ;  /* 0x0035002006007988 */ /* 0x0081e80008000009 */
[----:B------:R1:W-:Y:S01]  /*b930*/  STS.U8 [R6+UR9+0x3900], R36 ;  /* 0x0039002406007988 */ /* 0x0003e20008000009 */
[----:B0-----:R-:W-:-:S03]  /*b940*/  LOP3.LUT R32, R41, 0x30, RZ, 0x3c, !PT ;  /* 0x0000003029207812 */ /* 0x001fc600078e3cff */
[----:B-1----:R-:W3:Y:S01]  /*b950*/  LDL.LU R36, [R1+0x230] ;  /* 0x0002300001247983 */ /* 0x002ee20000300800 */
[----:B------:R-:W-:-:S03]  /*b960*/  PRMT R28, RZ, 0x7610, R28 ;  /* 0x00007610ff1c7816 */ /* 0x000fc6000000001c */
[----:B----4-:R0:W-:Y:S02]  /*b970*/  STS.U8 [R6+UR9+0x3d00], R38 ;  /* 0x003d002606007988 */ /* 0x0101e40008000009 */
[C---:B0-----:R-:W-:Y:S02]  /*b980*/  IADD3 R6, P1, PT, R3.reuse, R0, RZ ;  /* 0x0000000003067210 */ /* 0x041fe40007f3e0ff */
[----:B------:R-:W4:Y:S02]  /*b990*/  LDL.LU R38, [R1+0x1d4] ;  /* 0x0001d40001267983 */ /* 0x000f240000300800 */
[----:B------:R-:W-:Y:S01]  /*b9a0*/  LEA.HI.X.SX32 R24, R3, R2, 0x1, P1 ;  /* 0x0000000203187211 */ /* 0x000fe200008f0eff */
[----:B------:R-:W-:-:S04]  /*b9b0*/  VIADD R3, R40, 0xffffff90 ;  /* 0xffffff9028037836 */ /* 0x000fc80000000000 */
[----:B------:R-:W-:Y:S01]  /*b9c0*/  @!P0 IMAD.MOV.U32 R25, RZ, RZ, R24 ;  /* 0x000000ffff198224 */ /* 0x000fe200078e0018 */
[----:B------:R0:W-:Y:S04]  /*b9d0*/  STS.U8 [R32+UR9+0x180], R39 ;  /* 0x0001802720007988 */ /* 0x0001e80008000009 */
[----:B0-----:R-:W4:Y:S04]  /*b9e0*/  LDL.LU R39, [R1+0x1d0] ;  /* 0x0001d00001277983 */ /* 0x001f280000300800 */
[----:B------:R-:W-:Y:S04]  /*b9f0*/  STL [R1+0x1a4], R6 ;  /* 0x0001a40601007387 */ /* 0x000fe80000100800 */
[----:B------:R0:W-:Y:S02]  /*ba00*/  STL [R1+0x1a0], R24 ;  /* 0x0001a01801007387 */ /* 0x0001e40000100800 */
[----:B0-----:R-:W-:-:S05]  /*ba10*/  @!P0 IMAD.MOV.U32 R24, RZ, RZ, R6 ;  /* 0x000000ffff188224 */ /* 0x001fca00078e0006 */
[----:B------:R0:W4:Y:S01]  /*ba20*/  @!P0 LDG.E.U8 R10, desc[UR18][R24.64] ;  /* 0x00000012180a8981 */ /* 0x000122000c1e1100 */
[----:B------:R-:W-:Y:S01]  /*ba30*/  ISETP.GE.U32.AND P0, PT, R3, 0x7fffff11, PT ;  /* 0x7fffff110300780c */ /* 0x000fe20003f06070 */
[----:B------:R-:W-:-:S05]  /*ba40*/  IMAD R3, R4, 0x6f, RZ ;  /* 0x0000006f04037824 */ /* 0x000fca00078e02ff */
[----:B------:R-:W-:-:S04]  /*ba50*/  IADD3 R6, P1, PT, R3, R0, RZ ;  /* 0x0000000003067210 */ /* 0x000fc80007f3e0ff */
[----:B0-----:R-:W-:Y:S01]  /*ba60*/  LEA.HI.X.SX32 R24, R3, R2, 0x1, P1 ;  /* 0x0000000203187211 */ /* 0x001fe200008f0eff */
[----:B------:R-:W-:Y:S01]  /*ba70*/  STL [R1+0x1b4], R6 ;  /* 0x0001b40601007387 */ /* 0x000fe20000100800 */
[----:B------:R-:W-:-:S03]  /*ba80*/  VIADD R3, R40, 0xffffff88 ;  /* 0xffffff8828037836 */ /* 0x000fc60000000000 */
[----:B------:R0:W-:Y:S01]  /*ba90*/  STL [R1+0x1b0], R24 ;  /* 0x0001b01801007387 */ /* 0x0001e20000100800 */
[----:B------:R-:W-:Y:S02]  /*baa0*/  @!P0 IMAD.MOV.U32 R25, RZ, RZ, R24 ;  /* 0x000000ffff198224 */ /* 0x000fe400078e0018 */
[----:B0-----:R-:W-:-:S05]  /*bab0*/  @!P0 IMAD.MOV.U32 R24, RZ, RZ, R6 ;  /* 0x000000ffff188224 */ /* 0x001fca00078e0006 */
[----:B------:R0:W4:Y:S01]  /*bac0*/  @!P0 LDG.E.U8 R28, desc[UR18][R24.64] ;  /* 0x00000012181c8981 */ /* 0x000122000c1e1100 */
[----:B------:R-:W-:Y:S01]  /*bad0*/  ISETP.GE.U32.AND P0, PT, R3, 0x7fffff09, PT ;  /* 0x7fffff090300780c */ /* 0x000fe20003f06070 */
[----:B------:R-:W-:-:S05]  /*bae0*/  IMAD R3, R4, 0x77, RZ ;  /* 0x0000007704037824 */ /* 0x000fca00078e02ff */
[----:B------:R-:W-:-:S04]  /*baf0*/  IADD3 R6, P1, PT, R3, R0, RZ ;  /* 0x0000000003067210 */ /* 0x000fc80007f3e0ff */
[----:B0-----:R-:W-:Y:S01]  /*bb00*/  LEA.HI.X.SX32 R25, R3, R2, 0x1, P1 ;  /* 0x0000000203197211 */ /* 0x001fe200008f0eff */
[----:B------:R0:W-:Y:S04]  /*bb10*/  STS.U8 [R32+UR9+0x580], R26 ;  /* 0x0005801a20007988 */ /* 0x0001e80008000009 */
[----:B------:R1:W-:Y:S04]  /*bb20*/  STL [R1+0x1c4], R6 ;  /* 0x0001c40601007387 */ /* 0x0003e80000100800 */
[----:B------:R-:W-:Y:S01]  /*bb30*/  STL [R1+0x1c0], R25 ;  /* 0x0001c01901007387 */ /* 0x000fe20000100800 */
[----:B0-----:R-:W-:-:S03]  /*bb40*/  @!P0 IMAD.MOV.U32 R26, RZ, RZ, R6 ;  /* 0x000000ffff1a8224 */ /* 0x001fc600078e0006 */
[----:B-1----:R-:W4:Y:S01]  /*bb50*/  LDL.LU R6, [R1+0x22c] ;  /* 0x00022c0001067983 */ /* 0x002f220000300800 */
[----:B------:R-:W-:Y:S01]  /*bb60*/  PRMT R24, RZ, 0x7610, R24 ;  /* 0x00007610ff187816 */ /* 0x000fe20000000018 */
[----:B------:R-:W-:Y:S02]  /*bb70*/  VIADD R3, R40, 0xffffff80 ;  /* 0xffffff8028037836 */ /* 0x000fe40000000000 */
[----:B------:R0:W-:Y:S02]  /*bb80*/  STS.U8 [R32+UR9+0x980], R27 ;  /* 0x0009801b20007988 */ /* 0x0001e40008000009 */
[----:B0-----:R-:W-:-:S05]  /*bb90*/  @!P0 IMAD.MOV.U32 R27, RZ, RZ, R25 ;  /* 0x000000ffff1b8224 */ /* 0x001fca00078e0019 */
[----:B------:R0:W4:Y:S01]  /*bba0*/  @!P0 LDG.E.U8 R24, desc[UR18][R26.64] ;  /* 0x000000121a188981 */ /* 0x000122000c1e1100 */
[----:B------:R-:W-:Y:S01]  /*bbb0*/  ISETP.GE.U32.AND P0, PT, R3, 0x7fffff01, PT ;  /* 0x7fffff010300780c */ /* 0x000fe20003f06070 */
[----:B------:R-:W-:Y:S02]  /*bbc0*/  IMAD R3, R4, 0x7f, RZ ;  /* 0x0000007f04037824 */ /* 0x000fe400078e02ff */
[----:B------:R1:W-:Y:S03]  /*bbd0*/  STS.U8 [R32+UR9+0xd80], R29 ;  /* 0x000d801d20007988 */ /* 0x0003e60008000009 */
[C---:B------:R-:W-:Y:S01]  /*bbe0*/  IADD3 R25, P1, PT, R3.reuse, R0, RZ ;  /* 0x0000000003197210 */ /* 0x040fe20007f3e0ff */
[----:B------:R2:W-:Y:S04]  /*bbf0*/  STS.U8 [R32+UR9+0x1180], R30 ;  /* 0x0011801e20007988 */ /* 0x0005e80008000009 */
[----:B------:R3:W-:Y:S04]  /*bc00*/  STS.U8 [R32+UR9+0x1580], R31 ;  /* 0x0015801f20007988 */ /* 0x0007e80008000009 */
[----:B-1----:R-:W4:Y:S01]  /*bc10*/  LDL.LU R29, [R1+0x228] ;  /* 0x00022800011d7983 */ /* 0x002f220000300800 */
[----:B0-----:R-:W-:-:S03]  /*bc20*/  LEA.HI.X.SX32 R26, R3, R2, 0x1, P1 ;  /* 0x00000002031a7211 */ /* 0x001fc600008f0eff */
[----:B--2---:R-:W2:Y:S04]  /*bc30*/  LDL.LU R30, [R1+0x220] ;  /* 0x00022000011e7983 */ /* 0x004ea80000300800 */
[----:B------:R0:W-:Y:S04]  /*bc40*/  STS.U8 [R32+UR9+0x1980], R35 ;  /* 0x0019802320007988 */ /* 0x0001e80008000009 */
[----:B---3--:R-:W3:Y:S04]  /*bc50*/  LDL.LU R31, [R1+0x218] ;  /* 0x00021800011f7983 */ /* 0x008ee80000300800 */
[----:B0-----:R-:W3:Y:S04]  /*bc60*/  LDL.LU R35, [R1+0x1dc] ;  /* 0x0001dc0001237983 */ /* 0x001ee80000300800 */
[----:B------:R0:W-:Y:S04]  /*bc70*/  STL [R1+0x808], R4 ;  /* 0x0008080401007387 */ /* 0x0001e80000100800 */
[----:B------:R1:W-:Y:S04]  /*bc80*/  STS.U8 [R32+UR9+0x1d80], R36 ;  /* 0x001d802420007988 */ /* 0x0003e80008000009 */
[----:B0-----:R-:W3:Y:S04]  /*bc90*/  LDL.LU R4, [R1+0x1f4] ;  /* 0x0001f40001047983 */ /* 0x001ee80000300800 */
[----:B------:R-:W-:Y:S04]  /*bca0*/  STL [R1+0x80c], R0 ;  /* 0x00080c0001007387 */ /* 0x000fe80000100800 */
[----:B------:R-:W-:Y:S04]  /*bcb0*/  STL [R1+0x810], R2 ;  /* 0x0008100201007387 */ /* 0x000fe80000100800 */
[----:B------:R-:W-:Y:S04]  /*bcc0*/  STL [R1+0x1d4], R25 ;  /* 0x0001d41901007387 */ /* 0x000fe80000100800 */
[----:B------:R0:W-:Y:S04]  /*bcd0*/  STL [R1+0x1d0], R26 ;  /* 0x0001d01a01007387 */ /* 0x0001e80000100800 */
[----:B-1----:R-:W3:Y:S01]  /*bce0*/  LDL.LU R36, [R1+0x1e4] ;  /* 0x0001e40001247983 */ /* 0x002ee20000300800 */
[----:B------:R-:W-:-:S02]  /*bcf0*/  @!P0 IMAD.MOV.U32 R27, RZ, RZ, R26 ;  /* 0x000000ffff1b8224 */ /* 0x000fc400078e001a */
[----:B0-----:R-:W-:Y:S01]  /*bd00*/  @!P0 IMAD.MOV.U32 R26, RZ, RZ, R25 ;  /* 0x000000ffff1a8224 */ /* 0x001fe200078e0019 */
[----:B----4-:R0:W-:Y:S04]  /*bd10*/  STS.U8 [R32+UR9+0x2180], R38 ;  /* 0x0021802620007988 */ /* 0x0101e80008000009 */
[----:B0-----:R-:W4:Y:S04]  /*bd20*/  LDL.LU R38, [R1+0xe4] ;  /* 0x0000e40001267983 */ /* 0x001f280000300800 */
[----:B------:R0:W-:Y:S04]  /*bd30*/  STS.U8 [R32+UR9+0x2580], R39 ;  /* 0x0025802720007988 */ /* 0x0001e80008000009 */
[----:B0-----:R-:W4:Y:S04]  /*bd40*/  LDL.LU R39, [R1+0xbc] ;  /* 0x0000bc0001277983 */ /* 0x001f280000300800 */
[----:B------:R-:W4:Y:S04]  /*bd50*/  LDL.LU R40, [R1+0xa8] ;  /* 0x0000a80001287983 */ /* 0x000f280000300800 */
[----:B------:R-:W4:Y:S04]  /*bd60*/  LDL.LU R25, [R1+0xa4] ;  /* 0x0000a40001197983 */ /* 0x000f280000300800 */
[----:B------:R0:W-:Y:S04]  /*bd70*/  STS.U8 [R32+UR9+0x2980], R6 ;  /* 0x0029800620007988 */ /* 0x0001e80008000009 */
[----:B0-----:R-:W4:Y:S01]  /*bd80*/  LDL.LU R6, [R1+0x9c] ;  /* 0x00009c0001067983 */ /* 0x001f220000300800 */
[----:B------:R-:W-:-:S03]  /*bd90*/  LOP3.LUT R0, R41, 0x40, RZ, 0x3c, !PT ;  /* 0x0000004029007812 */ /* 0x000fc600078e3cff */
[----:B------:R0:W-:Y:S04]  /*bda0*/  STS.U8 [R32+UR9+0x2d80], R29 ;  /* 0x002d801d20007988 */ /* 0x0001e80008000009 */
[----:B--2---:R1:W-:Y:S04]  /*bdb0*/  STS.U8 [R32+UR9+0x3180], R30 ;  /* 0x0031801e20007988 */ /* 0x0043e80008000009 */
[----:B0-----:R-:W2:Y:S04]  /*bdc0*/  LDL.LU R29, [R1+0x90] ;  /* 0x00009000011d7983 */ /* 0x001ea80000300800 */
[----:B---3--:R0:W-:Y:S04]  /*bdd0*/  STS.U8 [R32+UR9+0x3580], R31 ;  /* 0x0035801f20007988 */ /* 0x0081e80008000009 */
[----:B-1----:R-:W3:Y:S04]  /*bde0*/  LDL.LU R30, [R1+0x8c] ;  /* 0x00008c00011e7983 */ /* 0x002ee80000300800 */
[----:B0-----:R-:W3:Y:S04]  /*bdf0*/  LDL.LU R31, [R1+0x84] ;  /* 0x00008400011f7983 */ /* 0x001ee80000300800 */
[----:B------:R-:W-:Y:S04]  /*be00*/  STS.U8 [R32+UR9+0x3980], R4 ;  /* 0x0039800420007988 */ /* 0x000fe80008000009 */
[----:B------:R0:W-:Y:S04]  /*be10*/  STS.U8 [R32+UR9+0x3d80], R35 ;  /* 0x003d802320007988 */ /* 0x0001e80008000009 */
[----:B0-----:R-:W3:Y:S04]  /*be20*/  LDL.LU R32, [R1+0x80] ;  /* 0x0000800001207983 */ /* 0x001ee80000300800 */
[----:B------:R-:W3:Y:S04]  /*be30*/  LDL.LU R35, [R1+0x7c] ;  /* 0x00007c0001237983 */ /* 0x000ee80000300800 */
[----:B------:R0:W-:Y:S04]  /*be40*/  STS.U8 [R0+UR9+0x200], R36 ;  /* 0x0002002400007988 */ /* 0x0001e80008000009 */
[----:B0-----:R-:W3:Y:S04]  /*be50*/  LDL.LU R36, [R1+0x70] ;  /* 0x0000700001247983 */ /* 0x001ee80000300800 */
[----:B----4-:R0:W-:Y:S04]  /*be60*/  STS.U8 [R0+UR9+0x600], R38 ;  /* 0x0006002600007988 */ /* 0x0101e80008000009 */
[----:B0-----:R-:W4:Y:S04]  /*be70*/  LDL.LU R38, [R1+0x6c] ;  /* 0x00006c0001267983 */ /* 0x001f280000300800 */
[----:B------:R0:W-:Y:S04]  /*be80*/  STS.U8 [R0+UR9+0xa00], R39 ;  /* 0x000a002700007988 */ /* 0x0001e80008000009 */
[----:B------:R1:W-:Y:S04]  /*be90*/  STS.U8 [R0+UR9+0xe00], R40 ;  /* 0x000e002800007988 */ /* 0x0003e80008000009 */
[----:B0-----:R-:W4:Y:S04]  /*bea0*/  LDL.LU R39, [R1+0x68] ;  /* 0x0000680001277983 */ /* 0x001f280000300800 */
[----:B-1----:R-:W4:Y:S04]  /*beb0*/  LDL.LU R40, [R1+0x5c] ;  /* 0x00005c0001287983 */ /* 0x002f280000300800 */
[----:B------:R0:W-:Y:S04]  /*bec0*/  STS.U8 [R0+UR9+0x1200], R25 ;  /* 0x0012001900007988 */ /* 0x0001e80008000009 */
[----:B------:R-:W4:Y:S04]  /*bed0*/  LDL.LU R4, [R1+0x50] ;  /* 0x0000500001047983 */ /* 0x000f280000300800 */
[----:B0-----:R-:W4:Y:S04]  /*bee0*/  LDL.LU R25, [R1+0x54] ;  /* 0x0000540001197983 */ /* 0x001f280000300800 */
[----:B------:R0:W-:Y:S04]  /*bef0*/  STS.U8 [R0+UR9+0x1600], R6 ;  /* 0x0016000600007988 */ /* 0x0001e80008000009 */
[----:B0-----:R-:W4:Y:S01]  /*bf00*/  LDL.LU R6, [R1+0x4c] ;  /* 0x00004c0001067983 */ /* 0x001f220000300800 */
[----:B------:R-:W-:-:S03]  /*bf10*/  LOP3.LUT R2, R41, 0x50, RZ, 0x3c, !PT ;  /* 0x0000005029027812 */ /* 0x000fc600078e3cff */
[----:B--2---:R0:W-:Y:S04]  /*bf20*/  STS.U8 [R0+UR9+0x1a00], R29 ;  /* 0x001a001d00007988 */ /* 0x0041e80008000009 */
[----:B---3--:R1:W-:Y:S04]  /*bf30*/  STS.U8 [R0+UR9+0x1e00], R30 ;  /* 0x001e001e00007988 */ /* 0x0083e80008000009 */
[----:B0-----:R-:W2:Y:S04]  /*bf40*/  LDL.LU R29, [R1+0x40] ;  /* 0x00004000011d7983 */ /* 0x001ea80000300800 */
[----:B------:R0:W-:Y:S04]  /*bf50*/  STS.U8 [R0+UR9+0x2200], R31 ;  /* 0x0022001f00007988 */ /* 0x0001e80008000009 */
[----:B-1----:R-:W3:Y:S04]  /*bf60*/  LDL.LU R30, [R1+0x34] ;  /* 0x00003400011e7983 */ /* 0x002ee80000300800 */
[----:B0-----:R-:W3:Y:S04]  /*bf70*/  LDL.LU R31, [R1+0x2c] ;  /* 0x00002c00011f7983 */ /* 0x001ee80000300800 */
[----:B------:R0:W-:Y:S04]  /*bf80*/  STS.U8 [R0+UR9+0x2600], R32 ;  /* 0x0026002000007988 */ /* 0x0001e80008000009 */
[----:B------:R1:W-:Y:S04]  /*bf90*/  STS.U8 [R0+UR9+0x2a00], R35 ;  /* 0x002a002300007988 */ /* 0x0003e80008000009 */
[----:B0-----:R-:W3:Y:S04]  /*bfa0*/  LDL.LU R32, [R1+0x28] ;  /* 0x0000280001207983 */ /* 0x001ee80000300800 */
[----:B-1----:R-:W3:Y:S04]  /*bfb0*/  LDL.LU R35, [R1+0x20] ;  /* 0x0000200001237983 */ /* 0x002ee80000300800 */
        /* <DEDUP_REMOVED lines=8> */
[----:B------:R-:W-:Y:S04]  /*c040*/  STS.U8 [R0+UR9+0x3e00], R4 ;  /* 0x003e000400007988 */ /* 0x000fe80008000009 */
[----:B------:R-:W-:Y:S04]  /*c050*/  STS.U8 [R2+UR9+0x280], R25 ;  /* 0x0002801902007988 */ /* 0x000fe80008000009 */
[----:B------:R-:W-:Y:S04]  /*c060*/  STS.U8 [R2+UR9+0x680], R6 ;  /* 0x0006800602007988 */ /* 0x000fe80008000009 */
[----:B------:R0:W-:Y:S04]  /*c070*/  STS.U8 [R2+UR9+0xa80], R5 ;  /* 0x000a800502007988 */ /* 0x0001e80008000009 */
[----:B0-----:R-:W4:Y:S01]  /*c080*/  LDL.LU R5, [R1+0x884] ;  /* 0x0008840001057983 */ /* 0x001f220000300800 */
[----:B------:R-:W-:-:S03]  /*c090*/  LOP3.LUT R0, R41, 0x60, RZ, 0x3c, !PT ;  /* 0x0000006029007812 */ /* 0x000fc600078e3cff */
[----:B--2---:R-:W-:Y:S04]  /*c0a0*/  STS.U8 [R2+UR9+0xe80], R29 ;  /* 0x000e801d02007988 */ /* 0x004fe80008000009 */
[----:B---3--:R-:W-:Y:S04]  /*c0b0*/  STS.U8 [R2+UR9+0x1280], R30 ;  /* 0x0012801e02007988 */ /* 0x008fe80008000009 */
[----:B------:R-:W-:Y:S01]  /*c0c0*/  STS.U8 [R2+UR9+0x1680], R31 ;  /* 0x0016801f02007988 */ /* 0x000fe20008000009 */
[----:B------:R-:W-:-:S06]  /*c0d0*/  PRMT R23, RZ, 0x7610, R23 ;  /* 0x00007610ff177816 */ /* 0x000fcc0000000017 */
[----:B------:R0:W2:Y:S04]  /*c0e0*/  @!P0 LDG.E.U8 R23, desc[UR18][R26.64] ;  /* 0x000000121a178981 */ /* 0x0000a8000c1e1100 */
[----:B------:R-:W-:Y:S04]  /*c0f0*/  STS.U8 [R2+UR9+0x1a80], R32 ;  /* 0x001a802002007988 */ /* 0x000fe80008000009 */
[----:B------:R-:W-:Y:S04]  /*c100*/  STS.U8 [R2+UR9+0x1e80], R35 ;  /* 0x001e802302007988 */ /* 0x000fe80008000009 */
[----:B------:R-:W-:Y:S04]  /*c110*/  STS.U8 [R2+UR9+0x2280], R36 ;  /* 0x0022802402007988 */ /* 0x000fe80008000009 */
[----:B----4-:R-:W-:Y:S04]  /*c120*/  STS.U8 [R2+UR9+0x2680], R38 ;  /* 0x0026802602007988 */ /* 0x010fe80008000009 */
[----:B------:R-:W-:Y:S04]  /*c130*/  STS.U8 [R2+UR9+0x2a80], R39 ;  /* 0x002a802702007988 */ /* 0x000fe80008000009 */
        /* <DEDUP_REMOVED lines=10> */
[----:B------:R1:W-:Y:S04]  /*c1e0*/  STS.U8 [R0+UR9+0x1700], R81 ;  /* 0x0017005100007988 */ /* 0x0003e80008000009 */
[----:B------:R-:W-:Y:S04]  /*c1f0*/  STS.U8 [R0+UR9+0x1b00], R80 ;  /* 0x001b005000007988 */ /* 0x000fe80008000009 */
[----:B------:R-:W-:Y:S04]  /*c200*/  STS.U8 [R0+UR9+0x1f00], R79 ;  /* 0x001f004f00007988 */ /* 0x000fe80008000009 */
[----:B------:R-:W-:Y:S04]  /*c210*/  STS.U8 [R0+UR9+0x2300], R78 ;  /* 0x0023004e00007988 */ /* 0x000fe80008000009 */
[----:B------:R-:W-:Y:S04]  /*c220*/  STS.U8 [R0+UR9+0x2700], R77 ;  /* 0x0027004d00007988 */ /* 0x000fe80008000009 */
[----:B------:R-:W-:Y:S04]  /*c230*/  STS.U8 [R0+UR9+0x2b00], R76 ;  /* 0x002b004c00007988 */ /* 0x000fe80008000009 */
[----:B------:R-:W-:Y:S04]  /*c240*/  STS.U8 [R0+UR9+0x2f00], R75 ;  /* 0x002f004b00007988 */ /* 0x000fe80008000009 */
[----:B------:R-:W-:Y:S04]  /*c250*/  STS.U8 [R0+UR9+0x3300], R74 ;  /* 0x0033004a00007988 */ /* 0x000fe80008000009 */
[----:B------:R3:W-:Y:S04]  /*c260*/  STL [R1+0x814], R5 ;  /* 0x0008140501007387 */ /* 0x0007e80000100800 */
[----:B-1----:R-:W4:Y:S04]  /*c270*/  LDL.LU R81, [R1+0x210] ;  /* 0x0002100001517983 */ /* 0x002f280000300800 */
[----:B------:R-:W2:Y:S04]  /*c280*/  LDL.LU R83, [R1+0x20c] ;  /* 0x00020c0001537983 */ /* 0x000ea80000300800 */
[----:B------:R-:W2:Y:S04]  /*c290*/  LDL.LU R85, [R1+0x208] ;  /* 0x0002080001557983 */ /* 0x000ea80000300800 */
[----:B------:R-:W2:Y:S04]  /*c2a0*/  LDL.LU R87, [R1+0x204] ;  /* 0x0002040001577983 */ /* 0x000ea80000300800 */
[----:B------:R-:W2:Y:S01]  /*c2b0*/  LDL.LU R88, [R1+0x200] ;  /* 0x0002000001587983 */ /* 0x000ea20000300800 */
[----:B------:R-:W-:-:S03]  /*c2c0*/  IMAD R3, R41, R5, RZ ;  /* 0x0000000529037224 */ /* 0x000fc600078e02ff */
[----:B------:R-:W2:Y:S04]  /*c2d0*/  LDL.LU R90, [R1+0x1fc] ;  /* 0x0001fc00015a7983 */ /* 0x000ea80000300800 */
[----:B------:R-:W2:Y:S04]  /*c2e0*/  LDL.LU R89, [R1+0x1f8] ;  /* 0x0001f80001597983 */ /* 0x000ea80000300800 */
[----:B------:R-:W2:Y:S04]  /*c2f0*/  LDL.LU R91, [R1+0x1f0] ;  /* 0x0001f000015b7983 */ /* 0x000ea80000300800 */
[----:B------:R-:W2:Y:S04]  /*c300*/  LDL.LU R92, [R1+0x1ec] ;  /* 0x0001ec00015c7983 */ /* 0x000ea80000300800 */
[----:B---3--:R-:W3:Y:S04]  /*c310*/  LDL.LU R5, [R1+0x1e8] ;  /* 0x0001e80001057983 */ /* 0x008ee80000300800 */
[----:B------:R-:W-:Y:S04]  /*c320*/  STS.U8 [R0+UR9+0x3700], R9 ;  /* 0x0037000900007988 */ /* 0x000fe80008000009 */
[----:B------:R-:W3:Y:S04]  /*c330*/  LDL.LU R26, [R1+0x1e0] ;  /* 0x0001e000011a7983 */ /* 0x000ee80000300800 */
[----:B------:R-:W-:Y:S04]  /*c340*/  STS.U8 [R0+UR9+0x3b00], R8 ;  /* 0x003b000800007988 */ /* 0x000fe80008000009 */
[----:B------:R-:W3:Y:S04]  /*c350*/  LDL.LU R27, [R1+0x1d8] ;  /* 0x0001d800011b7983 */ /* 0x000ee80000300800 */
[----:B------:R1:W-:Y:S04]  /*c360*/  STS.U8 [R0+UR9+0x3f00], R7 ;  /* 0x003f000700007988 */ /* 0x0003e80008000009 */
[----:B------:R-:W3:Y:S04]  /*c370*/  LDL.LU R2, [R1+0x11c] ;  /* 0x00011c0001027983 */ /* 0x000ee80000300800 */
[----:B-1----:R-:W3:Y:S04]  /*c380*/  LDL.LU R0, [R1+0x118] ;  /* 0x0001180001007983 */ /* 0x002ee80000300800 */
[----:B------:R-:W3:Y:S04]  /*c390*/  LDL.LU R4, [R1+0x114] ;  /* 0x0001140001047983 */ /* 0x000ee80000300800 */
[----:B------:R-:W3:Y:S04]  /*c3a0*/  LDL.LU R25, [R1+0x110] ;  /* 0x0001100001197983 */ /* 0x000ee80000300800 */
[----:B------:R-:W3:Y:S04]  /*c3b0*/  LDL.LU R29, [R1+0x100] ;  /* 0x00010000011d7983 */ /* 0x000ee80000300800 */
[----:B------:R-:W0:Y:S04]  /*c3c0*/  LDL.LU R30, [R1+0xfc] ;  /* 0x0000fc00011e7983 */ /* 0x000e280000300800 */
[----:B------:R-:W3:Y:S04]  /*c3d0*/  LDL.LU R31, [R1+0xf8] ;  /* 0x0000f800011f7983 */ /* 0x000ee80000300800 */
[----:B------:R-:W3:Y:S04]  /*c3e0*/  LDL.LU R32, [R1+0xf4] ;  /* 0x0000f40001207983 */ /* 0x000ee80000300800 */
[----:B------:R-:W3:Y:S04]  /*c3f0*/  LDL.LU R35, [R1+0xe0] ;  /* 0x0000e00001237983 */ /* 0x000ee80000300800 */
[----:B------:R-:W3:Y:S04]  /*c400*/  LDL.LU R36, [R1+0xdc] ;  /* 0x0000dc0001247983 */ /* 0x000ee80000300800 */
[----:B------:R-:W3:Y:S04]  /*c410*/  LDL.LU R38, [R1+0xd8] ;  /* 0x0000d80001267983 */ /* 0x000ee80000300800 */
[----:B------:R-:W3:Y:S04]  /*c420*/  LDL.LU R39, [R1+0xc8] ;  /* 0x0000c80001277983 */ /* 0x000ee80000300800 */
[----:B------:R-:W3:Y:S01]  /*c430*/  LDL.LU R40, [R1+0xc4] ;  /* 0x0000c40001287983 */ /* 0x000ee20000300800 */
[----:B------:R-:W-:-:S03]  /*c440*/  LOP3.LUT R93, R41, 0x70, RZ, 0x3c, !PT ;  /* 0x00000070295d7812 */ /* 0x000fc600078e3cff */
[----:B------:R-:W3:Y:S01]  /*c450*/  LDL.LU R41, [R1+0xc0] ;  /* 0x0000c00001297983 */ /* 0x000ee20000300800 */
[C---:B------:R-:W-:Y:S01]  /*c460*/  IADD3 R6, P0, PT, R3.reuse, UR14, RZ ;  /* 0x0000000e03067c10 */ /* 0x040fe2000ff1e0ff */
[----:B------:R-:W-:Y:S01]  /*c470*/  IMAD R74, R68, UR61, RZ ;  /* 0x0000003d444a7c24 */ /* 0x000fe2000f8e02ff */
[----:B------:R-:W1:Y:S01]  /*c480*/  LDCU UR14, c[0x0][0x3b0] ;  /* 0x00007600ff0e77ac */ /* 0x000e620008000800 */
[----:B------:R-:W-:Y:S04]  /*c490*/  STS.U8 [R93+UR9+0x380], R22 ;  /* 0x000380165d007988 */ /* 0x000fe80008000009 */
[----:B------:R-:W-:Y:S04]  /*c4a0*/  STS.U8 [R93+UR9+0x780], R21 ;  /* 0x000780155d007988 */ /* 0x000fe80008000009 */
[----:B------:R-:W-:Y:S04]  /*c4b0*/  STS.U8 [R93+UR9+0xb80], R20 ;  /* 0x000b80145d007988 */ /* 0x000fe80008000009 */
[----:B------:R-:W-:Y:S01]  /*c4c0*/  STS.U8 [R93+UR9+0xf80], R19 ;  /* 0x000f80135d007988 */ /* 0x000fe20008000009 */
[----:B------:R-:W-:Y:S01]  /*c4d0*/  LEA.HI.X.SX32 R3, R3, UR15, 0x1, P0 ;  /* 0x0000000f03037c11 */ /* 0x000fe200080f0eff */
[----:B------:R-:W-:Y:S01]  /*c4e0*/  IMAD R42, R42, UR29, RZ ;  /* 0x0000001d2a2a7c24 */ /* 0x000fe2000f8e02ff */
[----:B------:R-:W0:Y:S01]  /*c4f0*/  LDCU UR15, c[0x0][0x3b0] ;  /* 0x00007600ff0f77ac */ /* 0x000e220008000800 */
        /* <DEDUP_REMOVED lines=8> */
[----:B------:R1:W-:Y:S01]  /*c580*/  STS.U8 [R93+UR9+0x3380], R10 ;  /* 0x0033800a5d007988 */ /* 0x0003e20008000009 */
[----:B------:R-:W-:-:S02]  /*c590*/  IMAD R43, R43, UR30, RZ ;  /* 0x0000001e2b2b7c24 */ /* 0x000fc4000f8e02ff */
[----:B------:R-:W-:Y:S02]  /*c5a0*/  IMAD R44, R44, UR31, RZ ;  /* 0x0000001f2c2c7c24 */ /* 0x000fe4000f8e02ff */
[----:B------:R-:W-:Y:S02]  /*c5b0*/  IMAD R45, R45, UR32, RZ ;  /* 0x000000202d2d7c24 */ /* 0x000fe4000f8e02ff */
[----:B----4-:R-:W-:Y:S02]  /*c5c0*/  IMAD R7, R81, UR4, RZ ;  /* 0x0000000451077c24 */ /* 0x010fe4000f8e02ff */
[----:B--2---:R-:W-:Y:S02]  /*c5d0*/  IMAD R8, R83, UR4, RZ ;  /* 0x0000000453087c24 */ /* 0x004fe4000f8e02ff */
[----:B------:R-:W-:Y:S02]  /*c5e0*/  IMAD R9, R85, UR4, RZ ;  /* 0x0000000455097c24 */ /* 0x000fe4000f8e02ff */
[----:B-1----:R-:W-:-:S02]  /*c5f0*/  IMAD R10, R87, UR4, RZ ;  /* 0x00000004570a7c24 */ /* 0x002fc4000f8e02ff */
[----:B------:R-:W-:Y:S02]  /*c600*/  IMAD R11, R88, UR4, RZ ;  /* 0x00000004580b7c24 */ /* 0x000fe4000f8e02ff */
[----:B------:R-:W-:Y:S02]  /*c610*/  IMAD R12, R90, UR4, RZ ;  /* 0x000000045a0c7c24 */ /* 0x000fe4000f8e02ff */
[----:B------:R-:W-:Y:S02]  /*c620*/  IMAD R13, R89, UR4, RZ ;  /* 0x00000004590d7c24 */ /* 0x000fe4000f8e02ff */
[----:B------:R-:W-:Y:S02]  /*c630*/  IMAD R14, R91, UR4, RZ ;  /* 0x000000045b0e7c24 */ /* 0x000fe4000f8e02ff */
[----:B------:R-:W-:Y:S02]  /*c640*/  IMAD R15, R92, UR4, RZ ;  /* 0x000000045c0f7c24 */ /* 0x000fe4000f8e02ff */
[----:B---3--:R-:W-:-:S02]  /*c650*/  IMAD R17, R26, UR4, RZ ;  /* 0x000000041a117c24 */ /* 0x008fc4000f8e02ff */
[----:B------:R-:W-:Y:S02]  /*c660*/  IMAD R19, R2, UR4, RZ ;  /* 0x0000000402137c24 */ /* 0x000fe4000f8e02ff */
[----:B------:R-:W-:Y:S01]  /*c670*/  IMAD R20, R0, UR4, RZ ;  /* 0x0000000400147c24 */ /* 0x000fe2000f8e02ff */
[----:B------:R-:W-:Y:S01]  /*c680*/  IADD3 R0, P0, PT, R7, R6, RZ ;  /* 0x0000000607007210 */ /* 0x000fe20007f1e0ff */
[----:B------:R-:W-:-:S03]  /*c690*/  IMAD R21, R4, UR5, RZ ;  /* 0x0000000504157c24 */ /* 0x000fc6000f8e02ff */
[----:B------:R-:W-:Y:S02]  /*c6a0*/  LEA.HI.X.SX32 R4, R7, R3, 0x1, P0 ;  /* 0x0000000307047211 */ /* 0x000fe400000f0eff */
[-C--:B------:R-:W-:Y:S01]  /*c6b0*/  IADD3 R2, P2, PT, R8, R6.reuse, RZ ;  /* 0x0000000608027210 */ /* 0x080fe20007f5e0ff */
[----:B------:R1:W-:Y:S04]  /*c6c0*/  STL [R1+0x1dc], R0 ;  /* 0x0001dc0001007387 */ /* 0x0003e80000100800 */
[----:B------:R2:W-:Y:S04]  /*c6d0*/  STL [R1+0x1d8], R4 ;  /* 0x0001d80401007387 */ /* 0x0005e80000100800 */
[----:B------:R3:W-:Y:S01]  /*c6e0*/  STL [R1+0x1e4], R2 ;  /* 0x0001e40201007387 */ /* 0x0007e20000100800 */
[----:B-1----:R-:W-:-:S02]  /*c6f0*/  IADD3 R0, P6, PT, R9, R6, RZ ;  /* 0x0000000609007210 */ /* 0x002fc40007fde0ff */
[----:B--2---:R-:W-:-:S03]  /*c700*/  IADD3 R4, P5, PT, R10, R6, RZ ;  /* 0x000000060a047210 */ /* 0x004fc60007fbe0ff */
[----:B------:R1:W-:Y:S01]  /*c710*/  STL [R1+0x1ec], R0 ;  /* 0x0001ec0001007387 */ /* 0x0003e20000100800 */
[-C--:B---3--:R-:W-:Y:S01]  /*c720*/  IADD3 R2, P1, PT, R11, R6.reuse, RZ ;  /* 0x000000060b027210 */ /* 0x088fe20007f3e0ff */
[----:B0-----:R-:W-:Y:S02]  /*c730*/  IMAD R26, R30, UR13, RZ ;  /* 0x0000000d1e1a7c24 */ /* 0x001fe4000f8e02ff */
[----:B------:R-:W-:Y:S01]  /*c740*/  STL [R1+0x210], R4 ;  /* 0x0002100401007387 */ /* 0x000fe20000100800 */
[----:B------:R-:W-:Y:S01]  /*c750*/  IMAD R30, R35, UR20, RZ ;  /* 0x00000014231e7c24 */ /* 0x000fe2000f8e02ff */
[-C--:B-1----:R-:W-:Y:S02]  /*c760*/  IADD3 R0, P0, PT, R12, R6.reuse, RZ ;  /* 0x000000060c007210 */ /* 0x082fe40007f1e0ff */
[----:B------:R0:W-:Y:S01]  /*c770*/  STL [R1+0x218], R2 ;  /* 0x0002180201007387 */ /* 0x0001e20000100800 */
[----:B------:R-:W-:Y:S02]  /*c780*/  IMAD R35, R39, UR23, RZ ;  /* 0x0000001727237c24 */ /* 0x000fe4000f8e02ff */
[----:B------:R-:W-:Y:S01]  /*c790*/  IMAD R39, R86, UR26, RZ ;  /* 0x0000001a56277c24 */ /* 0x000fe2000f8e02ff */
[----:B------:R-:W-:-:S02]  /*c7a0*/  IADD3 R86, P4, PT, R13, R6, RZ ;  /* 0x000000060d567210 */ /* 0x000fc40007f9e0ff */
[-C--:B0-----:R-:W-:Y:S01]  /*c7b0*/  LEA.HI.X.SX32 R2, R8, R3.reuse, 0x1, P2 ;  /* 0x0000000308027211 */ /* 0x081fe200010f0eff */
[----:B------:R0:W-:Y:S01]  /*c7c0*/  STL [R1+0x220], R0 ;  /* 0x0002200001007387 */ /* 0x0001e20000100800 */
[----:B------:R-:W-:Y:S01]  /*c7d0*/  IADD3 R91, P2, PT, R14, R6, RZ ;  /* 0x000000060e5b7210 */ /* 0x000fe20007f5e0ff */
[----:B------:R-:W-:Y:S02]  /*c7e0*/  IMAD R16, R5, UR4, RZ ;  /* 0x0000000405107c24 */ /* 0x000fe4000f8e02ff */
[----:B------:R1:W-:Y:S01]  /*c7f0*/  STL [R1+0x1e0], R2 ;  /* 0x0001e00201007387 */ /* 0x0003e20000100800 */
[----:B0-----:R-:W-:-:S03]  /*c800*/  LEA.HI.X.SX32 R0, R9, R3, 0x1, P6 ;  /* 0x0000000309007211 */ /* 0x001fc600030f0eff */
[----:B------:R-:W-:Y:S01]  /*c810*/  STL [R1+0x228], R86 ;  /* 0x0002285601007387 */ /* 0x000fe20000100800 */
[----:B-1----:R-:W-:-:S03]  /*c820*/  IADD3 R2, P6, PT, R15, R6, RZ ;  /* 0x000000060f027210 */ /* 0x002fc60007fde0ff */
[----:B------:R-:W-:Y:S04]  /*c830*/  STL [R1+0x818], R86 ;  /* 0x0008185601007387 */ /* 0x000fe80000100800 */
[----:B------:R0:W-:Y:S01]  /*c840*/  STL [R1+0x1e8], R0 ;  /* 0x0001e80001007387 */ /* 0x0001e20000100800 */
[----:B------:R-:W-:-:S03]  /*c850*/  IMAD R18, R27, UR4, RZ ;  /* 0x000000041b127c24 */ /* 0x000fc6000f8e02ff */
[----:B------:R-:W-:Y:S04]  /*c860*/  STL [R1+0x230], R91 ;  /* 0x0002305b01007387 */ /* 0x000fe80000100800 */
[----:B------:R1:W-:Y:S01]  /*c870*/  STL [R1+0x238], R2 ;  /* 0x0002380201007387 */ /* 0x0003e20000100800 */
[-C--:B0-----:R-:W-:Y:S02]  /*c880*/  LEA.HI.X.SX32 R0, R10, R3.reuse, 0x1, P5 ;  /* 0x000000030a007211 */ /* 0x081fe400028f0eff */
[----:B------:R-:W-:Y:S01]  /*c890*/  IADD3 R4, P5, PT, R16, R6, RZ ;  /* 0x0000000610047210 */ /* 0x000fe20007fbe0ff */
[----:B------:R0:W-:Y:S01]  /*c8a0*/  STL [R1+0x81c], R91 ;  /* 0x00081c5b01007387 */ /* 0x0001e20000100800 */
[----:B-1----:R-:W-:-:S03]  /*c8b0*/  LEA.HI.X.SX32 R2, R11, R3, 0x1, P1 ;  /* 0x000000030b027211 */ /* 0x002fc600008f0eff */
[----:B------:R1:W-:Y:S04]  /*c8c0*/  STL [R1+0x1f0], R0 ;  /* 0x0001f00001007387 */ /* 0x0003e80000100800 */
[----:B------:R-:W-:Y:S01]  /*c8d0*/  STL [R1+0x240], R4 ;  /* 0x0002400401007387 */ /* 0x000fe20000100800 */
[----:B0-----:R-:W-:-:S03]  /*c8e0*/  LEA.HI.X.SX32 R91, R12, R3, 0x1, P0 ;  /* 0x000000030c5b7211 */ /* 0x001fc600000f0eff */
[----:B------:R0:W-:Y:S01]  /*c8f0*/  STL [R1+0x214], R2 ;  /* 0x0002140201007387 */ /* 0x0001e20000100800 */
[----:B-1----:R-:W-:Y:S02]  /*c900*/  IADD3 R0, P1, PT, R17, R6, RZ ;  /* 0x0000000611007210 */ /* 0x002fe40007f3e0ff */
[----:B------:R-:W-:-:S03]  /*c910*/  LEA.HI.X.SX32 R68, R13, R3, 0x1, P4 ;  /* 0x000000030d447211 */ /* 0x000fc600020f0eff */
[----:B------:R1:W-:Y:S01]  /*c920*/  STL [R1+0x248], R0 ;  /* 0x0002480001007387 */ /* 0x0003e20000100800 */
[----:B0-----:R-:W-:Y:S02]  /*c930*/  IADD3 R2, P0, PT, R18, R6, RZ ;  /* 0x0000000612027210 */ /* 0x001fe40007f1e0ff */
[----:B------:R-:W-:-:S03]  /*c940*/  LEA.HI.X.SX32 R92, R14, R3, 0x1, P2 ;  /* 0x000000030e5c7211 */ /* 0x000fc600010f0eff */
[----:B------:R-:W-:Y:S01]  /*c950*/  STL [R1+0x250], R2 ;  /* 0x0002500201007387 */ /* 0x000fe20000100800 */
[----:B-1----:R-:W-:-:S03]  /*c960*/  IADD3 R0, P4, PT, R19, R6, RZ ;  /* 0x0000000613007210 */ /* 0x002fc60007f9e0ff */
[----:B------:R-:W-:Y:S01]  /*c970*/  STL [R1+0x21c], R91 ;  /* 0x00021c5b01007387 */ /* 0x000fe20000100800 */
[----:B------:R-:W-:Y:S01]  /*c980*/  IADD3 R5, P2, PT, R20, R6, RZ ;  /* 0x0000000614057210 */ /* 0x000fe20007f5e0ff */
[----:B------:R-:W-:Y:S02]  /*c990*/  IMAD R27, R31, UR16, RZ ;  /* 0x000000101f1b7c24 */ /* 0x000fe4000f8e02ff */
[----:B------:R-:W-:Y:S01]  /*c9a0*/  STL [R1+0x820], R91 ;  /* 0x0008205b01007387 */ /* 0x000fe20000100800 */
[----:B------:R-:W-:-:S03]  /*c9b0*/  IMAD R31, R36, UR21, RZ ;  /* 0x00000015241f7c24 */ /* 0x000fc6000f8e02ff */
[----:B------:R0:W-:Y:S01]  /*c9c0*/  STL [R1+0x258], R0 ;  /* 0x0002580001007387 */ /* 0x0001e20000100800 */
[----:B------:R-:W-:Y:S02]  /*c9d0*/  IMAD R36, R40, UR24, RZ ;  /* 0x0000001828247c24 */ /* 0x000fe4000f8e02ff */
[----:B------:R-:W-:Y:S01]  /*c9e0*/  IMAD R40, R73, UR27, RZ ;  /* 0x0000001b49287c24 */ /* 0x000fe2000f8e02ff */
[----:B------:R-:W-:Y:S01]  /*c9f0*/  STL [R1+0x224], R68 ;  /* 0x0002244401007387 */ /* 0x000fe20000100800 */
[----:B------:R-:W-:Y:S01]  /*ca00*/  IMAD R22, R25, UR7, RZ ;  /* 0x0000000719167c24 */ /* 0x000fe2000f8e02ff */
[-C--:B0-----:R-:W-:Y:S02]  /*ca10*/  LEA.HI.X.SX32 R0, R15, R3.reuse, 0x1, P6 ;  /* 0x000000030f007211 */ /* 0x081fe400030f0eff */
[----:B------:R-:W-:Y:S01]  /*ca20*/  STL [R1+0x824], R68 ;  /* 0x0008244401007387 */ /* 0x000fe20000100800 */
[----:B------:R-:W-:Y:S01]  /*ca30*/  IMAD R73, R82, UR60, RZ ;  /* 0x0000003c52497c24 */ /* 0x000fe2000f8e02ff */
[----:B------:R-:W-:Y:S01]  /*ca40*/  IADD3 R82, P6, PT, R21, R6, RZ ;  /* 0x0000000615527210 */ /* 0x000fe20007fde0ff */
[----:B------:R-:W-:Y:S01]  /*ca50*/  IMAD R25, R29, UR12, RZ ;  /* 0x0000000c1d197c24 */ /* 0x000fe2000f8e02ff */
[----:B------:R-:W-:Y:S01]  /*ca60*/  STL [R1+0x260], R5 ;  /* 0x0002600501007387 */ /* 0x000fe20000100800 */
[----:B------:R-:W-:-:S03]  /*ca70*/  LEA.HI.X.SX32 R4, R17, R3, 0x1, P1 ;  /* 0x0000000311047211 */ /* 0x000fc600008f0eff */
[----:B------:R0:W-:Y:S01]  /*ca80*/  STL [R1+0x234], R0 ;  /* 0x0002340001007387 */ /* 0x0001e20000100800 */
[----:B------:R-:W-:-:S03]  /*ca90*/  IADD3 R2, P1, PT, R25, R6, RZ ;  /* 0x0000000619027210 */ /* 0x000fc60007f3e0ff */
[----:B------:R-:W-:Y:S04]  /*caa0*/  STL [R1+0x828], R5 ;  /* 0x0008280501007387 */ /* 0x000fe80000100800 */
[----:B------:R-:W-:Y:S01]  /*cab0*/  STL [R1+0x22c], R92 ;  /* 0x00022c5c01007387 */ /* 0x000fe20000100800 */
[----:B0-----:R-:W-:-:S03]  /*cac0*/  LEA.HI.X.SX32 R0, R16, R3, 0x1, P5 ;  /* 0x0000000310007211 */ /* 0x001fc600028f0eff */
[----:B------:R-:W-:Y:S01]  /*cad0*/  STL [R1+0x82c], R92 ;  /* 0x00082c5c01007387 */ /* 0x000fe20000100800 */
[----:B------:R-:W-:-:S03]  /*cae0*/  IADD3 R89, P5, PT, R22, R6, RZ ;  /* 0x0000000616597210 */ /* 0x000fc60007fbe0ff */
[----:B------:R-:W-:Y:S04]  /*caf0*/  STL [R1+0x268], R82 ;  /* 0x0002685201007387 */ /* 0x000fe80000100800 */
[----:B------:R0:W-:Y:S04]  /*cb00*/  STL [R1+0x23c], R0 ;  /* 0x00023c0001007387 */ /* 0x0001e80000100800 */
[----:B------:R1:W-:Y:S04]  /*cb10*/  STL [R1+0x830], R82 ;  /* 0x0008305201007387 */ /* 0x0003e80000100800 */
[----:B------:R-:W-:Y:S01]  /*cb20*/  STL [R1+0x244], R4 ;  /* 0x0002440401007387 */ /* 0x000fe20000100800 */
[----:B0-----:R-:W-:-:S03]  /*cb30*/  LEA.HI.X.SX32 R0, R18, R3, 0x1, P0 ;  /* 0x0000000312007211 */ /* 0x001fc600000f0eff */
[----:B------:R-:W-:Y:S04]  /*cb40*/  STL [R1+0x270], R89 ;  /* 0x0002705901007387 */ /* 0x000fe80000100800 */
[----:B------:R0:W-:Y:S01]  /*cb50*/  STL [R1+0x278], R2 ;  /* 0x0002780201007387 */ /* 0x0001e20000100800 */
[----:B------:R-:W-:-:S03]  /*cb60*/  IMAD R29, R32, UR17, RZ ;  /* 0x00000011201d7c24 */ /* 0x000fc6000f8e02ff */
[----:B------:R-:W-:Y:S01]  /*cb70*/  STL [R1+0x834], R89 ;  /* 0x0008345901007387 */ /* 0x000fe20000100800 */
[----:B-1----:R-:W-:-:S03]  /*cb80*/  LEA.HI.X.SX32 R82, R19, R3, 0x1, P4 ;  /* 0x0000000313527211 */ /* 0x002fc600020f0eff */
[----:B------:R1:W-:Y:S01]  /*cb90*/  STL [R1+0x24c], R0 ;  /* 0x00024c0001007387 */ /* 0x0003e20000100800 */
[----:B------:R-:W-:Y:S01]  /*cba0*/  IMAD R32, R38, UR22, RZ ;  /* 0x0000001626207c24 */ /* 0x000fe2000f8e02ff */
[-C--:B0-----:R-:W-:Y:S01]  /*cbb0*/  IADD3 R2, P4, PT, R27, R6.reuse, RZ ;  /* 0x000000061b027210 */ /* 0x081fe20007f9e0ff */
[----:B------:R-:W-:Y:S01]  /*cbc0*/  IMAD R38, R41, UR25, RZ ;  /* 0x0000001929267c24 */ /* 0x000fe2000f8e02ff */
[-C--:B------:R-:W-:Y:S02]  /*cbd0*/  LEA.HI.X.SX32 R86, R20, R3.reuse, 0x1, P2 ;  /* 0x0000000314567211 */ /* 0x080fe400010f0eff */
[----:B-1----:R-:W-:Y:S01]  /*cbe0*/  IADD3 R0, P0, PT, R26, R6, RZ ;  /* 0x000000061a007210 */ /* 0x002fe20007f1e0ff */
[----:B------:R-:W-:Y:S02]  /*cbf0*/  IMAD R41, R72, UR28, RZ ;  /* 0x0000001c48297c24 */ /* 0x000fe4000f8e02ff */
[----:B------:R-:W-:Y:S02]  /*cc00*/  IMAD R72, R84, UR59, RZ ;  /* 0x0000003b54487c24 */ /* 0x000fe4000f8e02ff */
[----:B------:R0:W-:Y:S01]  /*cc10*/  STL [R1+0x280], R0 ;  /* 0x0002800001007387 */ /* 0x0001e20000100800 */
[----:B------:R-:W-:-:S02]  /*cc20*/  LEA.HI.X.SX32 R84, R21, R3, 0x1, P6 ;  /* 0x0000000315547211 */ /* 0x000fc400030f0eff */
[-C--:B------:R-:W-:Y:S01]  /*cc30*/  IADD3 R5, P6, PT, R30, R6.reuse, RZ ;  /* 0x000000061e057210 */ /* 0x080fe20007fde0ff */
[----:B------:R1:W-:Y:S01]  /*cc40*/  STL [R1+0x288], R2 ;  /* 0x0002880201007387 */ /* 0x0003e20000100800 */
[----:B0-----:R-:W-:-:S03]  /*cc50*/  IADD3 R0, P2, PT, R29, R6, RZ ;  /* 0x000000061d007210 */ /* 0x001fc60007f5e0ff */
[----:B------:R-:W-:Y:S01]  /*cc60*/  STL [R1+0x254], R82 ;  /* 0x0002545201007387 */ /* 0x000fe20000100800 */
[----:B------:R-:W-:-:S03]  /*cc70*/  LEA.HI.X.SX32 R90, R22, R3, 0x1, P5 ;  /* 0x00000003165a7211 */ /* 0x000fc600028f0eff */
[----:B------:R-:W-:Y:S01]  /*cc80*/  STL [R1+0x838], R82 ;  /* 0x0008385201007387 */ /* 0x000fe20000100800 */
[----:B-1----:R-:W-:-:S03]  /*cc90*/  LEA.HI.X.SX32 R2, R25, R3, 0x1, P1 ;  /* 0x0000000319027211 */ /* 0x002fc600008f0eff */
[----:B------:R0:W-:Y:S04]  /*cca0*/  STL [R1+0x290], R0 ;  /* 0x0002900001007387 */ /* 0x0001e80000100800 */
[----:B------:R-:W-:Y:S04]  /*ccb0*/  STL [R1+0x25c], R86 ;  /* 0x00025c5601007387 */ /* 0x000fe80000100800 */
[----:B------:R-:W-:Y:S01]  /*ccc0*/  STL [R1+0x83c], R86 ;  /* 0x00083c5601007387 */ /* 0x000fe20000100800 */
[----:B0-----:R-:W-:-:S03]  /*ccd0*/  IADD3 R0, P5, PT, R31, R6, RZ ;  /* 0x000000061f007210 */ /* 0x001fc60007fbe0ff */
[----:B------:R-:W-:Y:S04]  /*cce0*/  STL [R1+0x298], R5 ;  /* 0x0002980501007387 */ /* 0x000fe80000100800 */
[----:B------:R-:W-:Y:S04]  /*ccf0*/  STL [R1+0x840], R5 ;  /* 0x0008400501007387 */ /* 0x000fe80000100800 */
[----:B------:R-:W-:Y:S01]  /*cd00*/  STL [R1+0x264], R84 ;  /* 0x0002645401007387 */ /* 0x000fe20000100800 */
[----:B------:R-:W-:-:S03]  /*cd10*/  IADD3 R21, P1, PT, R32, R6, RZ ;  /* 0x0000000620157210 */ /* 0x000fc60007f3e0ff */
[----:B------:R-:W-:Y:S04]  /*cd20*/  STL [R1+0x844], R84 ;  /* 0x0008445401007387 */ /* 0x000fe80000100800 */
[----:B------:R-:W-:Y:S04]  /*cd30*/  STL [R1+0x2a0], R0 ;  /* 0x0002a00001007387 */ /* 0x000fe80000100800 */
[----:B------:R0:W-:Y:S04]  /*cd40*/  STL [R1+0x274], R2 ;  /* 0x0002740201007387 */ /* 0x0001e80000100800 */
[----:B------:R1:W-:Y:S04]  /*cd50*/  STL [R1+0x848], R0 ;  /* 0x0008480001007387 */ /* 0x0003e80000100800 */
[----:B------:R-:W-:Y:S01]  /*cd60*/  STL [R1+0x26c], R90 ;  /* 0x00026c5a01007387 */ /* 0x000fe20000100800 */
[----:B0-----:R-:W-:-:S02]  /*cd70*/  LEA.HI.X.SX32 R2, R27, R3, 0x1, P4 ;  /* 0x000000031b027211 */ /* 0x001fc400020f0eff */
[----:B-1----:R-:W-:Y:S01]  /*cd80*/  LEA.HI.X.SX32 R0, R26, R3, 0x1, P0 ;  /* 0x000000031a007211 */ /* 0x002fe200000f0eff */
[----:B------:R-:W-:Y:S01]  /*cd90*/  STL [R1+0x84c], R90 ;  /* 0x00084c5a01007387 */ /* 0x000fe20000100800 */
[----:B------:R-:W-:-:S03]  /*cda0*/  IADD3 R87, P0, PT, R35, R6, RZ ;  /* 0x0000000623577210 */ /* 0x000fc60007f1e0ff */
[----:B------:R-:W-:Y:S04]  /*cdb0*/  STL [R1+0x2a8], R21 ;  /* 0x0002a81501007387 */ /* 0x000fe80000100800 */
[----:B------:R0:W-:Y:S01]  /*cdc0*/  STL [R1+0x27c], R0 ;  /* 0x00027c0001007387 */ /* 0x0001e20000100800 */
[----:B------:R-:W-:-:S03]  /*cdd0*/  LEA.HI.X.SX32 R84, R29, R3, 0x1, P2 ;  /* 0x000000031d547211 */ /* 0x000fc600010f0eff */
[----:B------:R-:W-:Y:S01]  /*cde0*/  STL [R1+0x850], R21 ;  /* 0x0008501501007387 */ /* 0x000fe20000100800 */
[----:B0-----:R-:W-:-:S03]  /*cdf0*/  IADD3 R0, P4, PT, R36, R6, RZ ;  /* 0x0000000624007210 */ /* 0x001fc60007f9e0ff */
[----:B------:R-:W-:Y:S04]  /*ce00*/  STL [R1+0x284], R2 ;  /* 0x0002840201007387 */ /* 0x000fe80000100800 */
[----:B------:R-:W-:Y:S04]  /*ce10*/  STL [R1+0x2b0], R87 ;  /* 0x0002b05701007387 */ /* 0x000fe80000100800 */
[----:B------:R0:W-:Y:S01]  /*ce20*/  STL [R1+0x2b8], R0 ;  /* 0x0002b80001007387 */ /* 0x0001e20000100800 */
[----:B------:R-:W-:-:S03]  /*ce30*/  LEA.HI.X.SX32 R92, R30, R3, 0x1, P6 ;  /* 0x000000031e5c7211 */ /* 0x000fc600030f0eff */
[----:B------:R-:W-:Y:S01]  /*ce40*/  STL [R1+0x854], R87 ;  /* 0x0008545701007387 */ /* 0x000fe20000100800 */
[----:B0-----:R-:W-:-:S03]  /*ce50*/  IADD3 R0, P2, PT, R38, R6, RZ ;  /* 0x0000000626007210 */ /* 0x001fc60007f5e0ff */
[----:B------:R-:W-:Y:S01]  /*ce60*/  STL [R1+0x28c], R84 ;  /* 0x00028c5401007387 */ /* 0x000fe20000100800 */
[----:B------:R-:W-:-:S03]  /*ce70*/  LEA.HI.X.SX32 R2, R31, R3, 0x1, P5 ;  /* 0x000000031f027211 */ /* 0x000fc600028f0eff */
[----:B------:R0:W-:Y:S01]  /*ce80*/  STL [R1+0x2c0], R0 ;  /* 0x0002c00001007387 */ /* 0x0001e20000100800 */
[----:B------:R-:W-:-:S03]  /*ce90*/  IADD3 R86, P5, PT, R40, R6, RZ ;  /* 0x0000000628567210 */ /* 0x000fc60007fbe0ff */
[----:B------:R-:W-:Y:S01]  /*cea0*/  STL [R1+0x858], R84 ;  /* 0x0008585401007387 */ /* 0x000fe20000100800 */
[----:B0-----:R-:W-:Y:S02]  /*ceb0*/  IADD3 R0, P6, PT, R39, R6, RZ ;  /* 0x0000000627007210 */ /* 0x001fe40007fde0ff */
[----:B------:R-:W-:-:S03]  /*cec0*/  LEA.HI.X.SX32 R22, R32, R3, 0x1, P1 ;  /* 0x0000000320167211 */ /* 0x000fc600008f0eff */
[----:B------:R0:W-:Y:S01]  /*ced0*/  STL [R1+0x2c8], R0 ;  /* 0x0002c80001007387 */ /* 0x0001e20000100800 */
[----:B------:R-:W-:-:S03]  /*cee0*/  IADD3 R91, P1, PT, R41, R6, RZ ;  /* 0x00000006295b7210 */ /* 0x000fc60007f3e0ff */
[----:B------:R-:W-:Y:S01]  /*cef0*/  STL [R1+0x294], R92 ;  /* 0x0002945c01007387 */ /* 0x000fe20000100800 */
[----:B------:R-:W-:-:S03]  /*cf00*/  LEA.HI.X.SX32 R88, R35, R3, 0x1, P0 ;  /* 0x0000000323587211 */ /* 0x000fc600000f0eff */
[----:B------:R-:W-:Y:S01]  /*cf10*/  STL [R1+0x85c], R92 ;  /* 0x00085c5c01007387 */ /* 0x000fe20000100800 */
[----:B------:R-:W-:-:S03]  /*cf20*/  IADD3 R4, P0, PT, R42, R6, RZ ;  /* 0x000000062a047210 */ /* 0x000fc60007f1e0ff */
[----:B------:R-:W-:Y:S01]  /*cf30*/  STL [R1+0x2d0], R86 ;  /* 0x0002d05601007387 */ /* 0x000fe20000100800 */
[----:B0-----:R-:W-:-:S03]  /*cf40*/  LEA.HI.X.SX32 R0, R36, R3, 0x1, P4 ;  /* 0x0000000324007211 */ /* 0x001fc600020f0eff */
[----:B------:R-:W-:Y:S04]  /*cf50*/  STL [R1+0x860], R86 ;  /* 0x0008605601007387 */ /* 0x000fe80000100800 */
[----:B------:R-:W-:Y:S04]  /*cf60*/  STL [R1+0x29c], R2 ;  /* 0x00029c0201007387 */ /* 0x000fe80000100800 */
[----:B------:R-:W-:Y:S04]  /*cf70*/  STL [R1+0x864], R2 ;  /* 0x0008640201007387 */ /* 0x000fe80000100800 */
[----:B------:R-:W-:Y:S04]  /*cf80*/  STL [R1+0x2d8], R91 ;  /* 0x0002d85b01007387 */ /* 0x000fe80000100800 */
[----:B------:R-:W-:Y:S01]  /*cf90*/  STL [R1+0x868], R91 ;  /* 0x0008685b01007387 */ /* 0x000fe20000100800 */
[----:B------:R-:W-:-:S03]  /*cfa0*/  IADD3 R19, P4, PT, R43, R6, RZ ;  /* 0x000000062b137210 */ /* 0x000fc60007f9e0ff */
[----:B------:R-:W-:Y:S04]  /*cfb0*/  STL [R1+0x2a4], R22 ;  /* 0x0002a41601007387 */ /* 0x000fe80000100800 */
[----:B------:R-:W-:Y:S04]  /*cfc0*/  STL [R1+0x86c], R22 ;  /* 0x00086c1601007387 */ /* 0x000fe80000100800 */
[----:B------:R-:W-:Y:S04]  /*cfd0*/  STL [R1+0x2e0], R4 ;  /* 0x0002e00401007387 */ /* 0x000fe80000100800 */
[----:B------:R0:W-:Y:S04]  /*cfe0*/  STL [R1+0x2b4], R0 ;  /* 0x0002b40001007387 */ /* 0x0001e80000100800 */
[----:B------:R-:W-:Y:S01]  /*cff0*/  STL [R1+0x870], R4 ;  /* 0x0008700401007387 */ /* 0x000fe20000100800 */
[----:B------:R-:W-:-:S03]  /*d000*/  LEA.HI.X.SX32 R84, R39, R3, 0x1, P6 ;  /* 0x0000000327547211 */ /* 0x000fc600030f0eff */
[----:B------:R-:W-:Y:S01]  /*d010*/  STL [R1+0x2ac], R88 ;  /* 0x0002ac5801007387 */ /* 0x000fe20000100800 */
[----:B0-----:R-:W-:-:S03]  /*d020*/  LEA.HI.X.SX32 R0, R38, R3, 0x1, P2 ;  /* 0x0000000326007211 */ /* 0x001fc600010f0eff */
[----:B------:R-:W-:Y:S01]  /*d030*/  STL [R1+0x874], R88 ;  /* 0x0008745801007387 */ /* 0x000fe20000100800 */
[----:B------:R-:W-:-:S03]  /*d040*/  IADD3 R83, P2, PT, R44, R6, RZ ;  /* 0x000000062c537210 */ /* 0x000fc60007f5e0ff */
[----:B------:R-:W-:Y:S01]  /*d050*/  STL [R1+0x2e8], R19 ;  /* 0x0002e81301007387 */ /* 0x000fe20000100800 */
[----:B------:R-:W-:-:S03]  /*d060*/  IMAD R46, R46, UR33, RZ ;  /* 0x000000212e2e7c24 */ /* 0x000fc6000f8e02ff */
[----:B------:R0:W-:Y:S01]  /*d070*/  STL [R1+0x2bc], R0 ;  /* 0x0002bc0001007387 */ /* 0x0001e20000100800 */
[----:B------:R-:W-:-:S03]  /*d080*/  LEA.HI.X.SX32 R5, R40, R3, 0x1, P5 ;  /* 0x0000000328057211 */ /* 0x000fc600028f0eff */
[----:B------:R-:W-:Y:S01]  /*d090*/  STL [R1+0x878], R19 ;  /* 0x0008781301007387 */ /* 0x000fe20000100800 */
[-C--:B------:R-:W-:Y:S02]  /*d0a0*/  LEA.HI.X.SX32 R68, R41, R3.reuse, 0x1, P1 ;  /* 0x0000000329447211 */ /* 0x080fe400008f0eff */
[-C--:B0-----:R-:W-:Y:S01]  /*d0b0*/  IADD3 R0, P6, PT, R45, R6.reuse, RZ ;  /* 0x000000062d007210 */ /* 0x081fe20007fde0ff */
[----:B------:R-:W-:Y:S01]  /*d0c0*/  STL [R1+0x2f0], R83 ;  /* 0x0002f05301007387 */ /* 0x000fe20000100800 */
[-C--:B------:R-:W-:Y:S01]  /*d0d0*/  LEA.HI.X.SX32 R42, R42, R3.reuse, 0x1, P0 ;  /* 0x000000032a2a7211 */ /* 0x080fe200000f0eff */
[----:B------:R-:W-:Y:S01]  /*d0e0*/  IMAD R48, R48, UR34, RZ ;  /* 0x0000002230307c24 */ /* 0x000fe2000f8e02ff */
[----:B------:R-:W-:Y:S01]  /*d0f0*/  IADD3 R91, P0, PT, R46, R6, RZ ;  /* 0x000000062e5b7210 */ /* 0x000fe20007f1e0ff */
[----:B------:R0:W-:Y:S01]  /*d100*/  STL [R1+0x2f8], R0 ;  /* 0x0002f80001007387 */ /* 0x0001e20000100800 */
[----:B------:R-:W-:Y:S01]  /*d110*/  IMAD R49, R49, UR35, RZ ;  /* 0x0000002331317c24 */ /* 0x000fe2000f8e02ff */
[----:B------:R-:W-:-:S02]  /*d120*/  LEA.HI.X.SX32 R20, R43, R3, 0x1, P4 ;  /* 0x000000032b147211 */ /* 0x000fc400020f0eff */
[----:B------:R1:W-:Y:S01]  /*d130*/  STL [R1+0x87c], R83 ;  /* 0x00087c5301007387 */ /* 0x0003e20000100800 */
[----:B------:R-:W-:-:S03]  /*d140*/  IMAD R51, R51, UR36, RZ ;  /* 0x0000002433337c24 */ /* 0x000fc6000f8e02ff */
[----:B------:R-:W-:Y:S01]  /*d150*/  STL [R1+0x2c4], R84 ;  /* 0x0002c45401007387 */ /* 0x000fe20000100800 */
[-C--:B------:R-:W-:Y:S02]  /*d160*/  LEA.HI.X.SX32 R85, R44, R3.reuse, 0x1, P2 ;  /* 0x000000032c557211 */ /* 0x080fe400010f0eff */
[-C--:B0-----:R-:W-:Y:S01]  /*d170*/  LEA.HI.X.SX32 R0, R45, R3.reuse, 0x1, P6 ;  /* 0x000000032d007211 */ /* 0x081fe200030f0eff */
[----:B------:R-:W-:Y:S01]  /*d180*/  STL [R1+0x880], R84 ;  /* 0x0008805401007387 */ /* 0x000fe20000100800 */
[----:B------:R-:W-:-:S03]  /*d190*/  LEA.HI.X.SX32 R22, R46, R3, 0x1, P0 ;  /* 0x000000032e167211 */ /* 0x000fc600000f0eff */
[----:B------:R-:W-:Y:S01]  /*d1a0*/  STL [R1+0x2cc], R5 ;  /* 0x0002cc0501007387 */ /* 0x000fe20000100800 */
[----:B------:R-:W-:-:S03]  /*d1b0*/  IADD3 R21, P0, PT, R48, R6, RZ ;  /* 0x0000000630157210 */ /* 0x000fc60007f1e0ff */
[----:B------:R-:W-:Y:S01]  /*d1c0*/  STL [R1+0x2d4], R68 ;  /* 0x0002d44401007387 */ /* 0x000fe20000100800 */
[----:B------:R-:W-:Y:S01]  /*d1d0*/  IMAD R53, R53, UR37, RZ ;  /* 0x0000002535357c24 */ /* 0x000fe2000f8e02ff */
[-C--:B------:R-:W-:Y:S02]  /*d1e0*/  IADD3 R89, P1, PT, R49, R6.reuse, RZ ;  /* 0x0000000631597210 */ /* 0x080fe40007f3e0ff */
[----:B------:R-:W-:Y:S01]  /*d1f0*/  STL [R1+0x300], R91 ;  /* 0x0003005b01007387 */ /* 0x000fe20000100800 */
[----:B------:R-:W-:-:S03]  /*d200*/  IADD3 R46, P2, PT, R51, R6, RZ ;  /* 0x00000006332e7210 */ /* 0x000fc60007f5e0ff */
[----:B------:R-:W-:Y:S01]  /*d210*/  STL [R1+0x2dc], R42 ;  /* 0x0002dc2a01007387 */ /* 0x000fe20000100800 */
[----:B------:R-:W-:Y:S01]  /*d220*/  IMAD R54, R54, UR38, RZ ;  /* 0x0000002636367c24 */ /* 0x000fe2000f8e02ff */
[----:B------:R-:W-:Y:S02]  /*d230*/  LEA.HI.X.SX32 R87, R48, R3, 0x1, P0 ;  /* 0x0000000330577211 */ /* 0x000fe400000f0eff */
[----:B------:R-:W-:Y:S01]  /*d240*/  STL [R1+0x2e4], R20 ;  /* 0x0002e41401007387 */ /* 0x000fe20000100800 */
[----:B------:R-:W-:-:S03]  /*d250*/  IMAD R55, R55, UR39, RZ ;  /* 0x0000002737377c24 */ /* 0x000fc6000f8e02ff */
[----:B------:R0:W-:Y:S01]  /*d260*/  STL [R1+0x2f4], R0 ;  /* 0x0002f40001007387 */ /* 0x0001e20000100800 */
[----:B------:R-:W-:-:S03]  /*d270*/  LEA.HI.X.SX32 R82, R49, R3, 0x1, P1 ;  /* 0x0000000331527211 */ /* 0x000fc600008f0eff */
[----:B------:R-:W-:Y:S01]  /*d280*/  STL [R1+0x2ec], R85 ;  /* 0x0002ec5501007387 */ /* 0x000fe20000100800 */
[----:B------:R-:W-:-:S03]  /*d290*/  LEA.HI.X.SX32 R51, R51, R3, 0x1, P2 ;  /* 0x0000000333337211 */ /* 0x000fc600010f0eff */
[----:B------:R-:W-:Y:S01]  /*d2a0*/  STL [R1+0x2fc], R22 ;  /* 0x0002fc1601007387 */ /* 0x000fe20000100800 */
[-C--:B------:R-:W-:Y:S01]  /*d2b0*/  IADD3 R35, P0, PT, R53, R6.reuse, RZ ;  /* 0x0000000635237210 */ /* 0x080fe20007f1e0ff */
[----:B------:R-:W-:Y:S02]  /*d2c0*/  IMAD R57, R57, UR40, RZ ;  /* 0x0000002839397c24 */ /* 0x000fe4000f8e02ff */
[----:B------:R-:W-:Y:S01]  /*d2d0*/  STL [R1+0x308], R21 ;  /* 0x0003081501007387 */ /* 0x000fe20000100800 */
[----:B------:R-:W-:-:S03]  /*d2e0*/  IADD3 R17, P1, PT, R54, R6, RZ ;  /* 0x0000000636117210 */ /* 0x000fc60007f3e0ff */
[----:B------:R-:W2:Y:S01]  /*d2f0*/  LDL R48, [R1+0x2f8] ;  /* 0x0002f80001307983 */ /* 0x000ea20000100800 */
[----:B------:R-:W-:-:S03]  /*d300*/  IMAD R60, R60, UR41, RZ ;  /* 0x000000293c3c7c24 */ /* 0x000fc6000f8e02ff */
[----:B------:R-:W3:Y:S01]  /*d310*/  LDL R49, [R1+0x2b8] ;  /* 0x0002b80001317983 */ /* 0x000ee20000100800 */
[----:B------:R-:W-:-:S03]  /*d320*/  IADD3 R80, P2, PT, R55, R6, RZ ;  /* 0x0000000637507210 */ /* 0x000fc60007f5e0ff */
[----:B------:R-:W-:Y:S01]  /*d330*/  STL [R1+0x310], R89 ;  /* 0x0003105901007387 */ /* 0x000fe20000100800 */
[----:B------:R-:W-:Y:S01]  /*d340*/  IMAD R61, R61, UR42, RZ ;  /* 0x0000002a3d3d7c24 */ /* 0x000fe2000f8e02ff */
[-C--:B------:R-:W-:Y:S02]  /*d350*/  LEA.HI.X.SX32 R36, R53, R3.reuse, 0x1, P0 ;  /* 0x0000000335247211 */ /* 0x080fe400000f0eff */
[----:B------:R-:W-:Y:S01]  /*d360*/  STL [R1+0x304], R87 ;  /* 0x0003045701007387 */ /* 0x000fe20000100800 */
[----:B------:R-:W-:-:S03]  /*d370*/  LEA.HI.X.SX32 R18, R54, R3, 0x1, P1 ;  /* 0x0000000336127211 */ /* 0x000fc600008f0eff */
[----:B------:R-:W-:Y:S01]  /*d380*/  STL [R1+0x318], R46 ;  /* 0x0003182e01007387 */ /* 0x000fe20000100800 */
[----:B-1----:R-:W-:-:S03]  /*d390*/  IADD3 R83, P0, PT, R57, R6, RZ ;  /* 0x0000000639537210 */ /* 0x002fc60007f1e0ff */
[----:B------:R-:W-:Y:S01]  /*d3a0*/  STL [R1+0x30c], R82 ;  /* 0x00030c5201007387 */ /* 0x000fe20000100800 */
[----:B------:R-:W-:-:S03]  /*d3b0*/  LEA.HI.X.SX32 R81, R55, R3, 0x1, P2 ;  /* 0x0000000337517211 */ /* 0x000fc600010f0eff */
[----:B------:R-:W-:Y:S01]  /*d3c0*/  STL [R1+0x314], R51 ;  /* 0x0003143301007387 */ /* 0x000fe20000100800 */
[----:B------:R-:W-:-:S03]  /*d3d0*/  IADD3 R86, P1, PT, R60, R6, RZ ;  /* 0x000000063c567210 */ /* 0x000fc60007f3e0ff */
[----:B------:R-:W4:Y:S01]  /*d3e0*/  LDL R53, [R1+0x2b4] ;  /* 0x0002b40001357983 */ /* 0x000f220000100800 */
[----:B------:R-:W-:Y:S01]  /*d3f0*/  IMAD R64, R64, UR43, RZ ;  /* 0x0000002b40407c24 */ /* 0x000fe2000f8e02ff */
[----:B0-----:R-:W-:Y:S02]  /*d400*/  IADD3 R0, P2, PT, R61, R6, RZ ;  /* 0x000000063d007210 */ /* 0x001fe40007f5e0ff */
[----:B------:R-:W-:Y:S01]  /*d410*/  STL [R1+0x320], R35 ;  /* 0x0003202301007387 */ /* 0x000fe20000100800 */
[----:B------:R-:W-:-:S03]  /*d420*/  LEA.HI.X.SX32 R84, R57, R3, 0x1, P0 ;  /* 0x0000000339547211 */ /* 0x000fc600000f0eff */
[----:B------:R-:W-:Y:S01]  /*d430*/  STL [R1+0x328], R17 ;  /* 0x0003281101007387 */ /* 0x000fe20000100800 */
[----:B------:R-:W-:-:S03]  /*d440*/  IMAD R65, R65, UR44, RZ ;  /* 0x0000002c41417c24 */ /* 0x000fc6000f8e02ff */
[----:B------:R-:W-:Y:S01]  /*d450*/  STL [R1+0x31c], R36 ;  /* 0x00031c2401007387 */ /* 0x000fe20000100800 */
[----:B------:R-:W-:Y:S01]  /*d460*/  IMAD R67, R67, UR45, RZ ;  /* 0x0000002d43437c24 */ /* 0x000fe2000f8e02ff */
[-C--:B------:R-:W-:Y:S02]  /*d470*/  LEA.HI.X.SX32 R2, R60, R3.reuse, 0x1, P1 ;  /* 0x000000033c027211 */ /* 0x080fe400008f0eff */
[----:B------:R-:W-:Y:S01]  /*d480*/  STL [R1+0x330], R80 ;  /* 0x0003305001007387 */ /* 0x000fe20000100800 */
[----:B------:R-:W-:-:S03]  /*d490*/  LEA.HI.X.SX32 R90, R61, R3, 0x1, P2 ;  /* 0x000000033d5a7211 */ /* 0x000fc600010f0eff */
[----:B------:R-:W-:Y:S01]  /*d4a0*/  STL [R1+0x324], R18 ;  /* 0x0003241201007387 */ /* 0x000fe20000100800 */
[----:B------:R-:W-:-:S03]  /*d4b0*/  IADD3 R60, P0, PT, R64, R6, RZ ;  /* 0x00000006403c7210 */ /* 0x000fc60007f1e0ff */
[----:B------:R-:W-:Y:S01]  /*d4c0*/  STL [R1+0x32c], R81 ;  /* 0x00032c5101007387 */ /* 0x000fe20000100800 */
[----:B------:R-:W-:-:S03]  /*d4d0*/  IMAD R71, R71, UR46, RZ ;  /* 0x0000002e47477c24 */ /* 0x000fc6000f8e02ff */
[----:B------:R-:W-:Y:S01]  /*d4e0*/  STL [R1+0x338], R83 ;  /* 0x0003385301007387 */ /* 0x000fe20000100800 */
[----:B------:R-:W-:-:S03]  /*d4f0*/  IADD3 R44, P1, PT, R65, R6, RZ ;  /* 0x00000006412c7210 */ /* 0x000fc60007f3e0ff */
[----:B------:R-:W-:Y:S01]  /*d500*/  STL [R1+0x340], R86 ;  /* 0x0003405601007387 */ /* 0x000fe20000100800 */
[----:B------:R-:W-:Y:S01]  /*d510*/  IMAD R70, R70, UR47, RZ ;  /* 0x0000002f46467c24 */ /* 0x000fe2000f8e02ff */
[----:B------:R-:W-:Y:S02]  /*d520*/  IADD3 R31, P2, PT, R67, R6, RZ ;  /* 0x00000006431f7210 */ /* 0x000fe40007f5e0ff */
[----:B------:R-:W-:Y:S01]  /*d530*/  STL [R1+0x334], R84 ;  /* 0x0003345401007387 */ /* 0x000fe20000100800 */
[----:B------:R-:W-:Y:S01]  /*d540*/  IMAD R69, R69, UR48, RZ ;  /* 0x0000003045457c24 */ /* 0x000fe2000f8e02ff */
[-C--:B------:R-:W-:Y:S02]  /*d550*/  LEA.HI.X.SX32 R61, R64, R3.reuse, 0x1, P0 ;  /* 0x00000003403d7211 */ /* 0x080fe400000f0eff */
[----:B------:R-:W-:Y:S01]  /*d560*/  STL [R1+0x348], R0 ;  /* 0x0003480001007387 */ /* 0x000fe20000100800 */
[----:B------:R-:W-:-:S03]  /*d570*/  LEA.HI.X.SX32 R45, R65, R3, 0x1, P1 ;  /* 0x00000003412d7211 */ /* 0x000fc600008f0eff */
[----:B------:R-:W-:Y:S01]  /*d580*/  STL [R1+0x33c], R2 ;  /* 0x00033c0201007387 */ /* 0x000fe20000100800 */
[----:B------:R-:W-:-:S03]  /*d590*/  LEA.HI.X.SX32 R32, R67, R3, 0x1, P2 ;  /* 0x0000000343207211 */ /* 0x000fc600010f0eff */
[----:B------:R-:W-:Y:S01]  /*d5a0*/  STL [R1+0x344], R90 ;  /* 0x0003445a01007387 */ /* 0x000fe20000100800 */
[----:B------:R-:W-:-:S03]  /*d5b0*/  IADD3 R15, P0, PT, R71, R6, RZ ;  /* 0x00000006470f7210 */ /* 0x000fc60007f1e0ff */
[----:B------:R-:W2:Y:S01]  /*d5c0*/  LDL R64, [R1+0x2f4] ;  /* 0x0002f40001407983 */ /* 0x000ea20000100800 */
[----:B------:R-:W-:-:S03]  /*d5d0*/  IADD3 R78, P1, PT, R70, R6, RZ ;  /* 0x00000006464e7210 */ /* 0x000fc60007f3e0ff */
[----:B------:R-:W-:Y:S01]  /*d5e0*/  STL [R1+0x350], R60 ;  /* 0x0003503c01007387 */ /* 0x000fe20000100800 */
[----:B------:R-:W-:Y:S01]  /*d5f0*/  IMAD R66, R66, UR49, RZ ;  /* 0x0000003142427c24 */ /* 0x000fe2000f8e02ff */
[----:B------:R-:W-:Y:S02]  /*d600*/  IADD3 R88, P2, PT, R69, R6, RZ ;  /* 0x0000000645587210 */ /* 0x000fe40007f5e0ff */
[----:B------:R-:W2:Y:S01]  /*d610*/  LDL R65, [R1+0x278] ;  /* 0x0002780001417983 */ /* 0x000ea20000100800 */
[----:B------:R-:W-:-:S03]  /*d620*/  IMAD R63, R63, UR14, RZ ;  /* 0x0000000e3f3f7c24 */ /* 0x000fc6000f8e02ff */
[----:B------:R-:W-:Y:S01]  /*d630*/  STL [R1+0x358], R44 ;  /* 0x0003582c01007387 */ /* 0x000fe20000100800 */
[----:B------:R-:W-:-:S03]  /*d640*/  LEA.HI.X.SX32 R16, R71, R3, 0x1, P0 ;  /* 0x0000000347107211 */ /* 0x000fc600000f0eff */
        /* <DEDUP_REMOVED lines=13> */
[----:B------:R-:W-:-:S03]  /*d720*/  IMAD R58, R58, UR51, RZ ;  /* 0x000000333a3a7c24 */ /* 0x000fc6000f8e02ff */
[----:B------:R-:W-:Y:S01]  /*d730*/  STL [R1+0x370], R78 ;  /* 0x0003704e01007387 */ /* 0x000fe20000100800 */
[----:B------:R-:W-:-:S03]  /*d740*/  LEA.HI.X.SX32 R92, R66, R3, 0x1, P0 ;  /* 0x00000003425c7211 */ /* 0x000fc600000f0eff */
[----:B------:R-:W-:Y:S01]  /*d750*/  STL [R1+0x364], R16 ;  /* 0x0003641001007387 */ /* 0x000fe20000100800 */
[----:B------:R-:W-:Y:S01]  /*d760*/  IMAD R56, R56, UR52, RZ ;  /* 0x0000003438387c24 */ /* 0x000fe2000f8e02ff */
[----:B------:R-:W-:Y:S02]  /*d770*/  LEA.HI.X.SX32 R69, R63, R3, 0x1, P1 ;  /* 0x000000033f457211 */ /* 0x000fe400008f0eff */
[----:B------:R-:W-:Y:S01]  /*d780*/  STL [R1+0x36c], R79 ;  /* 0x00036c4f01007387 */ /* 0x000fe20000100800 */
[----:B------:R-:W-:-:S03]  /*d790*/  IADD3 R25, P0, PT, R59, R6, RZ ;  /* 0x000000063b197210 */ /* 0x000fc60007f1e0ff */
[----:B------:R-:W-:Y:S01]  /*d7a0*/  STL [R1+0x374], R19 ;  /* 0x0003741301007387 */ /* 0x000fe20000100800 */
[----:B------:R-:W-:-:S03]  /*d7b0*/  LEA.HI.X.SX32 R57, R62, R3, 0x1, P2 ;  /* 0x000000033e397211 */ /* 0x000fc600010f0eff */
[----:B------:R-:W-:Y:S01]  /*d7c0*/  STL [R1+0x380], R67 ;  /* 0x0003804301007387 */ /* 0x000fe20000100800 */
[----:B------:R-:W-:-:S03]  /*d7d0*/  IADD3 R29, P1, PT, R58, R6, RZ ;  /* 0x000000063a1d7210 */ /* 0x000fc60007f3e0ff */
[----:B------:R-:W2:Y:S04]  /*d7e0*/  LDL R66, [R1+0x274] ;  /* 0x0002740001427983 */ /* 0x000ea80000100800 */
[----:B------:R-:W2:Y:S01]  /*d7f0*/  LDL R63, [R1+0x238] ;  /* 0x00023800013f7983 */ /* 0x000ea20000100800 */
[----:B------:R-:W-:-:S03]  /*d800*/  IMAD R52, R52, UR53, RZ ;  /* 0x0000003534347c24 */ /* 0x000fc6000f8e02ff */
[----:B------:R-:W-:Y:S01]  /*d810*/  STL [R1+0x388], R70 ;  /* 0x0003884601007387 */ /* 0x000fe20000100800 */
[----:B------:R-:W-:-:S03]  /*d820*/  IADD3 R13, P2, PT, R56, R6, RZ ;  /* 0x00000006380d7210 */ /* 0x000fc60007f5e0ff */
[----:B------:R-:W2:Y:S01]  /*d830*/  LDL R62, [R1+0x234] ;  /* 0x00023400013e7983 */ /* 0x000ea20000100800 */
[----:B------:R-:W-:-:S03]  /*d840*/  LEA.HI.X.SX32 R43, R59, R3, 0x1, P0 ;  /* 0x000000033b2b7211 */ /* 0x000fc600000f0eff */
[----:B------:R-:W-:Y:S01]  /*d850*/  STL [R1+0x37c], R92 ;  /* 0x00037c5c01007387 */ /* 0x000fe20000100800 */
[----:B------:R-:W-:-:S03]  /*d860*/  LEA.HI.X.SX32 R30, R58, R3, 0x1, P1 ;  /* 0x000000033a1e7211 */ /* 0x000fc600008f0eff */
[----:B------:R-:W-:Y:S01]  /*d870*/  STL [R1+0x390], R55 ;  /* 0x0003903701007387 */ /* 0x000fe20000100800 */
[----:B------:R-:W-:-:S03]  /*d880*/  LEA.HI.X.SX32 R14, R56, R3, 0x1, P2 ;  /* 0x00000003380e7211 */ /* 0x000fc600010f0eff */
[----:B------:R-:W-:Y:S01]  /*d890*/  STL [R1+0x384], R69 ;  /* 0x0003844501007387 */ /* 0x000fe20000100800 */
[----:B------:R-:W-:-:S03]  /*d8a0*/  IADD3 R76, P0, PT, R52, R6, RZ ;  /* 0x00000006344c7210 */ /* 0x000fc60007f1e0ff */
[----:B------:R-:W-:Y:S04]  /*d8b0*/  STL [R1+0x38c], R57 ;  /* 0x00038c3901007387 */ /* 0x000fe80000100800 */
[----:B------:R-:W-:Y:S04]  /*d8c0*/  STL [R1+0x398], R25 ;  /* 0x0003981901007387 */ /* 0x000fe80000100800 */
[----:B------:R-:W-:Y:S04]  /*d8d0*/  STL [R1+0x3a0], R29 ;  /* 0x0003a01d01007387 */ /* 0x000fe80000100800 */
[----:B------:R-:W-:Y:S01]  /*d8e0*/  STL [R1+0x394], R43 ;  /* 0x0003942b01007387 */ /* 0x000fe20000100800 */
[----:B------:R-:W-:-:S03]  /*d8f0*/  LEA.HI.X.SX32 R77, R52, R3, 0x1, P0 ;  /* 0x00000003344d7211 */ /* 0x000fc600000f0eff */
[----:B------:R-:W2:Y:S04]  /*d900*/  LDL R56, [R1+0x1dc] ;  /* 0x0001dc0001387983 */ /* 0x000ea80000100800 */
[----:B------:R-:W-:Y:S04]  /*d910*/  STL [R1+0x3a8], R13 ;  /* 0x0003a80d01007387 */ /* 0x000fe80000100800 */
[----:B------:R-:W-:Y:S04]  /*d920*/  STL [R1+0x39c], R30 ;  /* 0x00039c1e01007387 */ /* 0x000fe80000100800 */
[----:B------:R-:W-:Y:S04]  /*d930*/  STL [R1+0x3a4], R14 ;  /* 0x0003a40e01007387 */ /* 0x000fe80000100800 */
[----:B------:R-:W3:Y:S01]  /*d940*/  LDL R52, [R1+0x1d8] ;  /* 0x0001d80001347983 */ /* 0x000ee20000100800 */
[----:B------:R-:W-:Y:S01]  /*d950*/  IMAD R47, R47, UR55, RZ ;  /* 0x000000372f2f7c24 */ /* 0x000fe2000f8e02ff */
[----:B------:R-:W0:Y:S04]  /*d960*/  S2R R10, SR_TID.X ;  /* 0x00000000000a7919 */ /* 0x000e280000002100 */
[----:B------:R-:W-:-:S04]  /*d970*/  IADD3 R59, P2, PT, R47, R6, RZ ;  /* 0x000000062f3b7210 */ /* 0x000fc80007f5e0ff */
[----:B------:R-:W-:Y:S02]  /*d980*/  LEA.HI.X.SX32 R58, R47, R3, 0x1, P2 ;  /* 0x000000032f3a7211 */ /* 0x000fe400010f0eff */
[----:B------:R-:W1:Y:S01]  /*d990*/  LDC R47, c[0x0][0x3a0] ;  /* 0x0000e800ff2f7b82 */ /* 0x000e620000000800 */
[----:B------:R-:W-:Y:S02]  /*d9a0*/  IMAD R37, R37, UR56, RZ ;  /* 0x0000003825257c24 */ /* 0x000fe4000f8e02ff */
[----:B------:R-:W-:-:S03]  /*d9b0*/  IMAD R50, R50, UR54, RZ ;  /* 0x0000003632327c24 */ /* 0x000fc6000f8e02ff */
[CC--:B------:R-:W-:Y:S02]  /*d9c0*/  IADD3 R38, P0, PT, R37.reuse, R6.reuse, RZ ;  /* 0x0000000625267210 */ /* 0x0c0fe40007f1e0ff */
[-C--:B------:R-:W-:Y:S01]  /*d9d0*/  IADD3 R4, P1, PT, R50, R6.reuse, RZ ;  /* 0x0000000632047210 */ /* 0x080fe20007f3e0ff */
[----:B------:R-:W-:Y:S01]  /*d9e0*/  IMAD R34, R34, UR57, RZ ;  /* 0x0000003922227c24 */ /* 0x000fe2000f8e02ff */
[-C--:B------:R-:W-:Y:S01]  /*d9f0*/  LEA.HI.X.SX32 R71, R37, R3.reuse, 0x1, P0 ;  /* 0x0000000325477211 */ /* 0x080fe200000f0eff */
[----:B------:R-:W-:Y:S01]  /*da00*/  IMAD R33, R33, UR58, RZ ;  /* 0x0000003a21217c24 */ /* 0x000fe2000f8e02ff */
[----:B------:R-:W-:Y:S01]  /*da10*/  LEA.HI.X.SX32 R50, R50, R3, 0x1, P1 ;  /* 0x0000000332327211 */ /* 0x000fe200008f0eff */
[----:B------:R-:W-:Y:S01]  /*da20*/  STL [R1+0x3b8], R4 ;  /* 0x0003b80401007387 */ /* 0x000fe20000100800 */
[----:B------:R-:W-:-:S03]  /*da30*/  IADD3 R39, P1, PT, R34, R6, RZ ;  /* 0x0000000622277210 */ /* 0x000fc60007f3e0ff */
[----:B------:R-:W-:Y:S01]  /*da40*/  STL [R1+0x3b0], R76 ;  /* 0x0003b04c01007387 */ /* 0x000fe20000100800 */
[----:B-1----:R-:W-:Y:S01]  /*da50*/  VIADD R75, R47, 0x7f ;  /* 0x0000007f2f4b7836 */ /* 0x002fe20000000000 */
[----:B0-----:R-:W-:Y:S02]  /*da60*/  LOP3.LUT R10, R10, 0x7f, RZ, 0xc0, !PT ;  /* 0x0000007f0a0a7812 */ /* 0x001fe400078ec0ff */
[----:B------:R-:W-:Y:S02]  /*da70*/  STL [R1+0x3c0], R59 ;  /* 0x0003c03b01007387 */ /* 0x000fe40000100800 */
[----:B------:R-:W-:Y:S02]  /*da80*/  ISETP.GT.AND P0, PT, R75, 0x7f, PT ;  /* 0x0000007f4b00780c */ /* 0x000fe40003f04270 */
[----:B------:R-:W-:Y:S01]  /*da90*/  STL [R1+0x3ac], R77 ;  /* 0x0003ac4d01007387 */ /* 0x000fe20000100800 */
[-C--:B------:R-:W-:Y:S02]  /*daa0*/  IADD3 R40, P2, PT, R33, R6.reuse, RZ ;  /* 0x0000000621287210 */ /* 0x080fe40007f5e0ff */
[----:B------:R-:W-:Y:S01]  /*dab0*/  ISETP.LT.AND P0, PT, R10, R47, P0 ;  /* 0x0000002f0a00720c */ /* 0x000fe20000701270 */
[----:B------:R-:W-:Y:S01]  /*dac0*/  STL [R1+0x3b4], R50 ;  /* 0x0003b43201007387 */ /* 0x000fe20000100800 */
[----:B------:R-:W-:-:S02]  /*dad0*/  IADD3 R26, P4, PT, R72, R6, RZ ;  /* 0x00000006481a7210 */ /* 0x000fc40007f9e0ff */
[-C--:B------:R-:W-:Y:S01]  /*dae0*/  IADD3 R8, P6, PT, R74, R6.reuse, RZ ;  /* 0x000000064a087210 */ /* 0x080fe20007fde0ff */
[----:B------:R-:W-:Y:S01]  /*daf0*/  STL [R1+0x3bc], R58 ;  /* 0x0003bc3a01007387 */ /* 0x000fe20000100800 */
[----:B------:R-:W-:-:S03]  /*db00*/  IADD3 R11, P5, PT, R73, R6, RZ ;  /* 0x00000006490b7210 */ /* 0x000fc60007fbe0ff */
[----:B------:R-:W-:Y:S01]  /*db10*/  STL [R1+0x3c4], R38 ;  /* 0x0003c42601007387 */ /* 0x000fe20000100800 */
[----:B------:R-:W-:-:S03]  /*db20*/  LEA.HI.X.SX32 R54, R34, R3, 0x1, P1 ;  /* 0x0000000322367211 */ /* 0x000fc600008f0eff */
[----:B------:R-:W-:Y:S01]  /*db30*/  STL [R1+0x3c8], R39 ;  /* 0x0003c82701007387 */ /* 0x000fe20000100800 */
[----:B------:R-:W-:-:S03]  /*db40*/  LEA.HI.X.SX32 R41, R33, R3, 0x1, P2 ;  /* 0x0000000321297211 */ /* 0x000fc600010f0eff */
[----:B------:R-:W-:Y:S01]  /*db50*/  STL [R1+0x3cc], R40 ;  /* 0x0003cc2801007387 */ /* 0x000fe20000100800 */
[-C--:B------:R-:W-:Y:S02]  /*db60*/  LEA.HI.X.SX32 R27, R72, R3.reuse, 0x1, P4 ;  /* 0x00000003481b7211 */ /* 0x080fe400020f0eff */
[----:B------:R-:W-:Y:S01]  /*db70*/  PRMT R7, RZ, 0x7610, R7 ;  /* 0x00007610ff077816 */ /* 0x000fe20000000007 */
[----:B------:R-:W-:Y:S01]  /*db80*/  STL [R1+0x3d0], R26 ;  /* 0x0003d01a01007387 */ /* 0x000fe20000100800 */
[----:B------:R-:W-:-:S03]  /*db90*/  LEA.HI.X.SX32 R9, R74, R3, 0x1, P6 ;  /* 0x000000034a097211 */ /* 0x000fc600030f0eff */
[----:B------:R2:W-:Y:S04]  /*dba0*/  STL [R1+0x20c], R8 ;  /* 0x00020c0801007387 */ /* 0x0005e80000100800 */
[----:B------:R-:W-:Y:S01]  /*dbb0*/  STL [R1+0x3d4], R11 ;  /* 0x0003d40b01007387 */ /* 0x000fe20000100800 */
[----:B------:R-:W-:-:S03]  /*dbc0*/  LEA.HI.X.SX32 R12, R73, R3, 0x1, P5 ;  /* 0x00000003490c7211 */ /* 0x000fc600028f0eff */
[----:B------:R-:W-:Y:S01]  /*dbd0*/  STL [R1+0x1f4], R71 ;  /* 0x0001f44701007387 */ /* 0x000fe20000100800 */
[----:B------:R-:W-:-:S03]  /*dbe0*/  PRMT R3, RZ, 0x7610, R3 ;  /* 0x00007610ff037816 */ /* 0x000fc60000000003 */
[----:B------:R-:W-:Y:S04]  /*dbf0*/  STL [R1+0x1fc], R54 ;  /* 0x0001fc3601007387 */ /* 0x000fe80000100800 */
[----:B------:R-:W-:Y:S04]  /*dc00*/  STL [R1+0x200], R41 ;  /* 0x0002002901007387 */ /* 0x000fe80000100800 */
[----:B------:R-:W-:Y:S04]  /*dc10*/  STL [R1+0x204], R27 ;  /* 0x0002041b01007387 */ /* 0x000fe80000100800 */
[----:B------:R3:W-:Y:S04]  /*dc20*/  STL [R1+0x1f8], R9 ;  /* 0x0001f80901007387 */ /* 0x0007e80000100800 */
[----:B------:R2:W4:Y:S02]  /*dc30*/  @P0 LDG.E.U8 R7, desc[UR18][R8.64] ;  /* 0x0000001208070981 */ /* 0x000524000c1e1100 */
[----:B--2---:R-:W-:-:S02]  /*dc40*/  @P0 IMAD.MOV.U32 R8, RZ, RZ, R56 ;  /* 0x000000ffff080224 */ /* 0x004fc400078e0038 */
[----:B---3--:R-:W-:-:S05]  /*dc50*/  @P0 IMAD.MOV.U32 R9, RZ, RZ, R52 ;  /* 0x000000ffff090224 */ /* 0x008fca00078e0034 */
[----:B------:R0:W2:Y:S04]  /*dc60*/  @P0 LDG.E.U8 R3, desc[UR18][R8.64] ;  /* 0x0000001208030981 */ /* 0x0000a8000c1e1100 */
[----:B------:R-:W-:Y:S04]  /*dc70*/  STS.U8 [R93+UR9+0x3780], R28 ;  /* 0x0037801c5d007988 */ /* 0x000fe80008000009 */
[----:B------:R-:W-:Y:S04]  /*dc80*/  STS.U8 [R93+UR9+0x3b80], R24 ;  /* 0x003b80185d007988 */ /* 0x000fe80008000009 */
[----:B------:R-:W-:Y:S01]  /*dc90*/  STS.U8 [R93+UR9+0x3f80], R23 ;  /* 0x003f80175d007988 */ /* 0x000fe20008000009 */
[----:B0-----:R-:W-:-:S02]  /*dca0*/  @P0 IMAD.MOV.U32 R8, RZ, RZ, R63 ;  /* 0x000000ffff080224 */ /* 0x001fc400078e003f */
[----:B------:R-:W-:Y:S01]  /*dcb0*/  @P0 IMAD.MOV.U32 R9, RZ, RZ, R62 ;  /* 0x000000ffff090224 */ /* 0x000fe200078e003e */
[----:B--2---:R0:W-:Y:S02]  /*dcc0*/  STS.U8 [R10+UR9+0x8000], R3 ;  /* 0x008000030a007988 */ /* 0x0041e40008000009 */
[----:B0-----:R-:W-:-:S06]  /*dcd0*/  PRMT R3, RZ, 0x7610, R3 ;  /* 0x00007610ff037816 */ /* 0x001fcc0000000003 */
[----:B------:R0:W2:Y:S02]  /*dce0*/  @P0 LDG.E.U8 R3, desc[UR18][R8.64] ;  /* 0x0000001208030981 */ /* 0x0000a4000c1e1100 */
[----:B0-----:R-:W-:Y:S02]  /*dcf0*/  @P0 IMAD.MOV.U32 R8, RZ, RZ, R65 ;  /* 0x000000ffff080224 */ /* 0x001fe400078e0041 */
[----:B------:R-:W-:Y:S01]  /*dd00*/  @P0 IMAD.MOV.U32 R9, RZ, RZ, R66 ;  /* 0x000000ffff090224 */ /* 0x000fe200078e0042 */
[----:B--2---:R0:W-:Y:S02]  /*dd10*/  STS.U8 [R10+UR9+0x8400], R3 ;  /* 0x008400030a007988 */ /* 0x0041e40008000009 */
[----:B0-----:R-:W-:-:S06]  /*dd20*/  PRMT R3, RZ, 0x7610, R3 ;  /* 0x00007610ff037816 */ /* 0x001fcc0000000003 */
[----:B------:R0:W2:Y:S02]  /*dd30*/  @P0 LDG.E.U8 R3, desc[UR18][R8.64] ;  /* 0x0000001208030981 */ /* 0x0000a4000c1e1100 */
[----:B0-----:R-:W-:Y:S02]  /*dd40*/  @P0 IMAD.MOV.U32 R8, RZ, RZ, R49 ;  /* 0x000000ffff080224 */ /* 0x001fe400078e0031 */
[----:B----4-:R-:W-:Y:S01]  /*dd50*/  @P0 IMAD.MOV.U32 R9, RZ, RZ, R53 ;  /* 0x000000ffff090224 */ /* 0x010fe200078e0035 */
        /* <DEDUP_REMOVED lines=17> */
[----:B------:R0:W2:Y:S04]  /*de70*/  @P0 LDG.E.U8 R3, desc[UR18][R8.64] ;  /* 0x0000001208030981 */ /* 0x0000a8000c1e1100 */
[----:B------:R-:W-:Y:S04]  /*de80*/  STL [R1+0x208], R12 ;  /* 0x0002080c01007387 */ /* 0x000fe80000100800 */
[----:B------:R-:W3:Y:S01]  /*de90*/  LDL R56, [R1+0x1e0] ;  /* 0x0001e00001387983 */ /* 0x000ee20000100800 */
[----:B0-----:R-:W-:Y:S02]  /*dea0*/  @P0 IMAD.MOV.U32 R8, RZ, RZ, R4 ;  /* 0x000000ffff080224 */ /* 0x001fe400078e0004 */
[----:B------:R-:W-:Y:S01]  /*deb0*/  @P0 IMAD.MOV.U32 R9, RZ, RZ, R50 ;  /* 0x000000ffff090224 */ /* 0x000fe200078e0032 */
[----:B------:R-:W4:Y:S04]  /*dec0*/  LDL R63, [R1+0x1e4] ;  /* 0x0001e400013f7983 */ /* 0x000f280000100800 */
[----:B------:R-:W3:Y:S04]  /*ded0*/  LDL R66, [R1+0x23c] ;  /* 0x00023c0001427983 */ /* 0x000ee80000100800 */
[----:B------:R-:W3:Y:S01]  /*dee0*/  LDL R65, [R1+0x240] ;  /* 0x0002400001417983 */ /* 0x000ee20000100800 */
[----:B------:R-:W-:-:S03]  /*def0*/  PRMT R6, RZ, 0x7610, R6 ;  /* 0x00007610ff067816 */ /* 0x000fc60000000006 */
[----:B------:R-:W3:Y:S04]  /*df00*/  LDL R53, [R1+0x27c] ;  /* 0x00027c0001357983 */ /* 0x000ee80000100800 */
[----:B------:R-:W3:Y:S01]  /*df10*/  LDL R49, [R1+0x280] ;  /* 0x0002800001317983 */ /* 0x000ee20000100800 */
[----:B------:R-:W0:Y:S03]  /*df20*/  S2R R62, SR_TID.X ;  /* 0x00000000003e7919 */ /* 0x000e260000002100 */
[----:B------:R-:W3:Y:S04]  /*df30*/  LDL R64, [R1+0x2bc] ;  /* 0x0002bc0001407983 */ /* 0x000ee80000100800 */
[----:B------:R-:W3:Y:S04]  /*df40*/  LDL R48, [R1+0x2c0] ;  /* 0x0002c00001307983 */ /* 0x000ee80000100800 */
[----:B------:R-:W3:Y:S04]  /*df50*/  LDL.LU R84, [R1+0x880] ;  /* 0x0008800001547983 */ /* 0x000ee80000300800 */
[----:B------:R-:W3:Y:S04]  /*df60*/  LDL.LU R83, [R1+0x87c] ;  /* 0x00087c0001537983 */ /* 0x000ee80000300800 */
[----:B------:R-:W3:Y:S04]  /*df70*/  LDL.LU R19, [R1+0x878] ;  /* 0x0008780001137983 */ /* 0x000ee80000300800 */
[----:B------:R-:W3:Y:S04]  /*df80*/  LDL.LU R88, [R1+0x874] ;  /* 0x0008740001587983 */ /* 0x000ee80000300800 */
[----:B------:R-:W3:Y:S04]  /*df90*/  LDL.LU R4, [R1+0x870] ;  /* 0x0008700001047983 */ /* 0x000ee80000300800 */
[----:B--2---:R1:W-:Y:S02]  /*dfa0*/  STS.U8 [R10+UR9+0x9800], R3 ;  /* 0x009800030a007988 */ /* 0x0043e40008000009 */
[----:B-1----:R-:W-:-:S06]  /*dfb0*/  PRMT R3, RZ, 0x7610, R3 ;  /* 0x00007610ff037816 */ /* 0x002fcc0000000003 */
[----:B------:R4:W2:Y:S02]  /*dfc0*/  @P0 LDG.E.U8 R3, desc[UR18][R8.64] ;  /* 0x0000001208030981 */ /* 0x0008a4000c1e1100 */
[----:B----4-:R-:W-:Y:S02]  /*dfd0*/  @P0 IMAD.MOV.U32 R8, RZ, RZ, R63 ;  /* 0x000000ffff080224 */ /* 0x010fe400078e003f */
[----:B---3--:R-:W-:Y:S01]  /*dfe0*/  @P0 IMAD.MOV.U32 R9, RZ, RZ, R56 ;  /* 0x000000ffff090224 */ /* 0x008fe200078e0038 */
[----:B0-----:R-:W-:Y:S01]  /*dff0*/  LOP3.LUT R62, R62, 0x7f, RZ, 0xc0, !PT ;  /* 0x0000007f3e3e7812 */ /* 0x001fe200078ec0ff */
[----:B------:R-:W3:Y:S04]  /*e000*/  LDL R63, [R1+0x1e8] ;  /* 0x0001e800013f7983 */ /* 0x000ee80000100800 */
[----:B------:R0:W4:Y:S02]  /*e010*/  @P0 LDG.E.U8 R6, desc[UR18][R8.64] ;  /* 0x0000001208060981 */ /* 0x000124000c1e1100 */
[----:B0-----:R-:W-:-:S02]  /*e020*/  @P0 IMAD.MOV.U32 R8, RZ, RZ, R65 ;  /* 0x000000ffff080224 */ /* 0x001fc400078e0041 */
[----:B------:R-:W-:Y:S01]  /*e030*/  @P0 IMAD.MOV.U32 R9, RZ, RZ, R66 ;  /* 0x000000ffff090224 */ /* 0x000fe200078e0042 */
[----:B--2---:R0:W-:Y:S01]  /*e040*/  STS.U8 [R10+UR9+0x9c00], R3 ;  /* 0x009c00030a007988 */ /* 0x0041e20008000009 */
[----:B------:R-:W-:-:S03]  /*e050*/  LOP3.LUT R62, R62, 0x10, RZ, 0x3c, !PT ;  /* 0x000000103e3e7812 */ /* 0x000fc600078e3cff */
[----:B------:R-:W2:Y:S04]  /*e060*/  LDL R66, [R1+0x1ec] ;  /* 0x0001ec0001427983 */ /* 0x000ea80000100800 */
[----:B------:R-:W2:Y:S01]  /*e070*/  LDL R65, [R1+0x284] ;  /* 0x0002840001417983 */ /* 0x000ea20000100800 */
[----:B0-----:R-:W-:-:S06]  /*e080*/  PRMT R3, RZ, 0x7610, R3 ;  /* 0x00007610ff037816 */ /* 0x001fcc0000000003 */
[----:B------:R0:W2:Y:S04]  /*e090*/  @P0 LDG.E.U8 R3, desc[UR18][R8.64] ;  /* 0x0000001208030981 */ /* 0x0000a8000c1e1100 */
[----:B----4-:R-:W-:Y:S01]  /*e0a0*/  STS.U8 [R62+UR9+0x8080], R6 ;  /* 0x008080063e007988 */ /* 0x010fe20008000009 */
[----:B0-----:R-:W-:Y:S02]  /*e0b0*/  @P0 IMAD.MOV.U32 R8, RZ, RZ, R49 ;  /* 0x000000ffff080224 */ /* 0x001fe400078e0031 */
[----:B------:R-:W-:Y:S01]  /*e0c0*/  @P0 IMAD.MOV.U32 R9, RZ, RZ, R53 ;  /* 0x000000ffff090224 */ /* 0x000fe200078e0035 */
[----:B------:R-:W4:Y:S04]  /*e0d0*/  LDL R49, [R1+0x248] ;  /* 0x0002480001317983 */ /* 0x000f280000100800 */
[----:B------:R-:W3:Y:S04]  /*e0e0*/  LDL R53, [R1+0x244] ;  /* 0x0002440001357983 */ /* 0x000ee80000100800 */
[----:B--2---:R0:W-:Y:S02]  /*e0f0*/  STS.U8 [R62+UR9+0x8480], R3 ;  /* 0x008480033e007988 */ /* 0x0041e40008000009 */
[----:B0-----:R-:W-:-:S06]  /*e100*/  PRMT R3, RZ, 0x7610, R3 ;  /* 0x00007610ff037816 */ /* 0x001fcc0000000003 */
[----:B------:R0:W2:Y:S02]  /*e110*/  @P0 LDG.E.U8 R3, desc[UR18][R8.64] ;  /* 0x0000001208030981 */ /* 0x0000a4000c1e1100 */
[----:B0-----:R-:W-:Y:S02]  /*e120*/  @P0 IMAD.MOV.U32 R8, RZ, RZ, R48 ;  /* 0x000000ffff080224 */ /* 0x001fe400078e0030 */
[----:B------:R-:W-:Y:S01]  /*e130*/  @P0 IMAD.MOV.U32 R9, RZ, RZ, R64 ;  /* 0x000000ffff090224 */ /* 0x000fe200078e0040 */
[----:B------:R-:W-:Y:S01]  /*e140*/  PRMT R6, RZ, 0x7610, R6 ;  /* 0x00007610ff067816 */ /* 0x000fe20000000006 */
[----:B------:R-:W3:Y:S04]  /*e150*/  LDL R48, [R1+0x288] ;  /* 0x0002880001307983 */ /* 0x000ee80000100800 */
[----:B--2---:R0:W-:Y:S02]  /*e160*/  STS.U8 [R62+UR9+0x8880], R3 ;  /* 0x008880033e007988 */ /* 0x0041e40008000009 */
[----:B0-----:R-:W-:-:S06]  /*e170*/  PRMT R3, RZ, 0x7610, R3 ;  /* 0x00007610ff037816 */ /* 0x001fcc0000000003 */
[----:B------:R0:W2:Y:S02]  /*e180*/  @P0 LDG.E.U8 R3, desc[UR18][R8.64] ;  /* 0x0000001208030981 */ /* 0x0000a4000c1e1100 */
[----:B0-----:R-:W-:Y:S02]  /*e190*/  @P0 IMAD.MOV.U32 R8, RZ, RZ, R91 ;  /* 0x000000ffff080224 */ /* 0x001fe400078e005b */
[----:B------:R-:W-:Y:S02]  /*e1a0*/  @P0 IMAD.MOV.U32 R9, RZ, RZ, R22 ;  /* 0x000000ffff090224 */ /* 0x000fe400078e0016 */
[----:B------:R-:W3:Y:S04]  /*e1b0*/  LDL.LU R22, [R1+0x86c] ;  /* 0x00086c0001167983 */ /* 0x000ee80000300800 */
[----:B------:R-:W3:Y:S04]  /*e1c0*/  LDL.LU R91, [R1+0x868] ;  /* 0x00086800015b7983 */ /* 0x000ee80000300800 */
        /* <DEDUP_REMOVED lines=8> */
[----:B--2---:R0:W-:Y:S02]  /*e250*/  STS.U8 [R62+UR9+0x9080], R3 ;  /* 0x009080033e007988 */ /* 0x0041e40008000009 */
[----:B0-----:R-:W-:-:S06]  /*e260*/  PRMT R3, RZ, 0x7610, R3 ;  /* 0x00007610ff037816 */ /* 0x001fcc0000000003 */
[----:B------:R0:W2:Y:S02]  /*e270*/  @P0 LDG.E.U8 R3, desc[UR18][R8.64] ;  /* 0x0000001208030981 */ /* 0x0000a4000c1e1100 */
[----:B0-----:R-:W-:Y:S02]  /*e280*/  @P0 IMAD.MOV.U32 R8, RZ, RZ, R67 ;  /* 0x000000ffff080224 */ /* 0x001fe400078e0043 */
[----:B------:R-:W-:Y:S01]  /*e290*/  @P0 IMAD.MOV.U32 R9, RZ, RZ, R92 ;  /* 0x000000ffff090224 */ /* 0x000fe200078e005c */
[----:B--2---:R0:W-:Y:S01]  /*e2a0*/  STS.U8 [R62+UR9+0x9480], R3 ;  /* 0x009480033e007988 */ /* 0x0041e20008000009 */
[----:B------:R-:W1:Y:S03]  /*e2b0*/  S2R R67, SR_TID.X ;  /* 0x0000000000437919 */ /* 0x000e660000002100 */
[----:B------:R-:W2:Y:S01]  /*e2c0*/  LDL.LU R92, [R1+0x85c] ;  /* 0x00085c00015c7983 */ /* 0x000ea20000300800 */
        /* <DEDUP_REMOVED lines=8> */
[----:B---3--:R-:W-:-:S05]  /*e350*/  @P0 IMAD.MOV.U32 R9, RZ, RZ, R63 ;  /* 0x000000ffff090224 */ /* 0x008fca00078e003f */
[----:B------:R4:W3:Y:S02]  /*e360*/  @P0 LDG.E.U8 R6, desc[UR18][R8.64] ;  /* 0x0000001208060981 */ /* 0x0008e4000c1e1100 */
[----:B----4-:R-:W-:Y:S02]  /*e370*/  @P0 IMAD.MOV.U32 R8, RZ, RZ, R49 ;  /* 0x000000ffff080224 */ /* 0x010fe400078e0031 */
[----:B------:R-:W-:Y:S01]  /*e380*/  @P0 IMAD.MOV.U32 R9, RZ, RZ, R53 ;  /* 0x000000ffff090224 */ /* 0x000fe200078e0035 */
[----:B-1----:R-:W-:Y:S01]  /*e390*/  LOP3.LUT R67, R67, 0x7f, RZ, 0xc0, !PT ;  /* 0x0000007f43437812 */ /* 0x002fe200078ec0ff */
[----:B------:R-:W4:Y:S04]  /*e3a0*/  LDL R53, [R1+0x1f0] ;  /* 0x0001f00001357983 */ /* 0x000f280000100800 */
[----:B--2---:R0:W-:Y:S04]  /*e3b0*/  STS.U8 [R62+UR9+0x9c80], R3 ;  /* 0x009c80033e007988 */ /* 0x0041e80008000009 */
[----:B------:R-:W2:Y:S01]  /*e3c0*/  LDL R49, [R1+0x210] ;  /* 0x0002100001317983 */ /* 0x000ea20000100800 */
[----:B0-----:R-:W-:-:S06]  /*e3d0*/  PRMT R3, RZ, 0x7610, R3 ;  /* 0x00007610ff037816 */ /* 0x001fcc0000000003 */
[----:B------:R0:W2:Y:S01]  /*e3e0*/  @P0 LDG.E.U8 R3, desc[UR18][R8.64] ;  /* 0x0000001208030981 */ /* 0x0000a2000c1e1100 */
[----:B------:R-:W-:-:S05]  /*e3f0*/  LOP3.LUT R67, R67, 0x20, RZ, 0x3c, !PT ;  /* 0x0000002043437812 */ /* 0x000fca00078e3cff */
[----:B---3--:R-:W-:Y:S01]  /*e400*/  STS.U8 [R67+UR9+0x8100], R6 ;  /* 0x0081000643007988 */ /* 0x008fe20008000009 */
[----:B0-----:R-:W-:Y:S02]  /*e410*/  @P0 IMAD.MOV.U32 R8, RZ, RZ, R48 ;  /* 0x000000ffff080224 */ /* 0x001fe400078e0030 */
[----:B------:R-:W-:Y:S01]  /*e420*/  @P0 IMAD.MOV.U32 R9, RZ, RZ, R65 ;  /* 0x000000ffff090224 */ /* 0x000fe200078e0041 */
[----:B------:R-:W3:Y:S04]  /*e430*/  LDL R48, [R1+0x250] ;  /* 0x0002500001307983 */ /* 0x000ee80000100800 */
[----:B------:R-:W3:Y:S04]  /*e440*/  LDL R65, [R1+0x24c] ;  /* 0x00024c0001417983 */ /* 0x000ee80000100800 */
[----:B--2---:R0:W-:Y:S02]  /*e450*/  STS.U8 [R67+UR9+0x8500], R3 ;  /* 0x0085000343007988 */ /* 0x0041e40008000009 */
[----:B0-----:R-:W-:-:S06]  /*e460*/  PRMT R3, RZ, 0x7610, R3 ;  /* 0x00007610ff037816 */ /* 0x001fcc0000000003 */
[----:B------:R0:W2:Y:S02]  /*e470*/  @P0 LDG.E.U8 R3, desc[UR18][R8.64] ;  /* 0x0000001208030981 */ /* 0x0000a4000c1e1100 */
[----:B0-----:R-:W-:Y:S02]  /*e480*/  @P0 IMAD.MOV.U32 R8, RZ, RZ, R64 ;  /* 0x000000ffff080224 */ /* 0x001fe400078e0040 */
[----:B------:R-:W-:Y:S01]  /*e490*/  @P0 IMAD.MOV.U32 R9, RZ, RZ, R84 ;  /* 0x000000ffff090224 */ /* 0x000fe200078e0054 */
[----:B------:R-:W-:Y:S01]  /*e4a0*/  PRMT R6, RZ, 0x7610, R6 ;  /* 0x00007610ff067816 */ /* 0x000fe20000000006 */
        /* <DEDUP_REMOVED lines=31> */
[----:B------:R-:W0:Y:S04]  /*e6a0*/  S2R R38, SR_TID.X ;  /* 0x0000000000267919 */ /* 0x000e280000002100 */
[----:B------:R3:W4:Y:S04]  /*e6b0*/  @P0 LDG.E.U8 R6, desc[UR18][R8.64] ;  /* 0x0000001208060981 */ /* 0x000728000c1e1100 */
[----:B------:R-:W4:Y:S01]  /*e6c0*/  LDL R49, [R1+0x214] ;  /* 0x0002140001317983 */ /* 0x000f220000100800 */
[----:B---3--:R-:W-:-:S02]  /*e6d0*/  @P0 IMAD.MOV.U32 R8, RZ, RZ, R48 ;  /* 0x000000ffff080224 */ /* 0x008fc400078e0030 */
[----:B------:R-:W-:Y:S01]  /*e6e0*/  @P0 IMAD.MOV.U32 R9, RZ, RZ, R65 ;  /* 0x000000ffff090224 */ /* 0x000fe200078e0041 */
[----:B------:R-:W3:Y:S04]  /*e6f0*/  LDL R48, [R1+0x258] ;  /* 0x0002580001307983 */ /* 0x000ee80000100800 */
[----:B--2---:R1:W-:Y:S02]  /*e700*/  STS.U8 [R67+UR9+0x9d00], R3 ;  /* 0x009d000343007988 */ /* 0x0043e40008000009 */
[----:B-1----:R-:W-:-:S06]  /*e710*/  PRMT R3, RZ, 0x7610, R3 ;  /* 0x00007610ff037816 */ /* 0x002fcc0000000003 */
[----:B------:R1:W2:Y:S01]  /*e720*/  @P0 LDG.E.U8 R3, desc[UR18][R8.64] ;  /* 0x0000001208030981 */ /* 0x0002a2000c1e1100 */
[----:B0-----:R-:W-:-:S04]  /*e730*/  LOP3.LUT R38, R38, 0x7f, RZ, 0xc0, !PT ;  /* 0x0000007f26267812 */ /* 0x001fc800078ec0ff */
[----:B------:R-:W-:Y:S02]  /*e740*/  LOP3.LUT R53, R38, 0x30, RZ, 0x3c, !PT ;  /* 0x0000003026357812 */ /* 0x000fe400078e3cff */
[----:B------:R-:W3:Y:S04]  /*e750*/  LDL R38, [R1+0x218] ;  /* 0x0002180001267983 */ /* 0x000ee80000100800 */
[----:B----4-:R-:W-:Y:S01]  /*e760*/  STS.U8 [R53+UR9+0x8180], R6 ;  /* 0x0081800635007988 */ /* 0x010fe20008000009 */
[----:B-1----:R-:W-:Y:S02]  /*e770*/  @P0 IMAD.MOV.U32 R8, RZ, RZ, R64 ;  /* 0x000000ffff080224 */ /* 0x002fe400078e0040 */
[----:B------:R-:W-:Y:S02]  /*e780*/  @P0 IMAD.MOV.U32 R9, RZ, RZ, R84 ;  /* 0x000000ffff090224 */ /* 0x000fe400078e0054 */
[----:B------:R-:W4:Y:S04]  /*e790*/  LDL.LU R84, [R1+0x844] ;  /* 0x0008440001547983 */ /* 0x000f280000300800 */
        /* <DEDUP_REMOVED lines=12> */
[----:B------:R-:W3:Y:S01]  /*e860*/  LDL.LU R82, [R1+0x838] ;  /* 0x0008380001527983 */ /* 0x000ee20000300800 */
[----:B------:R-:W-:-:S03]  /*e870*/  PRMT R6, RZ, 0x7610, R6 ;  /* 0x00007610ff067816 */ /* 0x000fc60000000006 */
        /* <DEDUP_REMOVED lines=19> */
[----:B---3--:R-:W-:Y:S02]  /*e9b0*/  @P0 IMAD.MOV.U32 R8, RZ, RZ, R38 ;  /* 0x000000ffff080224 */ /* 0x008fe400078e0026 */
[----:B------:R-:W-:Y:S01]  /*e9c0*/  @P0 IMAD.MOV.U32 R9, RZ, RZ, R49 ;  /* 0x000000ffff090224 */ /* 0x000fe200078e0031 */
[----:B------:R-:W0:Y:S04]  /*e9d0*/  S2R R39, SR_TID.X ;  /* 0x0000000000277919 */ /* 0x000e280000002100 */
[----:B------:R1:W3:Y:S04]  /*e9e0*/  @P0 LDG.E.U8 R6, desc[UR18][R8.64] ;  /* 0x0000001208060981 */ /* 0x0002e8000c1e1100 */
[----:B------:R-:W3:Y:S01]  /*e9f0*/  LDL R38, [R1+0x220] ;  /* 0x0002200001267983 */ /* 0x000ee20000100800 */
[----:B-1----:R-:W-:-:S02]  /*ea00*/  @P0 IMAD.MOV.U32 R8, RZ, RZ, R48 ;  /* 0x000000ffff080224 */ /* 0x002fc400078e0030 */
[----:B------:R-:W-:Y:S02]  /*ea10*/  @P0 IMAD.MOV.U32 R9, RZ, RZ, R82 ;  /* 0x000000ffff090224 */ /* 0x000fe400078e0052 */
[----:B------:R-:W4:Y:S04]  /*ea20*/  LDL.LU R82, [R1+0x830] ;  /* 0x0008300001527983 */ /* 0x000f280000300800 */
[----:B--2---:R1:W-:Y:S02]  /*ea30*/  STS.U8 [R53+UR9+0x9d80], R3 ;  /* 0x009d800335007988 */ /* 0x0043e40008000009 */
[----:B-1----:R-:W-:-:S06]  /*ea40*/  PRMT R3, RZ, 0x7610, R3 ;  /* 0x00007610ff037816 */ /* 0x002fcc0000000003 */
[----:B------:R1:W2:Y:S01]  /*ea50*/  @P0 LDG.E.U8 R3, desc[UR18][R8.64] ;  /* 0x0000001208030981 */ /* 0x0002a2000c1e1100 */
[----:B0-----:R-:W-:-:S04]  /*ea60*/  LOP3.LUT R39, R39, 0x7f, RZ, 0xc0, !PT ;  /* 0x0000007f27277812 */ /* 0x001fc800078ec0ff */
[----:B------:R-:W-:-:S05]  /*ea70*/  LOP3.LUT R39, R39, 0x40, RZ, 0x3c, !PT ;  /* 0x0000004027277812 */ /* 0x000fca00078e3cff */
[----:B---3--:R-:W-:Y:S01]  /*ea80*/  STS.U8 [R39+UR9+0x8200], R6 ;  /* 0x0082000627007988 */ /* 0x008fe20008000009 */
[----:B-1----:R-:W-:Y:S02]  /*ea90*/  @P0 IMAD.MOV.U32 R8, RZ, RZ, R5 ;  /* 0x000000ffff080224 */ /* 0x002fe400078e0005 */
        /* <DEDUP_REMOVED lines=32> */
[----:B------:R0:W2:Y:S01]  /*eca0*/  @P0 LDG.E.U8 R3, desc[UR18][R8.64] ;  /* 0x0000001208030981 */ /* 0x0000a2000c1e1100 */
[----:B------:R-:W-:Y:S01]  /*ecb0*/  PRMT R6, RZ, 0x7610, R6 ;  /* 0x00007610ff067816 */ /* 0x000fe20000000006 */
[----:B0-----:R-:W-:Y:S02]  /*ecc0*/  @P0 IMAD.MOV.U32 R8, RZ, RZ, R38 ;  /* 0x000000ffff080224 */ /* 0x001fe400078e0026 */
[----:B---3--:R-:W-:Y:S01]  /*ecd0*/  @P0 IMAD.MOV.U32 R9, RZ, RZ, R91 ;  /* 0x000000ffff090224 */ /* 0x008fe200078e005b */
[----:B------:R-:W0:Y:S04]  /*ece0*/  S2R R25, SR_TID.X ;  /* 0x0000000000197919 */ /* 0x000e280000002100 */
[----:B------:R1:W3:Y:S04]  /*ecf0*/  @P0 LDG.E.U8 R6, desc[UR18][R8.64] ;  /* 0x0000001208060981 */ /* 0x0002e8000c1e1100 */
[----:B------:R-:W3:Y:S01]  /*ed00*/  LDL.LU R91, [R1+0x81c] ;  /* 0x00081c00015b7983 */ /* 0x000ee20000300800 */
[----:B-1----:R-:W-:-:S02]  /*ed10*/  @P0 IMAD.MOV.U32 R8, RZ, RZ, R5 ;  /* 0x000000ffff080224 */ /* 0x002fc400078e0005 */
[----:B------:R-:W-:Y:S02]  /*ed20*/  @P0 IMAD.MOV.U32 R9, RZ, RZ, R86 ;  /* 0x000000ffff090224 */ /* 0x000fe400078e0056 */
[----:B------:R-:W4:Y:S01]  /*ed30*/  LDL.LU R86, [R1+0x818] ;  /* 0x0008180001567983 */ /* 0x000f220000300800 */
[----:B------:R-:W-:-:S03]  /*ed40*/  LOP3.LUT R10, R10, 0x60, RZ, 0x3c, !PT ;  /* 0x000000600a0a7812 */ /* 0x000fc600078e3cff */
[----:B------:R-:W5:Y:S04]  /*ed50*/  LDL.LU R5, [R1+0x814] ;  /* 0x0008140001057983 */ /* 0x000f680000300800 */
        /* <DEDUP_REMOVED lines=8> */
[----:B------:R-:W5:Y:S04]  /*ede0*/  LDL.LU R2, [R1+0x810] ;  /* 0x0008100001027983 */ /* 0x000f680000300800 */
[----:B------:R-:W5:Y:S04]  /*edf0*/  LDL.LU R0, [R1+0x80c] ;  /* 0x00080c0001007983 */ /* 0x000f680000300800 */
[----:B--2---:R0:W-:Y:S02]  /*ee00*/  STS.U8 [R25+UR9+0x8680], R3 ;  /* 0x0086800319007988 */ /* 0x0041e40008000009 */
[----:B0-----:R-:W-:-:S06]  /*ee10*/  PRMT R3, RZ, 0x7610, R3 ;  /* 0x00007610ff037816 */ /* 0x001fcc0000000003 */
[----:B------:R0:W2:Y:S02]  /*ee20*/  @P0 LDG.E.U8 R3, desc[UR18][R8.64] ;  /* 0x0000001208030981 */ /* 0x0000a4000c1e1100 */
[----:B0-----:R-:W-:Y:S02]  /*ee30*/  @P0 IMAD.MOV.U32 R8, RZ, RZ, R4 ;  /* 0x000000ffff080224 */ /* 0x001fe400078e0004 */
[----:B------:R-:W-:Y:S01]  /*ee40*/  @P0 IMAD.MOV.U32 R9, RZ, RZ, R42 ;  /* 0x000000ffff090224 */ /* 0x000fe200078e002a */
[----:B------:R-:W-:Y:S01]  /*ee50*/  PRMT R6, RZ, 0x7610, R6 ;  /* 0x00007610ff067816 */ /* 0x000fe20000000006 */
[----:B------:R-:W5:Y:S04]  /*ee60*/  LDL.LU R4, [R1+0x808] ;  /* 0x0008080001047983 */ /* 0x000f680000300800 */
        /* <DEDUP_REMOVED lines=23> */
[----:B----4-:R-:W-:Y:S02]  /*efe0*/  @P0 IMAD.MOV.U32 R8, RZ, RZ, R86 ;  /* 0x000000ffff080224 */ /* 0x010fe400078e0056 */
[----:B------:R-:W-:Y:S02]  /*eff0*/  @P0 IMAD.MOV.U32 R9, RZ, RZ, R68 ;  /* 0x000000ffff090224 */ /* 0x000fe400078e0044 */
[----:B------:R-:W5:Y:S04]  /*f000*/  LDL.LU R68, [R1+0x804] ;  /* 0x0008040001447983 */ /* 0x000f680000300800 */
[----:B------:R0:W3:Y:S04]  /*f010*/  @P0 LDG.E.U8 R6, desc[UR18][R8.64] ;  /* 0x0000001208060981 */ /* 0x0000e8000c1e1100 */
[----:B------:R-:W5:Y:S01]  /*f020*/  LDL.LU R86, [R1+0x800] ;  /* 0x0008000001567983 */ /* 0x000f620000300800 */
[----:B0-----:R-:W-:-:S02]  /*f030*/  @P0 IMAD.MOV.U32 R8, RZ, RZ, R82 ;  /* 0x000000ffff080224 */ /* 0x001fc400078e0052 */
[----:B------:R-:W-:Y:S02]  /*f040*/  @P0 IMAD.MOV.U32 R9, RZ, RZ, R84 ;  /* 0x000000ffff090224 */ /* 0x000fe400078e0054 */
[----:B------:R-:W5:Y:S04]  /*f050*/  LDL.LU R84, [R1+0x7fc] ;  /* 0x0007fc0001547983 */ /* 0x000f680000300800 */
[----:B------:R-:W5:Y:S04]  /*f060*/  LDL.LU R82, [R1+0x7f8] ;  /* 0x0007f80001527983 */ /* 0x000f680000300800 */
[----:B--2---:R0:W-:Y:S02]  /*f070*/  STS.U8 [R25+UR9+0x9e80], R3 ;  /* 0x009e800319007988 */ /* 0x0041e40008000009 */
[----:B0-----:R-:W-:-:S06]  /*f080*/  PRMT R3, RZ, 0x7610, R3 ;  /* 0x00007610ff037816 */ /* 0x001fcc0000000003 */
[----:B------:R0:W2:Y:S04]  /*f090*/  @P0 LDG.E.U8 R3, desc[UR18][R8.64] ;  /* 0x0000001208030981 */ /* 0x0000a8000c1e1100 */
[----:B---3--:R-:W-:Y:S01]  /*f0a0*/  STS.U8 [R10+UR9+0x8300], R6 ;  /* 0x008300060a007988 */ /* 0x008fe20008000009 */
        /* <DEDUP_REMOVED lines=35> */
[----:B------:R-:W-:-:S03]  /*f2e0*/  PRMT R6, RZ, 0x7610, R6 ;  /* 0x00007610ff067816 */ /* 0x000fc60000000006 */
[----:B------:R-:W-:Y:S01]  /*f2f0*/  STS.U8 [R93+UR9+0x9f80], R7 ;  /* 0x009f80075d007988 */ /* 0x000fe20008000009 */
[----:B0-----:R-:W-:Y:S02]  /*f300*/  @P0 IMAD.MOV.U32 R8, RZ, RZ, R89 ;  /* 0x000000ffff080224 */ /* 0x001fe400078e0059 */
[----:B------:R-:W-:-:S05]  /*f310*/  @P0 IMAD.MOV.U32 R9, RZ, RZ, R90 ;  /* 0x000000ffff090224 */ /* 0x000fca00078e005a */
[----:B------:R0:W3:Y:S02]  /*f320*/  @P0 LDG.E.U8 R6, desc[UR18][R8.64] ;  /* 0x0000001208060981 */ /* 0x0000e4000c1e1100 */
[----:B0-----:R-:W-:Y:S02]  /*f330*/  @P0 IMAD.MOV.U32 R8, RZ, RZ, R87 ;  /* 0x000000ffff080224 */ /* 0x001fe400078e0057 */
[----:B------:R-:W-:Y:S01]  /*f340*/  @P0 IMAD.MOV.U32 R9, RZ, RZ, R88 ;  /* 0x000000ffff090224 */ /* 0x000fe200078e0058 */
[----:B--2---:R0:W-:Y:S02]  /*f350*/  STS.U8 [R93+UR9+0x8380], R3 ;  /* 0x008380035d007988 */ /* 0x0041e40008000009 */
[----:B0-----:R-:W-:-:S06]  /*f360*/  PRMT R3, RZ, 0x7610, R3 ;  /* 0x00007610ff037816 */ /* 0x001fcc0000000003 */
[----:B------:R0:W2:Y:S04]  /*f370*/  @P0 LDG.E.U8 R3, desc[UR18][R8.64] ;  /* 0x0000001208030981 */ /* 0x0000a8000c1e1100 */
[----:B---3--:R1:W-:Y:S01]  /*f380*/  STS.U8 [R93+UR9+0x8780], R6 ;  /* 0x008780065d007988 */ /* 0x0083e20008000009 */
[----:B0-----:R-:W-:Y:S02]  /*f390*/  @P0 IMAD.MOV.U32 R8, RZ, RZ, R83 ;  /* 0x000000ffff080224 */ /* 0x001fe400078e0053 */
[----:B------:R-:W-:Y:S01]  /*f3a0*/  @P0 IMAD.MOV.U32 R9, RZ, RZ, R85 ;  /* 0x000000ffff090224 */ /* 0x000fe200078e0055 */
[----:B-1----:R-:W-:-:S06]  /*f3b0*/  PRMT R6, RZ, 0x7610, R6 ;  /* 0x00007610ff067816 */ /* 0x002fcc0000000006 */
        /* <DEDUP_REMOVED lines=15> */
[----:B------:R-:W2:Y:S04]  /*f4b0*/  @P0 LDG.E.U8 R3, desc[UR18][R8.64] ;  /* 0x0000001208030981 */ /* 0x000ea8000c1e1100 */
[----:B---3--:R0:W-:Y:S01]  /*f4c0*/  STS.U8 [R93+UR9+0x9780], R6 ;  /* 0x009780065d007988 */ /* 0x0081e20008000009 */
[----:B------:R-:W-:-:S04]  /*f4d0*/  ISETP.NE.U32.AND P0, PT, RZ, UR11, PT ;  /* 0x0000000bff007c0c */ /* 0x000fc8000bf05070 */
[C---:B------:R-:W-:Y:S02]  /*f4e0*/  ISETP.LT.OR P1, PT, R75.reuse, 0x80, P0 ;  /* 0x000000804b00780c */ /* 0x040fe40000721670 */
[----:B------:R-:W-:Y:S01]  /*f4f0*/  ISETP.GE.AND P2, PT, R75, 0x100, PT ;  /* 0x000001004b00780c */ /* 0x000fe20003f46270 */
[----:B--2---:R0:W-:Y:S01]  /*f500*/  STS.U8 [R93+UR9+0x9b80], R3 ;  /* 0x009b80035d007988 */ /* 0x0041e20008000009 */
[----:B------:R1:W-:Y:S06]  /*f510*/  MEMBAR.ALL.CTA ;  /* 0x0000000000007992 */ /* 0x0003ec0000008000 */
[----:B-1----:R-:W1:Y:S02]  /*f520*/  FENCE.VIEW.ASYNC.S ;  /* 0x00000000000073c6 */ /* 0x002e640000000000 */
[----:B-1----:R-:W-:Y:S06]  /*f530*/  BAR.SYNC.DEFER_BLOCKING 0x0 ;  /* 0x0000000000007b1d */ /* 0x002fec0000010000 */
[----:B------:R-:W-:Y:S05]  /*f540*/  @P1 BRA `(.L_x_6) ;  /* 0x0000000000841947 */ /* 0x000fea0003800000 */
[----:B------:R-:W-:Y:S02]  /*f550*/  UIADD3 UR4, UPT, UPT, UR9, 0x8000, URZ ;  /* 0x0000800009047890 */ /* 0x000fe4000fffe0ff */
[----:B------:R-:W-:Y:S02]  /*f560*/  USHF.R.U32.HI UR12, URZ, 0x4, UR9 ;  /* 0x00000004ff0c7899 */ /* 0x000fe40008011609 */
[----:B------:R-:W-:Y:S02]  /*f570*/  USHF.R.U32.HI UR4, URZ, 0x4, UR4 ;  /* 0x00000004ff047899 */ /* 0x000fe40008011604 */
[----:B------:R-:W-:Y:S02]  /*f580*/  USGXT.U32 UR12, UR12, 0xe ;  /* 0x0000000e0c0c789a */ /* 0x000fe40008000000 */
[----:B------:R-:W-:Y:S02]  /*f590*/  USGXT.U32 UR14, UR4, 0xe ;  /* 0x0000000e040e789a */ /* 0x000fe40008000000 */
[----:B------:R-:W-:-:S02]  /*f5a0*/  UIADD3 UR26, UP1, UPT, UR12, 0x100, URZ ;  /* 0x000001000c1a7890 */ /* 0x000fc4000ff3e0ff */
[----:B------:R-:W-:Y:S01]  /*f5b0*/  UIADD3 UR28, UP2, UPT, UR14, 0x2, URZ ;  /* 0x000000020e1c7890 */ /* 0x000fe2000ff5e0ff */
[----:B------:R-:W-:Y:S01]  /*f5c0*/  UMOV UR4, URZ ;  /* 0x000000ff00047c82 */ /* 0x000fe20008000000 */
[----:B------:R-:W-:Y:S01]  /*f5d0*/  UMOV UR30, 0x0 ;  /* 0x00000000001e7882 */ /* 0x000fe20000000000 */
[----:B------:R-:W-:Y:S02]  /*f5e0*/  UIADD3.X UR27, UPT, UPT, UR4, 0x40004040, URZ, UP1, !UPT ;  /* 0x40004040041b7890 */ /* 0x000fe40008ffe4ff */
[----:B------:R-:W-:Y:S02]  /*f5f0*/  UIADD3.X UR29, UPT, UPT, UR4, 0x40004040, URZ, UP2, !UPT ;  /* 0x40004040041d7890 */ /* 0x000fe400097fe4ff */
[----:B------:R-:W-:Y:S02]  /*f600*/  UIADD3.64 UR16, UPT, UPT, UR26, 0x100, URZ ;  /* 0x000001001a107897 */ /* 0x000fe4000fffe0ff */
[----:B------:R-:W-:Y:S02]  /*f610*/  UIADD3.64 UR20, UPT, UPT, UR28, 0x2, URZ ;  /* 0x000000021c147897 */ /* 0x000fe4000fffe0ff */
[----:B------:R-:W-:-:S02]  /*f620*/  UIADD3.64 UR22, UPT, UPT, UR26, 0x200, URZ ;  /* 0x000002001a167897 */ /* 0x000fc4000fffe0ff */
[----:B------:R-:W-:Y:S01]  /*f630*/  UIADD3.64 UR24, UPT, UPT, UR28, 0x4, URZ ;  /* 0x000000041c187897 */ /* 0x000fe2000fffe0ff */
[----:B------:R-:W-:Y:S01]  /*f640*/  UMOV UR31, 0x8108010 ;  /* 0x08108010001f7882 */ /* 0x000fe20000000000 */
[----:B------:R-:W-:Y:S01]  /*f650*/  UMOV UR13, 0x40004040 ;  /* 0x40004040000d7882 */ /* 0x000fe20000000000 */
[----:B------:R-:W-:Y:S01]  /*f660*/  UMOV UR15, 0x40004040 ;  /* 0x40004040000f7882 */ /* 0x000fe20000000000 */
[----:B------:R-:W-:Y:S01]  /*f670*/  UMOV UR32, 0x0 ;  /* 0x0000000000207882 */ /* 0x000fe20000000000 */
[----:B------:R-:W-:Y:S01]  /*f680*/  UMOV UR33, 0x8108010 ;  /* 0x0810801000217882 */ /* 0x000fe20000000000 */
[----:B------:R-:W-:Y:S01]  /*f690*/  UMOV UR34, 0x0 ;  /* 0x0000000000227882 */ /* 0x000fe20000000000 */
[----:B------:R-:W-:Y:S01]  /*f6a0*/  UMOV UR35, 0x8108010 ;  /* 0x0810801000237882 */ /* 0x000fe20000000000 */
[----:B------:R-:W-:Y:S01]  /*f6b0*/  UMOV UR4, UR6 ;  /* 0x0000000600047c82 */ /* 0x000fe20008000000 */
[----:B------:R-:W-:Y:S01]  /*f6c0*/  UMOV UR5, URZ ;  /* 0x000000ff00057c82 */ /* 0x000fe20008000000 */
[----:B------:R1:W-:Y:S01]  /*f6d0*/  UTCQMMA gdesc[UR12], gdesc[UR14], tmem[UR8], tmem[UR30], idesc[UR31], !UPT ;  /* 0x00ff1e0e0c0075ea */ /* 0x0003e2000f800308 */
[----:B------:R-:W-:Y:S01]  /*f6e0*/  UMOV UR36, 0x0 ;  /* 0x0000000000247882 */ /* 0x000fe20000000000 */
[----:B------:R-:W-:Y:S01]  /*f6f0*/  UMOV UR37, 0x8108010 ;  /* 0x0810801000257882 */ /* 0x000fe20000000000 */
[----:B------:R1:W-:Y:S01]  /*f700*/  UTCQMMA gdesc[UR26], gdesc[UR28], tmem[UR8], tmem[UR32], idesc[UR33], UPT ;  /* 0x00ff201c1a0075ea */ /* 0x0003e2000b800308 */
[----:B------:R-:W-:Y:S01]  /*f710*/  UMOV UR4, UR4 ;  /* 0x0000000400047c82 */ /* 0x000fe20008000000 */
[----:B------:R1:W-:Y:S01]  /*f720*/  UTCQMMA gdesc[UR16], gdesc[UR20], tmem[UR8], tmem[UR34], idesc[UR35], UPT ;  /* 0x00ff2214100075ea */ /* 0x0003e2000b800308 */
[----:B------:R1:W-:Y:S01]  /*f730*/  UTCQMMA gdesc[UR22], gdesc[UR24], tmem[UR8], tmem[UR36], idesc[UR37], UPT ;  /* 0x00ff2418160075ea */ /* 0x0003e2000b800308 */
[----:B------:R1:W-:Y:S01]  /*f740*/  UTCBAR [UR4], URZ ;  /* 0x000000ff040073e9 */ /* 0x0003e200080000ff */
[----:B------:R-:W-:Y:S01]  /*f750*/  NOP ;  /* 0x0000000000007918 */ /* 0x000fe20000000000 */
.L_x_6:
[----:B-1----:R-:W-:Y:S01]  /*f760*/  UMOV UR4, URZ ;  /* 0x000000ff00047c82 */ /* 0x002fe20008000000 */
[----:B------:R-:W-:Y:S05]  /*f770*/  @!P2 BRA `(.L_x_7) ;  /* 0x000000a000cca947 */ /* 0x000fea0003800000 */
[----:B0-----:R-:W-:Y:S01]  /*f780*/  SHF.R.S32.HI R6, RZ, 0x1f, R75 ;  /* 0x0000001fff067819 */ /* 0x001fe2000001144b */
[----:B-----5:R-:W-:Y:S01]  /*f790*/  IMAD.SHL.U32 R3, R4, 0x80, RZ ;  /* 0x0000008004037824 */ /* 0x020fe200078e00ff */
[----:B------:R-:W-:Y:S02]  /*f7a0*/  UIADD3 UR4, UPT, UPT, UR9, 0x4000, URZ ;  /* 0x0000400009047890 */ /* 0x000fe4000fffe0ff */
[----:B------:R-:W-:Y:S01]  /*f7b0*/  LEA.HI R4, R6, R75, RZ, 0x7 ;  /* 0x0000004b06047211 */ /* 0x000fe200078f38ff */
[----:B------:R-:W-:Y:S02]  /*f7c0*/  UIADD3 UR5, UPT, UPT, UR9, 0xa000, URZ ;  /* 0x0000a00009057890 */ /* 0x000fe4000fffe0ff */
[----:B------:R-:W-:Y:S01]  /*f7d0*/  USHF.R.U32.HI UR4, URZ, 0x4, UR4 ;  /* 0x00000004ff047899 */ /* 0x000fe20008011604 */
[----:B------:R-:W-:Y:S01]  /*f7e0*/  SHF.R.S32.HI R4, RZ, 0x7, R4 ;  /* 0x00000007ff047819 */ /* 0x000fe20000011404 */
[----:B------:R-:W-:Y:S02]  /*f7f0*/  USHF.R.U32.HI UR5, URZ, 0x4, UR5 ;  /* 0x00000004ff057899 */ /* 0x000fe40008011605 */
[----:B------:R-:W-:Y:S01]  /*f800*/  USGXT.U32 UR12, UR4, 0xe ;  /* 0x0000000e040c789a */ /* 0x000fe20008000000 */
[----:B------:R-:W-:Y:S01]  /*f810*/  VIMNMX R6, PT, PT, R4, 0x2, !PT ;  /* 0x0000000204067848 */ /* 0x000fe20007fe0100 */
[----:B------:R-:W-:Y:S01]  /*f820*/  IMAD.SHL.U32 R4, R5, 0x80, RZ ;  /* 0x0000008005047824 */ /* 0x000fe200078e00ff */
[----:B------:R-:W-:-:S02]  /*f830*/  USGXT.U32 UR14, UR5, 0xe ;  /* 0x0000000e050e789a */ /* 0x000fc40008000000 */
[----:B------:R-:W-:Y:S01]  /*f840*/  UIADD3 UR30, UP1, UPT, UR12, 0x100, URZ ;  /* 0x000001000c1e7890 */ /* 0x000fe2000ff3e0ff */
[----:B------:R-:W-:Y:S01]  /*f850*/  VIADD R5, R6, 0xfffffffe ;  /* 0xfffffffe06057836 */ /* 0x000fe20000000000 */
[----:B------:R-:W-:Y:S01]  /*f860*/  UIADD3 UR28, UP2, UPT, UR14, 0x2, URZ ;  /* 0x000000020e1c7890 */ /* 0x000fe2000ff5e0ff */
[----:B------:R-:W-:Y:S01]  /*f870*/  IMAD.MOV.U32 R6, RZ, RZ, RZ ;  /* 0x000000ffff067224 */ /* 0x000fe200078e00ff */
[----:B------:R-:W-:Y:S01]  /*f880*/  UMOV UR4, URZ ;  /* 0x000000ff00047c82 */ /* 0x000fe20008000000 */
[----:B------:R-:W-:Y:S01]  /*f890*/  UMOV UR5, URZ ;  /* 0x000000ff00057c82 */ /* 0x000fe20008000000 */
[----:B------:R0:W-:Y:S01]  /*f8a0*/  STL [R1+0x6f4], R5 ;  /* 0x0006f40501007387 */ /* 0x0001e20000100800 */
[----:B------:R-:W-:Y:S01]  /*f8b0*/  UIADD3.X UR31, UPT, UPT, UR4, 0x40004040, URZ, UP1, !UPT ;  /* 0x40004040041f7890 */ /* 0x000fe20008ffe4ff */
[----:B------:R-:W-:Y:S01]  /*f8c0*/  SHF.R.S32.HI R7, RZ, 0x1f, R4 ;  /* 0x0000001fff077819 */ /* 0x000fe20000011404 */
[----:B------:R-:W-:Y:S01]  /*f8d0*/  UIADD3.X UR29, UPT, UPT, UR5, 0x40004040, URZ, UP2, !UPT ;  /* 0x40004040051d7890 */ /* 0x000fe200097fe4ff */
[----:B------:R1:W-:Y:S01]  /*f8e0*/  STL [R1+0x6b8], RZ ;  /* 0x0006b8ff01007387 */ /* 0x0003e20000100800 */
[----:B------:R-:W-:Y:S01]  /*f8f0*/  UMOV UR11, 0x1 ;  /* 0x00000001000b7882 */ /* 0x000fe20000000000 */
[----:B------:R-:W-:-:S02]  /*f900*/  UIADD3.64 UR20, UPT, UPT, UR30, 0x100, URZ ;  /* 0x000001001e147897 */ /* 0x000fc4000fffe0ff */
[----:B------:R-:W-:Y:S01]  /*f910*/  UIADD3.64 UR22, UPT, UPT, UR28, 0x2, URZ ;  /* 0x000000021c167897 */ /* 0x000fe2000fffe0ff */
[----:B0-----:R-:W-:Y:S01]  /*f920*/  SHF.R.S32.HI R5, RZ, 0x1f, R3 ;  /* 0x0000001fff057819 */ /* 0x001fe20000011403 */
[----:B------:R-:W-:Y:S02]  /*f930*/  UIADD3.64 UR24, UPT, UPT, UR30, 0x200, URZ ;  /* 0x000002001e187897 */ /* 0x000fe4000fffe0ff */
[----:B-1----:R-:W-:-:S12]  /*f940*/  UIADD3.64 UR26, UPT, UPT, UR28, 0x4, URZ ;  /* 0x000000041c1a7897 */ /* 0x002fd8000fffe0ff */
.L_x_10:
[----:B------:R-:W2:Y:S01]  /*f950*/  LDL R9, [R1+0x6b8] ;  /* 0x0006b80001097983 */ /* 0x000ea20000100800 */
[----:B------:R-:W-:Y:S01]  /*f960*/  IMAD.U32 R6, R6, -0x80000000, RZ ;  /* 0x8000000006067824 */ /* 0x000fe200078e00ff */
[----:B------:R-:W0:Y:S02]  /*f970*/  LDC R8, c[0x0][0x3a0] ;  /* 0x0000e800ff087b82 */ /* 0x000e240000000800 */
[----:B-1----:R-:W3:Y:S01]  /*f980*/  LDL.LU R7, [R1] ;  /* 0x0000000001077983 */ /* 0x002ee20000300800 */
[----:B-----5:R-:W-:Y:S01]  /*f990*/  IADD3 R84, P4, PT, R3, R84, RZ ;  /* 0x0000005403547210 */ /* 0x020fe20007f9e0ff */
[----:B------:R-:W1:Y:S01]  /*f9a0*/  SYNCS.PHASECHK.TRANS64.TRYWAIT P6, [UR6], R6 ;  /* 0x00000006ff0075a7 */ /* 0x000e6200080c1106 */
[----:B--2---:R-:W-:Y:S01]  /*f9b0*/  VIADD R9, R9, 0x1 ;  /* 0x0000000109097836 */ /* 0x004fe20000000000 */
[----:B---3--:R-:W-:-:S04]  /*f9c0*/  IADD3 R7, P5, PT, R3, R7, RZ ;  /* 0x0000000703077210 */ /* 0x008fc80007fbe0ff */
[----:B------:R2:W-:Y:S01]  /*f9d0*/  STL [R1+0x6cc], R9 ;  /* 0x0006cc0901007387 */ /* 0x0005e20000100800 */
[----:B0-----:R-:W-:-:S03]  /*f9e0*/  IMAD R8, R9, -0x80, R8 ;  /* 0xffffff8009087824 */ /* 0x001fc600078e0208 */
[----:B------:R2:W-:Y:S02]  /*f9f0*/  STL [R1], R7 ;  /* 0x0000000701007387 */ /* 0x0005e40000100800 */
[C---:B------:R-:W-:Y:S02]  /*fa00*/  ISETP.GT.AND P1, PT, R8.reuse, 0x1, PT ;  /* 0x000000010800780c */ /* 0x040fe40003f24270 */
[----:B------:R-:W-:Y:S01]  /*fa10*/  ISETP.GT.AND P2, PT, R8, 0x2, PT ;  /* 0x000000020800780c */ /* 0x000fe20003f44270 */
[----:B-1----:R-:W-:-:S12]  /*fa20*/  @!P6 BRA `(.L_x_8) ;  /* 0x000000c000c0e947 */ /* 0x002fd80003800000 */
.L_x_16:
[----:B------:R0:W-:Y:S04]  /*fa30*/  STL [R1+0x900], R15 ;  /* 0x0009000f01007387 */ /* 0x0001e80000100800 */
[----:B0-----:R-:W3:Y:S04]  /*fa40*/  LDL.LU R15, [R1+0x24] ;  /* 0x00002400010f7983 */ /* 0x001ee80000300800 */
[----:B------:R-:W-:Y:S04]  /*fa50*/  STL [R1+0x8fc], R27 ;  /* 0x0008fc1b01007387 */ /* 0x000fe80000100800 */
[----:B------:R0:W-:Y:S04]  /*fa60*/  STL [R1+0x8f8], R43 ;  /* 0x0008f82b01007387 */ /* 0x0001e80000100800 */
[----:B0-----:R-:W4:Y:S04]  /*fa70*/  LDL R43, [R1] ;  /* 0x00000000012b7983 */ /* 0x001f280000100800 */
[----:B------:R-:W-:Y:S04]  /*fa80*/  STL [R1+0x8f4], R62 ;  /* 0x0008f43e01007387 */ /* 0x000fe80000100800 */
[----:B------:R0:W-:Y:S04]  /*fa90*/  STL [R1+0x8f0], R11 ;  /* 0x0008f00b01007387 */ /* 0x0001e80000100800 */
[----:B0-2---:R-:W2:Y:S04]  /*faa0*/  LDL.LU R11, [R1+0x10] ;  /* 0x00001000010b7983 */ /* 0x005ea80000300800 */
[----:B------:R0:W-:Y:S04]  /*fab0*/  STL [R1+0x8ec], R14 ;  /* 0x0008ec0e01007387 */ /* 0x0001e80000100800 */
[----:B0-----:R-:W2:Y:S04]  /*fac0*/  LDL.LU R14, [R1+0xc] ;  /* 0x00000c00010e7983 */ /* 0x001ea80000300800 */
        /* <DEDUP_REMOVED lines=8> */
[----:B------:R0:W-:Y:S04]  /*fb50*/  STL [R1+0x8c8], R90 ;  /* 0x0008c85a01007387 */ /* 0x0001e80000100800 */
[----:B0-----:R-:W2:Y:S01]  /*fb60*/  LDL.LU R90, [R1+0x38] ;  /* 0x00003800015a7983 */ /* 0x001ea20000300800 */
[C---:B------:R-:W-:Y:S01]  /*fb70*/  IMAD.X R82, R5.reuse, 0x1, R82, P4 ;  /* 0x0000000105527824 */ /* 0x040fe200020e0652 */
[----:B------:R-:W-:Y:S01]  /*fb80*/  PRMT R33, RZ, 0x7610, R33 ;  /* 0x00007610ff217816 */ /* 0x000fe20000000021 */
[----:B------:R-:W-:Y:S01]  /*fb90*/  @P1 IMAD.MOV.U32 R6, RZ, RZ, R84 ;  /* 0x000000ffff061224 */ /* 0x000fe200078e0054 */
[----:B------:R-:W-:Y:S01]  /*fba0*/  STL [R1+0x8c4], R88 ;  /* 0x0008c45801007387 */ /* 0x000fe20000100800 */
[----:B------:R-:W-:Y:S01]  /*fbb0*/  @P1 IMAD.MOV.U32 R7, RZ, RZ, R82 ;  /* 0x000000ffff071224 */ /* 0x000fe200078e0052 */
[----:B------:R-:W-:Y:S01]  /*fbc0*/  ISETP.GT.AND P4, PT, R8, 0x3, PT ;  /* 0x000000030800780c */ /* 0x000fe20003f84270 */
[----:B------:R-:W-:Y:S01]  /*fbd0*/  IMAD.X R86, R5, 0x1, R86, P5 ;  /* 0x0000000105567824 */ /* 0x000fe200028e0656 */
[----:B------:R-:W-:Y:S01]  /*fbe0*/  STL [R1+0x8c0], R28 ;  /* 0x0008c01c01007387 */ /* 0x000fe20000100800 */
[----:B------:R-:W-:-:S03]  /*fbf0*/  PRMT R59, RZ, 0x7610, R59 ;  /* 0x00007610ff3b7816 */ /* 0x000fc6000000003b */
[----:B------:R-:W-:Y:S04]  /*fc00*/  STL [R1+0x8bc], R44 ;  /* 0x0008bc2c01007387 */ /* 0x000fe80000100800 */
[----:B------:R-:W-:Y:S04]  /*fc10*/  STL [R1+0x8b8], R73 ;  /* 0x0008b84901007387 */ /* 0x000fe80000100800 */
[----:B------:R-:W-:Y:S04]  /*fc20*/  STL [R1+0x8b4], R80 ;  /* 0x0008b45001007387 */ /* 0x000fe80000100800 */
[----:B------:R0:W-:Y:S04]  /*fc30*/  STL [R1+0x8b0], R79 ;  /* 0x0008b04f01007387 */ /* 0x0001e80000100800 */
        /* <DEDUP_REMOVED lines=20> */
[----:B------:R1:W2:Y:S04]  /*fd80*/  @P1 LDG.E.U8 R33, desc[UR18][R6.64] ;  /* 0x0000001206211981 */ /* 0x0002a8000c1e1100 */
[----:B------:R-:W-:Y:S04]  /*fd90*/  STL [R1+0x85c], R61 ;  /* 0x00085c3d01007387 */ /* 0x000fe80000100800 */
[----:B------:R-:W-:Y:S01]  /*fda0*/  STL [R1+0x858], R60 ;  /* 0x0008583c01007387 */ /* 0x000fe20000100800 */
[----:B-1----:R-:W-:-:S03]  /*fdb0*/  @P2 IMAD.MOV.U32 R7, RZ, RZ, R86 ;  /* 0x000000ffff072224 */ /* 0x002fc600078e0056 */
[----:B------:R-:W-:Y:S04]  /*fdc0*/  STL [R1+0x854], R4 ;  /* 0x0008540401007387 */ /* 0x000fe80000100800 */
[----:B------:R-:W-:Y:S04]  /*fdd0*/  STL [R1+0x850], R48 ;  /* 0x0008503001007387 */ /* 0x000fe80000100800 */
[----:B------:R-:W-:Y:S01]  /*fde0*/  STL [R1+0x7f8], R68 ;  /* 0x0007f84401007387 */ /* 0x000fe20000100800 */
[----:B------:R-:W-:-:S03]  /*fdf0*/  PRMT R13, RZ, 0x7610, R13 ;  /* 0x00007610ff0d7816 */ /* 0x000fc6000000000d */
[----:B------:R-:W-:Y:S04]  /*fe00*/  STL [R1+0x800], R84 ;  /* 0x0008005401007387 */ /* 0x000fe80000100800 */
[----:B------:R-:W-:Y:S01]  /*fe10*/  STL [R1+0x7fc], R82 ;  /* 0x0007fc5201007387 */ /* 0x000fe20000100800 */
[C---:B---3--:R-:W-:Y:S01]  /*fe20*/  IADD3 R15, P6, PT, R3.reuse, R15, RZ ;  /* 0x0000000f030f7210 */ /* 0x048fe20007fde0ff */
[----:B----4-:R-:W-:Y:S02]  /*fe30*/  @P2 IMAD.MOV.U32 R6, RZ, RZ, R43 ;  /* 0x000000ffff062224 */ /* 0x010fe400078e002b */
[----:B------:R-:W3:Y:S04]  /*fe40*/  LDL.LU R43, [R1+0x30] ;  /* 0x00003000012b7983 */ /* 0x000ee80000300800 */
[----:B0-----:R-:W4:Y:S04]  /*fe50*/  LDL.LU R79, [R1+0x48] ;  /* 0x00004800014f7983 */ /* 0x001f280000300800 */
[----:B------:R0:W3:Y:S01]  /*fe60*/  @P2 LDG.E.U8 R59, desc[UR18][R6.64] ;  /* 0x00000012063b2981 */ /* 0x0000e2000c1e1100 */
[----:B--2---:R-:W-:-:S05]  /*fe70*/  IADD3 R11, P1, PT, R3, R11, RZ ;  /* 0x0000000b030b7210 */ /* 0x004fca0007f3e0ff */
[----:B------:R1:W-:Y:S01]  /*fe80*/  STL [R1+0x10], R11 ;  /* 0x0000100b01007387 */ /* 0x0003e20000100800 */
[----:B0-----:R-:W-:-:S03]  /*fe90*/  @P4 IMAD.MOV.U32 R6, RZ, RZ, R11 ;  /* 0x000000ffff064224 */ /* 0x001fc600078e000b */
[----:B------:R-:W-:Y:S01]  /*fea0*/  STL [R1+0x804], R86 ;  /* 0x0008045601007387 */ /* 0x000fe20000100800 */
[----:B------:R-:W-:-:S04]  /*feb0*/  IMAD.X R14, R5, 0x1, R14, P1 ;  /* 0x00000001050e7824 */ /* 0x000fc800008e060e */
[----:B------:R-:W-:Y:S01]  /*fec0*/  @P4 IMAD.MOV.U32 R7, RZ, RZ, R14 ;  /* 0x000000ffff074224 */ /* 0x000fe200078e000e */
[----:B------:R0:W-:Y:S04]  /*fed0*/  STL [R1+0xc], R14 ;  /* 0x00000c0e01007387 */ /* 0x0001e80000100800 */
[----:B-1----:R-:W2:Y:S04]  /*fee0*/  LDL.LU R11, [R1+0x60] ;  /* 0x00006000010b7983 */ /* 0x002ea80000300800 */
[----:B------:R1:W-:Y:S04]  /*fef0*/  STL [R1+0x24], R15 ;  /* 0x0000240f01007387 */ /* 0x0003e80000100800 */
[----:B0-----:R-:W2:Y:S04]  /*ff00*/  LDL.LU R14, [R1+0x74] ;  /* 0x00007400010e7983 */ /* 0x001ea80000300800 */
[----:B------:R0:W2:Y:S02]  /*ff10*/  @P4 LDG.E.U8 R13, desc[UR18][R6.64] ;  /* 0x00000012060d4981 */ /* 0x0000a4000c1e1100 */
[----:B0-----:R-:W-:Y:S01]  /*ff20*/  IMAD.MOV.U32 R7, RZ, RZ, R15 ;  /* 0x000000ffff077224 */ /* 0x001fe200078e000f */
[----:B------:R-:W-:-:S05]  /*ff30*/  IADD3 R90, P2, PT, R3, R90, RZ ;  /* 0x0000005a035a7210 */ /* 0x000fca0007f5e0ff */
[----:B------:R-:W-:Y:S04]  /*ff40*/  STL [R1+0x38], R90 ;  /* 0x0000385a01007387 */ /* 0x000fe80000100800 */
[----:B-1----:R-:W2:Y:S04]  /*ff50*/  LDL.LU R15, [R1+0x900] ;  /* 0x00090000010f7983 */ /* 0x002ea80000300800 */
[----:B------:R-:W2:Y:S01]  /*ff60*/  LDL.LU R6, [R1+0x1c] ;  /* 0x00001c0001067983 */ /* 0x000ea20000300800 */
[----:B------:R-:W-:Y:S02]  /*ff70*/  ISETP.GT.AND P5, PT, R8, 0x4, PT ;  /* 0x000000040800780c */ /* 0x000fe40003fa4270 */
[----:B------:R-:W-:Y:S01]  /*ff80*/  PRMT R27, RZ, 0x7610, R27 ;  /* 0x00007610ff1b7816 */ /* 0x000fe2000000001b */
[----:B--2---:R-:W-:-:S10]  /*ff90*/  IMAD.X R6, R5, 0x1, R6, P6 ;  /* 0x0000000105067824 */ /* 0x004fd400030e0606 */
[-C--:B------:R-:W-:Y:S01]  /*ffa0*/  @P5 LOP3.LUT R7, R7, R6.reuse, RZ, 0x3c, !PT ;  /* 0x0000000607075212 */ /* 0x080fe200078e3cff */
[----:B------:R0:W-:Y:S03]  /*ffb0*/  STL [R1+0x1c], R6 ;  /* 0x00001c0601007387 */ /* 0x0001e60000100800 */
[----:B0-----:R-:W-:-:S04]  /*ffc0*/  @P5 LOP3.LUT R6, R7, R6, RZ, 0x3c, !PT ;  /* 0x0000000607065212 */ /* 0x001fc800078e3cff */
[----:B------:R-:W-:-:S05]  /*ffd0*/  @P5 LOP3.LUT R7, R7, R6, RZ, 0x3c, !PT ;  /* 0x0000000607075212 */ /* 0x000fca00078e3cff */
[----:B------:R0:W2:Y:S01]  /*ffe0*/  @P5 LDG.E.U8 R27, desc[UR18][R6.64] ;  /* 0x00000012061b5981 */ /* 0x0000a2000c1e1100 */
[----:B------:R-:W-:Y:S01]  /*fff0*/  ISETP.GT.AND P1, PT, R8, 0x5, PT ;  /* 0x000000050800780c */ /* 0x000fe20003f24270 */
[----:B---3--:R-:W-:Y:S01]  /*10000*/  IMAD.X R43, R5, 0x1, R43, P2 ;  /* 0x00000001052b7824 */ /* 0x008fe200010e062b */
[----:B------:R-:W-:-:S04]  /*10010*/  PRMT R29, RZ, 0x7610, R29 ;  /* 0x00007610ff1d7816 */ /* 0x000fc8000000001d */
[----:B------:R-:W-:Y:S01]  /*10020*/  STL [R1+0x30], R43 ;  /* 0x0000302b01007387 */ /* 0x000fe20000100800 */
[----:B0-----:R-:W-:-:S06]  /*10030*/  IMAD.MOV.U32 R7, RZ, RZ, R43 ;  /* 0x000000ffff077224 */ /* 0x001fcc00078e002b */
[----:B------:R-:W-:-:S05]  /*10040*/  @P1 IMAD.MOV.U32 R6, RZ, RZ, R90 ;  /* 0x000000ffff061224 */ /* 0x000fca00078e005a */
[----:B------:R-:W3:Y:S04]  /*10050*/  @P1 LDG.E.U8 R29, desc[UR18][R6.64] ;  /* 0x00000012061d1981 */ /* 0x000ee8000c1e1100 */
[----:B--2---:R0:W-:Y:S04]  /*10060*/  STL [R1+0x6c8], R27 ;  /* 0x0006c81b01007387 */ /* 0x0041e80000100800 */
[----:B0-----:R-:W2:Y:S04]  /*10070*/  LDL.LU R27, [R1+0x8fc] ;  /* 0x0008fc00011b7983 */ /* 0x001ea80000300800 */
[----:B------:R-:W2:Y:S04]  /*10080*/  LDL.LU R43, [R1+0x8f8] ;  /* 0x0008f800012b7983 */ /* 0x000ea80000300800 */
[----:B------:R-:W2:Y:S01]  /*10090*/  LDL.LU R7, [R1+0x3c] ;  /* 0x00003c0001077983 */ /* 0x000ea20000300800 */
[----:B------:R-:W-:-:S02]  /*100a0*/  ISETP.GT.AND P2, PT, R8, 0x6, PT ;  /* 0x000000060800780c */ /* 0x000fc40003f44270 */
[C---:B----4-:R-:W-:Y:S01]  /*100b0*/  IADD3 R79, P5, PT, R3.reuse, R79, RZ ;  /* 0x0000004f034f7210 */ /* 0x050fe20007fbe0ff */
[----:B------:R-:W4:Y:S01]  /*100c0*/  LDL.LU R90, [R1+0x64] ;  /* 0x00006400015a7983 */ /* 0x000f220000300800 */
[----:B------:R-:W-:Y:S02]  /*100d0*/  PRMT R42, RZ, 0x7610, R42 ;  /* 0x00007610ff2a7816 */ /* 0x000fe4000000002a */
[----:B------:R-:W-:Y:S01]  /*100e0*/  IADD3 R11, P6, PT, R3, R11, RZ ;  /* 0x0000000b030b7210 */ /* 0x000fe20007fde0ff */
[----:B------:R-:W-:Y:S04]  /*100f0*/  STL [R1+0x48], R79 ;  /* 0x0000484f01007387 */ /* 0x000fe80000100800 */
[----:B---3--:R0:W-:Y:S02]  /*10100*/  STL [R1+0x6c4], R29 ;  /* 0x0006c41d01007387 */ /* 0x0081e40000100800 */
[----:B------:R-:W-:-:S02]  /*10110*/  @P2 IMAD.MOV.U32 R6, RZ, RZ, R79 ;  /* 0x000000ffff062224 */ /* 0x000fc400078e004f */
[----:B0-----:R-:W3:Y:S01]  /*10120*/  LDL.LU R29, [R1+0x88] ;  /* 0x00008800011d7983 */ /* 0x001ee20000300800 */
[----:B--2---:R-:W-:-:S05]  /*10130*/  IMAD.X R7, R5, 0x1, R7, P5 ;  /* 0x0000000105077824 */ /* 0x004fca00028e0607 */
[----:B------:R0:W-:Y:S04]  /*10140*/  STL [R1+0x3c], R7 ;  /* 0x00003c0701007387 */ /* 0x0001e80000100800 */
[----:B------:R0:W2:Y:S04]  /*10150*/  @P2 LDG.E.U8 R42, desc[UR18][R6.64] ;  /* 0x00000012062a2981 */ /* 0x0000a8000c1e1100 */
[----:B------:R1:W-:Y:S04]  /*10160*/  STL [R1+0x60], R11 ;  /* 0x0000600b01007387 */ /* 0x0003e80000100800 */
[----:B------:R-:W3:Y:S01]  /*10170*/  LDL.LU R6, [R1+0x58] ;  /* 0x0000580001067983 */ /* 0x000ee20000300800 */
[----:B------:R-:W-:Y:S01]  /*10180*/  ISETP.GT.AND P4, PT, R8, 0x7, PT ;  /* 0x000000070800780c */ /* 0x000fe20003f84270 */
[----:B0-----:R-:W-:Y:S01]  /*10190*/  IMAD.MOV.U32 R7, RZ, RZ, R11 ;  /* 0x000000ffff077224 */ /* 0x001fe200078e000b */
[----:B------:R-:W-:Y:S01]  /*101a0*/  IADD3 R14, P5, PT, R3, R14, RZ ;  /* 0x0000000e030e7210 */ /* 0x000fe20007fbe0ff */
[----:B------:R-:W4:Y:S04]  /*101b0*/  LDL.LU R79, [R1+0x78] ;  /* 0x00007800014f7983 */ /* 0x000f280000300800 */
[----:B------:R-:W-:Y:S04]  /*101c0*/  STL [R1+0x74], R14 ;  /* 0x0000740e01007387 */ /* 0x000fe80000100800 */
[----:B-1----:R-:W4:Y:S01]  /*101d0*/  LDL.LU R11, [R1+0x98] ;  /* 0x00009800010b7983 */ /* 0x002f220000300800 */
[----:B------:R-:W-:-:S03]  /*101e0*/  PRMT R62, RZ, 0x7610, R62 ;  /* 0x00007610ff3e7816 */ /* 0x000fc6000000003e */
[----:B--2---:R0:W-:Y:S01]  /*101f0*/  STL [R1+0x6c0], R42 ;  /* 0x0006c02a01007387 */ /* 0x0041e20000100800 */
[----:B---3--:R-:W-:-:S03]  /*10200*/  IMAD.X R6, R5, 0x1, R6, P6 ;  /* 0x0000000105067824 */ /* 0x008fc600030e0606 */
[----:B0-----:R-:W2:Y:S02]  /*10210*/  LDL.LU R42, [R1+0xb0] ;  /* 0x0000b000012a7983 */ /* 0x001ea40000300800 */
[-C--:B------:R-:W-:Y:S02]  /*10220*/  @P4 LOP3.LUT R7, R7, R6.reuse, RZ, 0x3c, !PT ;  /* 0x0000000607074212 */ /* 0x080fe400078e3cff */
[----:B------:R0:W-:Y:S02]  /*10230*/  STL [R1+0x58], R6 ;  /* 0x0000580601007387 */ /* 0x0001e40000100800 */
[----:B0-----:R-:W-:-:S04]  /*10240*/  @P4 LOP3.LUT R6, R7, R6, RZ, 0x3c, !PT ;  /* 0x0000000607064212 */ /* 0x001fc800078e3cff */
[----:B------:R-:W-:-:S05]  /*10250*/  @P4 LOP3.LUT R7, R7, R6, RZ, 0x3c, !PT ;  /* 0x0000000607074212 */ /* 0x000fca00078e3cff */
[----:B------:R0:W3:Y:S01]  /*10260*/  @P4 LDG.E.U8 R62, desc[UR18][R6.64] ;  /* 0x00000012063e4981 */ /* 0x0000e2000c1e1100 */
[C---:B------:R-:W-:Y:S02]  /*10270*/  ISETP.GT.AND P1, PT, R8.reuse, 0x8, PT ;  /* 0x000000080800780c */ /* 0x040fe40003f24270 */
[----:B------:R-:W-:Y:S01]  /*10280*/  ISETP.GT.AND P2, PT, R8, 0x9, PT ;  /* 0x000000090800780c */ /* 0x000fe20003f44270 */
[----:B----4-:R-:W-:Y:S01]  /*10290*/  IMAD.X R90, R5, 0x1, R90, P5 ;  /* 0x00000001055a7824 */ /* 0x010fe200028e065a */
[----:B------:R-:W-:Y:S02]  /*102a0*/  IADD3 R29, P5, PT, R3, R29, RZ ;  /* 0x0000001d031d7210 */ /* 0x000fe40007fbe0ff */
[----:B------:R-:W-:Y:S02]  /*102b0*/  PRMT R16, RZ, 0x7610, R16 ;  /* 0x00007610ff107816 */ /* 0x000fe40000000010 */
[----:B------:R-:W-:Y:S01]  /*102c0*/  STL [R1+0x64], R90 ;  /* 0x0000645a01007387 */ /* 0x000fe20000100800 */
[----:B------:R-:W-:-:S04]  /*102d0*/  IMAD.X R79, R5, 0x1, R79, P5 ;  /* 0x00000001054f7824 */ /* 0x000fc800028e064f */
[----:B0-----:R-:W-:Y:S02]  /*102e0*/  @P1 IMAD.MOV.U32 R6, RZ, RZ, R14 ;  /* 0x000000ffff061224 */ /* 0x001fe400078e000e */
[----:B------:R-:W-:Y:S01]  /*102f0*/  @P1 IMAD.MOV.U32 R7, RZ, RZ, R90 ;  /* 0x000000ffff071224 */ /* 0x000fe200078e005a */
[----:B------:R-:W-:Y:S02]  /*10300*/  PRMT R32, RZ, 0x7610, R32 ;  /* 0x00007610ff207816 */ /* 0x000fe40000000020 */
[----:B------:R-:W-:Y:S02]  /*10310*/  IADD3 R11, P6, PT, R3, R11, RZ ;  /* 0x0000000b030b7210 */ /* 0x000fe40007fde0ff */
[----:B------:R0:W4:Y:S02]  /*10320*/  @P1 LDG.E.U8 R16, desc[UR18][R6.64] ;  /* 0x0000001206101981 */ /* 0x000124000c1e1100 */
[----:B0-----:R-:W-:Y:S02]  /*10330*/  @P2 IMAD.MOV.U32 R6, RZ, RZ, R29 ;  /* 0x000000ffff062224 */ /* 0x001fe400078e001d */
[----:B------:R-:W-:-:S05]  /*10340*/  @P2 IMAD.MOV.U32 R7, RZ, RZ, R79 ;  /* 0x000000ffff072224 */ /* 0x000fca00078e004f */
[----:B------:R0:W4:Y:S02]  /*10350*/  @P2 LDG.E.U8 R32, desc[UR18][R6.64] ;  /* 0x0000001206202981 */ /* 0x000124000c1e1100 */
[----:B0-----:R-:W-:Y:S01]  /*10360*/  IMAD.MOV.U32 R7, RZ, RZ, R11 ;  /* 0x000000ffff077224 */ /* 0x001fe200078e000b */
[----:B--2---:R-:W-:Y:S01]  /*10370*/  IADD3 R42, P5, PT, R3, R42, RZ ;  /* 0x0000002a032a7210 */ /* 0x004fe20007fbe0ff */
[----:B---3--:R0:W-:Y:S04]  /*10380*/  STL [R1+0x6bc], R62 ;  /* 0x0006bc3e01007387 */ /* 0x0081e80000100800 */
[----:B0-----:R-:W2:Y:S04]  /*10390*/  LDL.LU R62, [R1+0x8f4] ;  /* 0x0008f400013e7983 */ /* 0x001ea80000300800 */
[----:B------:R-:W3:Y:S04]  /*103a0*/  LDL.LU R90, [R1+0xa0] ;  /* 0x0000a000015a7983 */ /* 0x000ee80000300800 */
[----:B------:R-:W2:Y:S04]  /*103b0*/  LDL.LU R14, [R1+0xb8] ;  /* 0x0000b800010e7983 */ /* 0x000ea80000300800 */
[----:B------:R0:W-:Y:S04]  /*103c0*/  STL [R1+0x88], R29 ;  /* 0x0000881d01007387 */ /* 0x0001e80000100800 */
[----:B------:R1:W-:Y:S04]  /*103d0*/  STL [R1+0x78], R79 ;  /* 0x0000784f01007387 */ /* 0x0003e80000100800 */
[----:B0-----:R-:W4:Y:S04]  /*103e0*/  LDL.LU R29, [R1+0xd0] ;  /* 0x0000d000011d7983 */ /* 0x001f280000300800 */
[----:B------:R0:W-:Y:S04]  /*103f0*/  STL [R1+0x98], R11 ;  /* 0x0000980b01007387 */ /* 0x0001e80000100800 */
[----:B-1----:R-:W4:Y:S04]  /*10400*/  LDL.LU R79, [R1+0xe8] ;  /* 0x0000e800014f7983 */ /* 0x002f280000300800 */
[----:B------:R-:W-:Y:S04]  /*10410*/  STL [R1+0xb0], R42 ;  /* 0x0000b02a01007387 */ /* 0x000fe80000100800 */
[----:B0-----:R-:W4:Y:S04]  /*10420*/  LDL.LU R11, [R1+0x8f0] ;  /* 0x0008f000010b7983 */ /* 0x001f280000300800 */
[----:B------:R-:W4:Y:S01]  /*10430*/  LDL.LU R6, [R1+0x94] ;  /* 0x0000940001067983 */ /* 0x000f220000300800 */
[----:B------:R-:W-:-:S02]  /*10440*/  ISETP.GT.AND P4, PT, R8, 0xa, PT ;  /* 0x0000000a0800780c */ /* 0x000fc40003f84270 */
[----:B------:R-:W-:Y:S02]  /*10450*/  ISETP.GT.AND P1, PT, R8, 0xb, PT ;  /* 0x0000000b0800780c */ /* 0x000fe40003f24270 */
[----:B------:R-:W-:Y:S02]  /*10460*/  PRMT R49, RZ, 0x7610, R49 ;  /* 0x00007610ff317816 */ /* 0x000fe40000000031 */
[----:B------:R-:W-:Y:S01]  /*10470*/  PRMT R81, RZ, 0x7610, R81 ;  /* 0x00007610ff517816 */ /* 0x000fe20000000051 */
[----:B---3--:R-:W-:Y:S01]  /*10480*/  IMAD.X R90, R5, 0x1, R90, P5 ;  /* 0x00000001055a7824 */ /* 0x008fe200028e065a */
[----:B--2---:R-:W-:Y:S01]  /*10490*/  IADD3 R14, P5, PT, R3, R14, RZ ;  /* 0x0000000e030e7210 */ /* 0x004fe20007fbe0ff */
[----:B----4-:R-:W-:-:S05]  /*104a0*/  IMAD.X R6, R5, 0x1, R6, P6 ;  /* 0x0000000105067824 */ /* 0x010fca00030e0606 */
[-C--:B------:R-:W-:Y:S01]  /*104b0*/  @P4 LOP3.LUT R7, R7, R6.reuse, RZ, 0x3c, !PT ;  /* 0x0000000607074212 */ /* 0x080fe200078e3cff */
[----:B------:R0:W-:Y:S03]  /*104c0*/  STL [R1+0x94], R6 ;  /* 0x0000940601007387 */ /* 0x0001e60000100800 */
[----:B0-----:R-:W-:-:S04]  /*104d0*/  @P4 LOP3.LUT R6, R7, R6, RZ, 0x3c, !PT ;  /* 0x0000000607064212 */ /* 0x001fc800078e3cff */
[----:B------:R-:W-:Y:S01]  /*104e0*/  @P4 LOP3.LUT R7, R7, R6, RZ, 0x3c, !PT ;  /* 0x0000000607074212 */ /* 0x000fe200078e3cff */
[----:B------:R0:W-:Y:S04]  /*104f0*/  STL [R1+0xa0], R90 ;  /* 0x0000a05a01007387 */ /* 0x0001e80000100800 */
[----:B------:R1:W2:Y:S02]  /*10500*/  @P4 LDG.E.U8 R49, desc[UR18][R6.64] ;  /* 0x0000001206314981 */ /* 0x0002a4000c1e1100 */
[----:B-1----:R-:W-:Y:S02]  /*10510*/  @P1 IMAD.MOV.U32 R6, RZ, RZ, R42 ;  /* 0x000000ffff061224 */ /* 0x002fe400078e002a */
[----:B------:R-:W-:Y:S01]  /*10520*/  @P1 IMAD.MOV.U32 R7, RZ, RZ, R90 ;  /* 0x000000ffff071224 */ /* 0x000fe200078e005a */
[----:B------:R-:W3:Y:S04]  /*10530*/  LDL.LU R42, [R1+0xd4] ;  /* 0x0000d400012a7983 */ /* 0x000ee80000300800 */
[----:B0-----:R-:W4:Y:S04]  /*10540*/  LDL.LU R90, [R1+0xf0] ;  /* 0x0000f000015a7983 */ /* 0x001f280000300800 */
[----:B------:R0:W2:Y:S04]  /*10550*/  @P1 LDG.E.U8 R81, desc[UR18][R6.64] ;  /* 0x0000001206511981 */ /* 0x0000a8000c1e1100 */
[----:B------:R1:W-:Y:S01]  /*10560*/  STL [R1+0xb8], R14 ;  /* 0x0000b80e01007387 */ /* 0x0003e20000100800 */
[----:B0-----:R-:W-:-:S03]  /*10570*/  IMAD.MOV.U32 R7, RZ, RZ, R14 ;  /* 0x000000ffff077224 */ /* 0x001fc600078e000e */
[----:B-1----:R-:W2:Y:S04]  /*10580*/  LDL.LU R14, [R1+0x8ec] ;  /* 0x0008ec00010e7983 */ /* 0x002ea80000300800 */
[----:B------:R-:W2:Y:S01]  /*10590*/  LDL.LU R6, [R1+0xb4] ;  /* 0x0000b40001067983 */ /* 0x000ea20000300800 */
[----:B------:R-:W-:Y:S02]  /*105a0*/  ISETP.GT.AND P2, PT, R8, 0xc, PT ;  /* 0x0000000c0800780c */ /* 0x000fe40003f44270 */
[----:B------:R-:W-:Y:S02]  /*105b0*/  PRMT R70, RZ, 0x7610, R70 ;  /* 0x00007610ff467816 */ /* 0x000fe40000000046 */
[----:B------:R-:W-:Y:S01]  /*105c0*/  IADD3 R29, P6, PT, R3, R29, RZ ;  /* 0x0000001d031d7210 */ /* 0x000fe20007fde0ff */
[----:B--2---:R-:W-:-:S08]  /*105d0*/  IMAD.X R6, R5, 0x1, R6, P5 ;  /* 0x0000000105067824 */ /* 0x004fd000028e0606 */
[-C--:B------:R-:W-:Y:S01]  /*105e0*/  @P2 LOP3.LUT R7, R7, R6.reuse, RZ, 0x3c, !PT ;  /* 0x0000000607072212 */ /* 0x080fe200078e3cff */
[----:B------:R0:W-:Y:S03]  /*105f0*/  STL [R1+0xb4], R6 ;  /* 0x0000b40601007387 */ /* 0x0001e60000100800 */
[----:B0-----:R-:W-:-:S04]  /*10600*/  @P2 LOP3.LUT R6, R7, R6, RZ, 0x3c, !PT ;  /* 0x0000000607062212 */ /* 0x001fc800078e3cff */
[----:B------:R-:W-:Y:S01]  /*10610*/  @P2 LOP3.LUT R7, R7, R6, RZ, 0x3c, !PT ;  /* 0x0000000607072212 */ /* 0x000fe200078e3cff */
[----:B------:R-:W-:Y:S04]  /*10620*/  STL [R1+0xd0], R29 ;  /* 0x0000d01d01007387 */ /* 0x000fe80000100800 */
[----:B------:R0:W2:Y:S04]  /*10630*/  @P2 LDG.E.U8 R70, desc[UR18][R6.64] ;  /* 0x0000001206462981 */ /* 0x0000a8000c1e1100 */
[----:B------:R-:W3:Y:S01]  /*10640*/  LDL.LU R6, [R1+0xcc] ;  /* 0x0000cc0001067983 */ /* 0x000ee20000300800 */
[----:B------:R-:W-:Y:S01]  /*10650*/  ISETP.GT.AND P4, PT, R8, 0xd, PT ;  /* 0x0000000d0800780c */ /* 0x000fe20003f84270 */
[----:B0-----:R-:W-:Y:S01]  /*10660*/  IMAD.MOV.U32 R7, RZ, RZ, R29 ;  /* 0x000000ffff077224 */ /* 0x001fe200078e001d */
[----:B------:R-:W-:-:S02]  /*10670*/  IADD3 R79, P5, PT, R3, R79, RZ ;  /* 0x0000004f034f7210 */ /* 0x000fc40007fbe0ff */
[----:B------:R-:W-:Y:S01]  /*10680*/  PRMT R26, RZ, 0x7610, R26 ;  /* 0x00007610ff1a7816 */ /* 0x000fe2000000001a */
[----:B--2---:R0:W-:Y:S01]  /*10690*/  STL [R1+0x6b4], R70 ;  /* 0x0006b44601007387 */ /* 0x0041e20000100800 */
[----:B---3--:R-:W-:-:S03]  /*106a0*/  IMAD.X R6, R5, 0x1, R6, P6 ;  /* 0x0000000105067824 */ /* 0x008fc600030e0606 */
[----:B0-----:R-:W2:Y:S04]  /*106b0*/  LDL.LU R70, [R1+0x108] ;  /* 0x0001080001467983 */ /* 0x001ea80000300800 */
[-C--:B------:R-:W-:Y:S01]  /*106c0*/  @P4 LOP3.LUT R7, R7, R6.reuse, RZ, 0x3c, !PT ;  /* 0x0000000607074212 */ /* 0x080fe200078e3cff */
[----:B------:R-:W-:Y:S04]  /*106d0*/  STL [R1+0xe8], R79 ;  /* 0x0000e84f01007387 */ /* 0x000fe80000100800 */
[----:B------:R-:W3:Y:S04]  /*106e0*/  LDL.LU R29, [R1+0x120] ;  /* 0x00012000011d7983 */ /* 0x000ee80000300800 */
[----:B------:R0:W-:Y:S02]  /*106f0*/  STL [R1+0xcc], R6 ;  /* 0x0000cc0601007387 */ /* 0x0001e40000100800 */
[----:B0-----:R-:W-:-:S04]  /*10700*/  @P4 LOP3.LUT R6, R7, R6, RZ, 0x3c, !PT ;  /* 0x0000000607064212 */ /* 0x001fc800078e3cff */
[----:B------:R-:W-:-:S05]  /*10710*/  @P4 LOP3.LUT R7, R7, R6, RZ, 0x3c, !PT ;  /* 0x0000000607074212 */ /* 0x000fca00078e3cff */
[----:B------:R0:W2:Y:S01]  /*10720*/  @P4 LDG.E.U8 R26, desc[UR18][R6.64] ;  /* 0x00000012061a4981 */ /* 0x0000a2000c1e1100 */
[----:B------:R-:W-:Y:S01]  /*10730*/  ISETP.GT.AND P1, PT, R8, 0xe, PT ;  /* 0x0000000e0800780c */ /* 0x000fe20003f24270 */
[----:B------:R-:W-:Y:S01]  /*10740*/  IMAD.X R42, R5, 0x1, R42, P5 ;  /* 0x00000001052a7824 */ /* 0x000fe200028e062a */
[----:B------:R-:W-:-:S04]  /*10750*/  PRMT R44, RZ, 0x7610, R44 ;  /* 0x00007610ff2c7816 */ /* 0x000fc8000000002c */
[----:B------:R-:W-:Y:S01]  /*10760*/  STL [R1+0xd4], R42 ;  /* 0x0000d42a01007387 */ /* 0x000fe20000100800 */
[----:B0-----:R-:W-:-:S06]  /*10770*/  IMAD.MOV.U32 R7, RZ, RZ, R42 ;  /* 0x000000ffff077224 */ /* 0x001fcc00078e002a */
[----:B------:R-:W-:-:S05]  /*10780*/  @P1 IMAD.MOV.U32 R6, RZ, RZ, R79 ;  /* 0x000000ffff061224 */ /* 0x000fca00078e004f */
[----:B------:R0:W3:Y:S04]  /*10790*/  @P1 LDG.E.U8 R44, desc[UR18][R6.64] ;  /* 0x00000012062c1981 */ /* 0x0000e8000c1e1100 */
[----:B--2---:R1:W-:Y:S04]  /*107a0*/  STL [R1+0x6b0], R26 ;  /* 0x0006b01a01007387 */ /* 0x0043e80000100800 */
[----:B-1----:R-:W2:Y:S04]  /*107b0*/  LDL.LU R26, [R1+0x8e8] ;  /* 0x0008e800011a7983 */ /* 0x002ea80000300800 */
[----:B------:R-:W2:Y:S04]  /*107c0*/  LDL.LU R42, [R1+0x8e4] ;  /* 0x0008e400012a7983 */ /* 0x000ea80000300800 */
[----:B------:R-:W2:Y:S01]  /*107d0*/  LDL.LU R7, [R1+0xec] ;  /* 0x0000ec0001077983 */ /* 0x000ea20000300800 */
[----:B------:R-:W-:-:S02]  /*107e0*/  ISETP.GT.AND P2, PT, R8, 0xf, PT ;  /* 0x0000000f0800780c */ /* 0x000fc40003f44270 */
[----:B----4-:R-:W-:Y:S01]  /*107f0*/  IADD3 R90, P5, PT, R3, R90, RZ ;  /* 0x0000005a035a7210 */ /* 0x010fe20007fbe0ff */
[----:B------:R-:W4:Y:S01]  /*10800*/  LDL.LU R79, [R1+0x10c] ;  /* 0x00010c00014f7983 */ /* 0x000f220000300800 */
[----:B------:R-:W-:-:S09]  /*10810*/  PRMT R80, RZ, 0x7610, R80 ;  /* 0x00007610ff507816 */ /* 0x000fd20000000050 */
[----:B0-----:R-:W-:Y:S01]  /*10820*/  @P2 IMAD.MOV.U32 R6, RZ, RZ, R90 ;  /* 0x000000ffff062224 */ /* 0x001fe200078e005a */
[----:B------:R-:W-:Y:S01]  /*10830*/  IADD3 R70, P6, PT, R3, R70, RZ ;  /* 0x0000004603467210 */ /* 0x000fe20007fde0ff */
[----:B------:R-:W-:Y:S01]  /*10840*/  STL [R1+0xf0], R90 ;  /* 0x0000f05a01007387 */ /* 0x000fe20000100800 */
[----:B--2---:R-:W-:-:S05]  /*10850*/  IMAD.X R7, R5, 0x1, R7, P5 ;  /* 0x0000000105077824 */ /* 0x004fca00028e0607 */
[----:B------:R0:W2:Y:S04]  /*10860*/  @P2 LDG.E.U8 R80, desc[UR18][R6.64] ;  /* 0x0000001206502981 */ /* 0x0000a8000c1e1100 */
[----:B---3--:R1:W-:Y:S04]  /*10870*/  STL [R1+0x6ac], R44 ;  /* 0x0006ac2c01007387 */ /* 0x0083e80000100800 */
[----:B-1----:R-:W3:Y:S04]  /*10880*/  LDL.LU R44, [R1+0x128] ;  /* 0x00012800012c7983 */ /* 0x002ee80000300800 */
[----:B------:R0:W-:Y:S04]  /*10890*/  STL [R1+0xec], R7 ;  /* 0x0000ec0701007387 */ /* 0x0001e80000100800 */
[----:B------:R-:W-:Y:S04]  /*108a0*/  STL [R1+0x108], R70 ;  /* 0x0001084601007387 */ /* 0x000fe80000100800 */
[----:B------:R-:W3:Y:S01]  /*108b0*/  LDL.LU R6, [R1+0x104] ;  /* 0x0001040001067983 */ /* 0x000ee20000300800 */
[----:B------:R-:W-:Y:S01]  /*108c0*/  IADD3 R29, P5, PT, R3, R29, RZ ;  /* 0x0000001d031d7210 */ /* 0x000fe20007fbe0ff */
[----:B0-----:R-:W-:-:S02]  /*108d0*/  IMAD.MOV.U32 R7, RZ, RZ, R70 ;  /* 0x000000ffff077224 */ /* 0x001fc400078e0046 */
[----:B--2---:R0:W-:Y:S04]  /*108e0*/  STL [R1+0x6a4], R80 ;  /* 0x0006a45001007387 */ /* 0x0041e80000100800 */
[----:B0-----:R-:W2:Y:S04]  /*108f0*/  LDL.LU R80, [R1+0x124] ;  /* 0x0001240001507983 */ /* 0x001ea80000300800 */
[----:B------:R-:W-:Y:S04]  /*10900*/  STL [R1+0x120], R29 ;  /* 0x0001201d01007387 */ /* 0x000fe80000100800 */
[----:B------:R-:W2:Y:S04]  /*10910*/  LDL.LU R70, [R1+0x130] ;  /* 0x0001300001467983 */ /* 0x000ea80000300800 */
[----:B------:R-:W2:Y:S01]  /*10920*/  LDL.LU R90, [R1+0x138] ;  /* 0x00013800015a7983 */ /* 0x000ea20000300800 */
[C---:B------:R-:W-:Y:S01]  /*10930*/  ISETP.GT.AND P4, PT, R8.reuse, 0x10, PT ;  /* 0x000000100800780c */ /* 0x040fe20003f84270 */
[----:B---3--:R-:W-:Y:S01]  /*10940*/  IMAD.X R6, R5, 0x1, R6, P6 ;  /* 0x0000000105067824 */ /* 0x008fe200030e0606 */
[----:B------:R-:W-:-:S04]  /*10950*/  ISETP.GT.AND P1, PT, R8, 0x11, PT ;  /* 0x000000110800780c */ /* 0x000fc80003f24270 */
[----:B------:R0:W-:Y:S07]  /*10960*/  STL [R1+0x104], R6 ;  /* 0x0001040601007387 */ /* 0x0001ee0000100800 */
[-C--:B------:R-:W-:Y:S02]  /*10970*/  @P4 LOP3.LUT R7, R7, R6.reuse, RZ, 0x3c, !PT ;  /* 0x0000000607074212 */ /* 0x080fe400078e3cff */
[----:B------:R-:W-:Y:S02]  /*10980*/  PRMT R19, RZ, 0x7610, R19 ;  /* 0x00007610ff137816 */ /* 0x000fe40000000013 */
[----:B0-----:R-:W-:-:S02]  /*10990*/  @P4 LOP3.LUT R6, R7, R6, RZ, 0x3c, !PT ;  /* 0x0000000607064212 */ /* 0x001fc400078e3cff */
[----:B------:R-:W-:Y:S02]  /*109a0*/  ISETP.GT.AND P2, PT, R8, 0x12, PT ;  /* 0x000000120800780c */ /* 0x000fe40003f44270 */
[----:B------:R-:W-:Y:S01]  /*109b0*/  @P4 LOP3.LUT R7, R7, R6, RZ, 0x3c, !PT ;  /* 0x0000000607074212 */ /* 0x000fe200078e3cff */
[----:B----4-:R-:W-:Y:S01]  /*109c0*/  IMAD.X R79, R5, 0x1, R79, P5 ;  /* 0x00000001054f7824 */ /* 0x010fe200028e064f */
[----:B------:R-:W-:Y:S02]  /*109d0*/  IADD3 R44, P5, PT, R3, R44, RZ ;  /* 0x0000002c032c7210 */ /* 0x000fe40007fbe0ff */
[----:B------:R-:W-:Y:S01]  /*109e0*/  PRMT R35, RZ, 0x7610, R35 ;  /* 0x00007610ff237816 */ /* 0x000fe20000000023 */
[----:B------:R0:W3:Y:S01]  /*109f0*/  @P4 LDG.E.U8 R19, desc[UR18][R6.64] ;  /* 0x0000001206134981 */ /* 0x0000e2000c1e1100 */
[----:B------:R-:W-:-:S03]  /*10a00*/  PRMT R50, RZ, 0x7610, R50 ;  /* 0x00007610ff327816 */ /* 0x000fc60000000032 */
[----:B------:R1:W-:Y:S01]  /*10a10*/  STL [R1+0x10c], R79 ;  /* 0x00010c4f01007387 */ /* 0x0003e20000100800 */
[----:B0-----:R-:W-:Y:S02]  /*10a20*/  @P1 IMAD.MOV.U32 R6, RZ, RZ, R29 ;  /* 0x000000ffff061224 */ /* 0x001fe400078e001d */
[----:B------:R-:W-:Y:S01]  /*10a30*/  @P1 IMAD.MOV.U32 R7, RZ, RZ, R79 ;  /* 0x000000ffff071224 */ /* 0x000fe200078e004f */
[----:B------:R-:W4:Y:S04]  /*10a40*/  LDL.LU R29, [R1+0x134] ;  /* 0x00013400011d7983 */ /* 0x000f280000300800 */
[----:B------:R0:W3:Y:S04]  /*10a50*/  @P1 LDG.E.U8 R35, desc[UR18][R6.64] ;  /* 0x0000001206231981 */ /* 0x0000e8000c1e1100 */
[----:B-1----:R-:W3:Y:S04]  /*10a60*/  LDL.LU R79, [R1+0x140] ;  /* 0x00014000014f7983 */ /* 0x002ee80000300800 */
[----:B------:R1:W-:Y:S01]  /*10a70*/  STL [R1+0x128], R44 ;  /* 0x0001282c01007387 */ /* 0x0003e20000100800 */
[----:B0-----:R-:W-:-:S02]  /*10a80*/  @P2 IMAD.MOV.U32 R6, RZ, RZ, R44 ;  /* 0x000000ffff062224 */ /* 0x001fc400078e002c */
[----:B--2---:R-:W-:-:S04]  /*10a90*/  IMAD.X R80, R5, 0x1, R80, P5 ;  /* 0x0000000105507824 */ /* 0x004fc800028e0650 */
[----:B------:R-:W-:Y:S01]  /*10aa0*/  @P2 IMAD.MOV.U32 R7, RZ, RZ, R80 ;  /* 0x000000ffff072224 */ /* 0x000fe200078e0050 */
[----:B------:R0:W-:Y:S01]  /*10ab0*/  STL [R1+0x124], R80 ;  /* 0x0001245001007387 */ /* 0x0001e20000100800 */
[----:B------:R-:W-:-:S03]  /*10ac0*/  IADD3 R70, P6, PT, R3, R70, RZ ;  /* 0x0000004603467210 */ /* 0x000fc60007fde0ff */
[----:B-1----:R-:W2:Y:S01]  /*10ad0*/  LDL.LU R44, [R1+0x148] ;  /* 0x00014800012c7983 */ /* 0x002ea20000300800 */
[----:B------:R-:W-:-:S03]  /*10ae0*/  IADD3 R90, P5, PT, R3, R90, RZ ;  /* 0x0000005a035a7210 */ /* 0x000fc60007fbe0ff */
[----:B------:R1:W-:Y:S04]  /*10af0*/  STL [R1+0x130], R70 ;  /* 0x0001304601007387 */ /* 0x0003e80000100800 */
[----:B0-----:R-:W2:Y:S04]  /*10b00*/  LDL.LU R80, [R1+0x150] ;  /* 0x0001500001507983 */ /* 0x001ea80000300800 */
[----:B------:R0:W2:Y:S04]  /*10b10*/  @P2 LDG.E.U8 R50, desc[UR18][R6.64] ;  /* 0x0000001206322981 */ /* 0x0000a8000c1e1100 */
[----:B------:R-:W-:Y:S01]  /*10b20*/  STL [R1+0x138], R90 ;  /* 0x0001385a01007387 */ /* 0x000fe20000100800 */
[----:B0-----:R-:W-:-:S03]  /*10b30*/  IMAD.MOV.U32 R7, RZ, RZ, R70 ;  /* 0x000000ffff077224 */ /* 0x001fc600078e0046 */
[----:B-1----:R-:W2:Y:S04]  /*10b40*/  LDL.LU R70, [R1+0x8e0] ;  /* 0x0008e00001467983 */ /* 0x002ea80000300800 */
[----:B------:R-:W2:Y:S01]  /*10b50*/  LDL.LU R6, [R1+0x12c] ;  /* 0x00012c0001067983 */ /* 0x000ea20000300800 */
[C---:B------:R-:W-:Y:S02]  /*10b60*/  ISETP.GT.AND P4, PT, R8.reuse, 0x13, PT ;  /* 0x000000130800780c */ /* 0x040fe40003f84270 */
[----:B------:R-:W-:Y:S02]  /*10b70*/  ISETP.GT.AND P1, PT, R8, 0x14, PT ;  /* 0x000000140800780c */ /* 0x000fe40003f24270 */
[----:B------:R-:W-:Y:S02]  /*10b80*/  PRMT R83, RZ, 0x7610, R83 ;  /* 0x00007610ff537816 */ /* 0x000fe40000000053 */
[----:B------:R-:W-:Y:S01]  /*10b90*/  PRMT R9, RZ, 0x7610, R9 ;  /* 0x00007610ff097816 */ /* 0x000fe20000000009 */
[----:B----4-:R-:W-:-:S02]  /*10ba0*/  IMAD.X R29, R5, 0x1, R29, P5 ;  /* 0x00000001051d7824 */ /* 0x010fc400028e061d */
[----:B--2---:R-:W-:-:S05]  /*10bb0*/  IMAD.X R6, R5, 0x1, R6, P6 ;  /* 0x0000000105067824 */ /* 0x004fca00030e0606 */
[-C--:B------:R-:W-:Y:S01]  /*10bc0*/  @P4 LOP3.LUT R7, R7, R6.reuse, RZ, 0x3c, !PT ;  /* 0x0000000607074212 */ /* 0x080fe200078e3cff */
[----:B------:R0:W-:Y:S03]  /*10bd0*/  STL [R1+0x12c], R6 ;  /* 0x00012c0601007387 */ /* 0x0001e60000100800 */
[----:B0-----:R-:W-:-:S04]  /*10be0*/  @P4 LOP3.LUT R6, R7, R6, RZ, 0x3c, !PT ;  /* 0x0000000607064212 */ /* 0x001fc800078e3cff */
[----:B------:R-:W-:-:S05]  /*10bf0*/  @P4 LOP3.LUT R7, R7, R6, RZ, 0x3c, !PT ;  /* 0x0000000607074212 */ /* 0x000fca00078e3cff */
[----:B------:R0:W2:Y:S04]  /*10c00*/  @P4 LDG.E.U8 R83, desc[UR18][R6.64] ;  /* 0x0000001206534981 */ /* 0x0000a8000c1e1100 */
[----:B------:R1:W-:Y:S01]  /*10c10*/  STL [R1+0x134], R29 ;  /* 0x0001341d01007387 */ /* 0x0003e20000100800 */
[----:B0-----:R-:W-:Y:S02]  /*10c20*/  IMAD.MOV.U32 R7, RZ, RZ, R29 ;  /* 0x000000ffff077224 */ /* 0x001fe400078e001d */
[----:B------:R-:W-:Y:S01]  /*10c30*/  @P1 IMAD.MOV.U32 R6, RZ, RZ, R90 ;  /* 0x000000ffff061224 */ /* 0x000fe200078e005a */
[----:B-1----:R-:W4:Y:S04]  /*10c40*/  LDL.LU R29, [R1+0x8dc] ;  /* 0x0008dc00011d7983 */ /* 0x002f280000300800 */
[----:B------:R0:W2:Y:S04]  /*10c50*/  @P1 LDG.E.U8 R9, desc[UR18][R6.64] ;  /* 0x0000001206091981 */ /* 0x0000a8000c1e1100 */
[----:B------:R-:W4:Y:S01]  /*10c60*/  LDL.LU R7, [R1+0x13c] ;  /* 0x00013c0001077983 */ /* 0x000f220000300800 */
[----:B------:R-:W-:-:S02]  /*10c70*/  ISETP.GT.AND P2, PT, R8, 0x15, PT ;  /* 0x000000150800780c */ /* 0x000fc40003f44270 */
[C---:B---3--:R-:W-:Y:S01]  /*10c80*/  IADD3 R79, P5, PT, R3.reuse, R79, RZ ;  /* 0x0000004f034f7210 */ /* 0x048fe20007fbe0ff */
[----:B------:R-:W3:Y:S01]  /*10c90*/  LDL.LU R90, [R1+0x14c] ;  /* 0x00014c00015a7983 */ /* 0x000ee20000300800 */
[----:B------:R-:W-:Y:S02]  /*10ca0*/  PRMT R74, RZ, 0x7610, R74 ;  /* 0x00007610ff4a7816 */ /* 0x000fe4000000004a */
[----:B------:R-:W-:Y:S01]  /*10cb0*/  IADD3 R44, P6, PT, R3, R44, RZ ;  /* 0x0000002c032c7210 */ /* 0x000fe20007fde0ff */
[----:B------:R-:W-:Y:S06]  /*10cc0*/  STL [R1+0x140], R79 ;  /* 0x0001404f01007387 */ /* 0x000fec0000100800 */
[----:B0-----:R-:W-:Y:S01]  /*10cd0*/  @P2 IMAD.MOV.U32 R6, RZ, RZ, R79 ;  /* 0x000000ffff062224 */ /* 0x001fe200078e004f */
[----:B--2---:R0:W-:Y:S01]  /*10ce0*/  STL [R1+0x6a0], R9 ;  /* 0x0006a00901007387 */ /* 0x0041e20000100800 */
[----:B----4-:R-:W-:-:S03]  /*10cf0*/  IMAD.X R7, R5, 0x1, R7, P5 ;  /* 0x0000000105077824 */ /* 0x010fc600028e0607 */
[----:B0-----:R-:W2:Y:S04]  /*10d00*/  LDL.LU R9, [R1+0x3d8] ;  /* 0x0003d80001097983 */ /* 0x001ea80000300800 */
[----:B------:R0:W-:Y:S04]  /*10d10*/  STL [R1+0x13c], R7 ;  /* 0x00013c0701007387 */ /* 0x0001e80000100800 */
[----:B------:R0:W4:Y:S04]  /*10d20*/  @P2 LDG.E.U8 R74, desc[UR18][R6.64] ;  /* 0x00000012064a2981 */ /* 0x000128000c1e1100 */
[----:B------:R1:W-:Y:S04]  /*10d30*/  STL [R1+0x148], R44 ;  /* 0x0001482c01007387 */ /* 0x0003e80000100800 */
[----:B------:R-:W2:Y:S01]  /*10d40*/  LDL.LU R6, [R1+0x144] ;  /* 0x0001440001067983 */ /* 0x000ea20000300800 */
[C---:B------:R-:W-:Y:S01]  /*10d50*/  ISETP.GT.AND P4, PT, R8.reuse, 0x16, PT ;  /* 0x000000160800780c */ /* 0x040fe20003f84270 */
[----:B0-----:R-:W-:Y:S01]  /*10d60*/  IMAD.MOV.U32 R7, RZ, RZ, R44 ;  /* 0x000000ffff077224 */ /* 0x001fe200078e002c */
[----:B------:R-:W-:Y:S01]  /*10d70*/  IADD3 R80, P5, PT, R3, R80, RZ ;  /* 0x0000005003507210 */ /* 0x000fe20007fbe0ff */
[----:B-1----:R-:W2:Y:S01]  /*10d80*/  LDL.LU R44, [R1+0x154] ;  /* 0x00015400012c7983 */ /* 0x002ea20000300800 */
[----:B------:R-:W-:-:S03]  /*10d90*/  ISETP.GT.AND P1, PT, R8, 0x17, PT ;  /* 0x000000170800780c */ /* 0x000fc60003f24270 */
[----:B------:R-:W-:Y:S01]  /*10da0*/  STL [R1+0x150], R80 ;  /* 0x0001505001007387 */ /* 0x000fe20000100800 */
[----:B------:R-:W-:Y:S01]  /*10db0*/  PRMT R45, RZ, 0x7610, R45 ;  /* 0x00007610ff2d7816 */ /* 0x000fe2000000002d */
[C---:B---3--:R-:W-:Y:S01]  /*10dc0*/  IMAD.X R90, R5.reuse, 0x1, R90, P5 ;  /* 0x00000001055a7824 */ /* 0x048fe200028e065a */
[----:B------:R-:W-:Y:S01]  /*10dd0*/  PRMT R28, RZ, 0x7610, R28 ;  /* 0x00007610ff1c7816 */ /* 0x000fe2000000001c */
[----:B----4-:R0:W-:Y:S01]  /*10de0*/  STL [R1+0x69c], R74 ;  /* 0x00069c4a01007387 */ /* 0x0101e20000100800 */
[----:B--2---:R-:W-:-:S03]  /*10df0*/  IMAD.X R6, R5, 0x1, R6, P6 ;  /* 0x0000000105067824 */ /* 0x004fc600030e0606 */
[----:B0-----:R-:W2:Y:S02]  /*10e00*/  LDL.LU R74, [R1+0x3e0] ;  /* 0x0003e000014a7983 */ /* 0x001ea40000300800 */
[-C--:B------:R-:W-:Y:S02]  /*10e10*/  @P4 LOP3.LUT R7, R7, R6.reuse, RZ, 0x3c, !PT ;  /* 0x0000000607074212 */ /* 0x080fe400078e3cff */
[----:B------:R-:W3:Y:S04]  /*10e20*/  LDL.LU R79, [R1+0x3e8] ;  /* 0x0003e800014f7983 */ /* 0x000ee80000300800 */
[----:B------:R0:W-:Y:S02]  /*10e30*/  STL [R1+0x144], R6 ;  /* 0x0001440601007387 */ /* 0x0001e40000100800 */
[----:B0-----:R-:W-:-:S04]  /*10e40*/  @P4 LOP3.LUT R6, R7, R6, RZ, 0x3c, !PT ;  /* 0x0000000607064212 */ /* 0x001fc800078e3cff */
[----:B------:R-:W-:-:S05]  /*10e50*/  @P4 LOP3.LUT R7, R7, R6, RZ, 0x3c, !PT ;  /* 0x0000000607074212 */ /* 0x000fca00078e3cff */
[----:B------:R0:W4:Y:S02]  /*10e60*/  @P4 LDG.E.U8 R45, desc[UR18][R6.64] ;  /* 0x00000012062d4981 */ /* 0x000124000c1e1100 */
[----:B0-----:R-:W-:Y:S02]  /*10e70*/  @P1 IMAD.MOV.U32 R6, RZ, RZ, R80 ;  /* 0x000000ffff061224 */ /* 0x001fe400078e0050 */
[----:B------:R-:W-:-:S05]  /*10e80*/  @P1 IMAD.MOV.U32 R7, RZ, RZ, R90 ;  /* 0x000000ffff071224 */ /* 0x000fca00078e005a */
[----:B------:R0:W4:Y:S01]  /*10e90*/  @P1 LDG.E.U8 R28, desc[UR18][R6.64] ;  /* 0x00000012061c1981 */ /* 0x000122000c1e1100 */
[----:B------:R-:W-:Y:S02]  /*10ea0*/  ISETP.GT.AND P2, PT, R8, 0x18, PT ;  /* 0x000000180800780c */ /* 0x000fe40003f44270 */
[----:B------:R-:W-:Y:S01]  /*10eb0*/  IADD3 R9, P5, PT, R3, R9, RZ ;  /* 0x0000000903097210 */ /* 0x000fe20007fbe0ff */
[----:B------:R-:W-:Y:S01]  /*10ec0*/  STL [R1+0x14c], R90 ;  /* 0x00014c5a01007387 */ /* 0x000fe20000100800 */
[----:B------:R-:W-:-:S03]  /*10ed0*/  PRMT R18, RZ, 0x7610, R18 ;  /* 0x00007610ff127816 */ /* 0x000fc60000000012 */
[----:B------:R-:W-:-:S06]  /*10ee0*/  IMAD.X R44, R5, 0x1, R44, P5 ;  /* 0x00000001052c7824 */ /* 0x000fcc00028e062c */
[----:B0-----:R-:W-:Y:S02]  /*10ef0*/  @P2 IMAD.MOV.U32 R6, RZ, RZ, R9 ;  /* 0x000000ffff062224 */ /* 0x001fe400078e0009 */
[----:B------:R-:W-:-:S05]  /*10f00*/  @P2 IMAD.MOV.U32 R7, RZ, RZ, R44 ;  /* 0x000000ffff072224 */ /* 0x000fca00078e002c */
[----:B------:R0:W4:Y:S01]  /*10f10*/  @P2 LDG.E.U8 R18, desc[UR18][R6.64] ;  /* 0x0000001206122981 */ /* 0x000122000c1e1100 */
[C---:B--2---:R-:W-:Y:S02]  /*10f20*/  IADD3 R74, P6, PT, R3.reuse, R74, RZ ;  /* 0x0000004a034a7210 */ /* 0x044fe40007fde0ff */
[----:B---3--:R-:W-:-:S03]  /*10f30*/  IADD3 R79, P5, PT, R3, R79, RZ ;  /* 0x0000004f034f7210 */ /* 0x008fc60007fbe0ff */
[----:B0-----:R-:W-:Y:S01]  /*10f40*/  IMAD.MOV.U32 R7, RZ, RZ, R74 ;  /* 0x000000ffff077224 */ /* 0x001fe200078e004a */
[----:B----4-:R0:W-:Y:S04]  /*10f50*/  STL [R1+0x698], R45 ;  /* 0x0006982d01007387 */ /* 0x0101e80000100800 */
[----:B0-----:R-:W2:Y:S04]  /*10f60*/  LDL.LU R45, [R1+0x8d8] ;  /* 0x0008d800012d7983 */ /* 0x001ea80000300800 */
[----:B------:R-:W3:Y:S04]  /*10f70*/  LDL.LU R90, [R1+0x3e4] ;  /* 0x0003e400015a7983 */ /* 0x000ee80000300800 */
[----:B------:R-:W-:Y:S04]  /*10f80*/  STL [R1+0x3d8], R9 ;  /* 0x0003d80901007387 */ /* 0x000fe80000100800 */
[----:B------:R0:W-:Y:S04]  /*10f90*/  STL [R1+0x694], R28 ;  /* 0x0006941c01007387 */ /* 0x0001e80000100800 */
[----:B0-----:R-:W4:Y:S04]  /*10fa0*/  LDL.LU R28, [R1+0x3f0] ;  /* 0x0003f000011c7983 */ /* 0x001f280000300800 */
[----:B------:R0:W-:Y:S04]  /*10fb0*/  STL [R1+0x154], R44 ;  /* 0x0001542c01007387 */ /* 0x0001e80000100800 */
[----:B0-----:R-:W2:Y:S04]  /*10fc0*/  LDL.LU R44, [R1+0x3ec] ;  /* 0x0003ec00012c7983 */ /* 0x001ea80000300800 */
[----:B------:R0:W-:Y:S04]  /*10fd0*/  STL [R1+0x3e0], R74 ;  /* 0x0003e04a01007387 */ /* 0x0001e80000100800 */
[----:B------:R-:W2:Y:S04]  /*10fe0*/  LDL.LU R9, [R1+0x3f8] ;  /* 0x0003f80001097983 */ /* 0x000ea80000300800 */
[----:B------:R-:W-:Y:S04]  /*10ff0*/  STL [R1+0x3e8], R79 ;  /* 0x0003e84f01007387 */ /* 0x000fe80000100800 */
[----:B------:R-:W2:Y:S04]  /*11000*/  LDL.LU R80, [R1+0x400] ;  /* 0x0004000001507983 */ /* 0x000ea80000300800 */
[----:B0-----:R-:W2:Y:S04]  /*11010*/  LDL.LU R74, [R1+0x8d4] ;  /* 0x0008d400014a7983 */ /* 0x001ea80000300800 */
[----:B------:R-:W2:Y:S01]  /*11020*/  LDL.LU R6, [R1+0x3dc] ;  /* 0x0003dc0001067983 */ /* 0x000ea20000300800 */
[----:B------:R-:W-:-:S02]  /*11030*/  ISETP.GT.AND P4, PT, R8, 0x19, PT ;  /* 0x000000190800780c */ /* 0x000fc40003f84270 */
[C---:B------:R-:W-:Y:S02]  /*11040*/  ISETP.GT.AND P1, PT, R8.reuse, 0x1a, PT ;  /* 0x0000001a0800780c */ /* 0x040fe40003f24270 */
[----:B------:R-:W-:Y:S02]  /*11050*/  PRMT R34, RZ, 0x7610, R34 ;  /* 0x00007610ff227816 */ /* 0x000fe40000000022 */
[----:B------:R-:W-:Y:S02]  /*11060*/  ISETP.GT.AND P2, PT, R8, 0x1b, PT ;  /* 0x0000001b0800780c */ /* 0x000fe40003f44270 */
[----:B------:R-:W-:Y:S02]  /*11070*/  PRMT R51, RZ, 0x7610, R51 ;  /* 0x00007610ff337816 */ /* 0x000fe40000000033 */
[----:B------:R-:W-:Y:S01]  /*11080*/  PRMT R85, RZ, 0x7610, R85 ;  /* 0x00007610ff557816 */ /* 0x000fe20000000055 */
[----:B---3--:R-:W-:Y:S01]  /*11090*/  IMAD.X R90, R5, 0x1, R90, P5 ;  /* 0x00000001055a7824 */ /* 0x008fe200028e065a */
[----:B----4-:R-:W-:-:S05]  /*110a0*/  IADD3 R28, P5, PT, R3, R28, RZ ;  /* 0x0000001c031c7210 */ /* 0x010fca0007fbe0ff */
[C---:B--2---:R-:W-:Y:S02]  /*110b0*/  IMAD.X R44, R5.reuse, 0x1, R44, P5 ;  /* 0x00000001052c7824 */ /* 0x044fe400028e062c */
[----:B------:R-:W-:-:S05]  /*110c0*/  IMAD.X R6, R5, 0x1, R6, P6 ;  /* 0x0000000105067824 */ /* 0x000fca00030e0606 */
[-C--:B------:R-:W-:Y:S01]  /*110d0*/  @P4 LOP3.LUT R7, R7, R6.reuse, RZ, 0x3c, !PT ;  /* 0x0000000607074212 */ /* 0x080fe200078e3cff */
[----:B------:R0:W-:Y:S03]  /*110e0*/  STL [R1+0x3dc], R6 ;  /* 0x0003dc0601007387 */ /* 0x0001e60000100800 */
[----:B0-----:R-:W-:-:S04]  /*110f0*/  @P4 LOP3.LUT R6, R7, R6, RZ, 0x3c, !PT ;  /* 0x0000000607064212 */ /* 0x001fc800078e3cff */
[----:B------:R-:W-:-:S05]  /*11100*/  @P4 LOP3.LUT R7, R7, R6, RZ, 0x3c, !PT ;  /* 0x0000000607074212 */ /* 0x000fca00078e3cff */
[----:B------:R0:W2:Y:S01]  /*11110*/  @P4 LDG.E.U8 R34, desc[UR18][R6.64] ;  /* 0x0000001206224981 */ /* 0x0000a2000c1e1100 */
[----:B------:R-:W-:-:S03]  /*11120*/  IADD3 R9, P6, PT, R3, R9, RZ ;  /* 0x0000000903097210 */ /* 0x000fc60007fde0ff */
[----:B------:R1:W-:Y:S01]  /*11130*/  STL [R1+0x3e4], R90 ;  /* 0x0003e45a01007387 */ /* 0x0003e20000100800 */
[----:B0-----:R-:W-:Y:S02]  /*11140*/  @P1 IMAD.MOV.U32 R6, RZ, RZ, R79 ;  /* 0x000000ffff061224 */ /* 0x001fe400078e004f */
[----:B------:R-:W-:Y:S02]  /*11150*/  @P1 IMAD.MOV.U32 R7, RZ, RZ, R90 ;  /* 0x000000ffff071224 */ /* 0x000fe400078e005a */
[----:B-1----:R-:W3:Y:S01]  /*11160*/  LDL.LU R90, [R1+0x3fc] ;  /* 0x0003fc00015a7983 */ /* 0x002ee20000300800 */
[----:B------:R-:W-:-:S03]  /*11170*/  IADD3 R80, P5, PT, R3, R80, RZ ;  /* 0x0000005003507210 */ /* 0x000fc60007fbe0ff */
[----:B------:R0:W4:Y:S04]  /*11180*/  @P1 LDG.E.U8 R51, desc[UR18][R6.64] ;  /* 0x0000001206331981 */ /* 0x000128000c1e1100 */
[----:B------:R-:W2:Y:S04]  /*11190*/  LDL.LU R79, [R1+0x408] ;  /* 0x00040800014f7983 */ /* 0x000ea80000300800 */
[----:B------:R1:W-:Y:S01]  /*111a0*/  STL [R1+0x3f0], R28 ;  /* 0x0003f01c01007387 */ /* 0x0003e20000100800 */
[----:B0-----:R-:W-:Y:S02]  /*111b0*/  @P2 IMAD.MOV.U32 R6, RZ, RZ, R28 ;  /* 0x000000ffff062224 */ /* 0x001fe400078e001c */
[----:B------:R-:W-:Y:S01]  /*111c0*/  @P2 IMAD.MOV.U32 R7, RZ, RZ, R44 ;  /* 0x000000ffff072224 */ /* 0x000fe200078e002c */
[----:B------:R0:W-:Y:S04]  /*111d0*/  STL [R1+0x3ec], R44 ;  /* 0x0003ec2c01007387 */ /* 0x0001e80000100800 */
[----:B------:R0:W2:Y:S04]  /*111e0*/  @P2 LDG.E.U8 R85, desc[UR18][R6.64] ;  /* 0x0000001206552981 */ /* 0x0000a8000c1e1100 */
[----:B-1----:R-:W2:Y:S04]  /*111f0*/  LDL.LU R28, [R1+0x15c] ;  /* 0x00015c00011c7983 */ /* 0x002ea80000300800 */
[----:B------:R1:W-:Y:S01]  /*11200*/  STL [R1+0x3f8], R9 ;  /* 0x0003f80901007387 */ /* 0x0003e20000100800 */
[----:B0-----:R-:W-:-:S03]  /*11210*/  IMAD.MOV.U32 R7, RZ, RZ, R9 ;  /* 0x000000ffff077224 */ /* 0x001fc600078e0009 */
[----:B------:R-:W2:Y:S04]  /*11220*/  LDL.LU R44, [R1+0x410] ;  /* 0x00041000012c7983 */ /* 0x000ea80000300800 */
[----:B------:R-:W-:Y:S04]  /*11230*/  STL [R1+0x400], R80 ;  /* 0x0004005001007387 */ /* 0x000fe80000100800 */
[----:B-1----:R-:W2:Y:S04]  /*11240*/  LDL.LU R9, [R1+0x8d0] ;  /* 0x0008d00001097983 */ /* 0x002ea80000300800 */
[----:B------:R-:W2:Y:S01]  /*11250*/  LDL.LU R6, [R1+0x3f4] ;  /* 0x0003f40001067983 */ /* 0x000ea20000300800 */
[----:B------:R-:W-:-:S02]  /*11260*/  ISETP.GT.AND P4, PT, R8, 0x1c, PT ;  /* 0x0000001c0800780c */ /* 0x000fc40003f84270 */
        /* <DEDUP_REMOVED lines=19> */
[C---:B------:R-:W-:Y:S01]  /*113a0*/  IADD3 R79, P5, PT, R3.reuse, R79, RZ ;  /* 0x0000004f034f7210 */ /* 0x040fe20007fbe0ff */
        /* <DEDUP_REMOVED lines=10> */
[----:B------:R-:W-:Y:S04]  /*11450*/  STL [R1+0x15c], R28 ;  /* 0x00015c1c01007387 */ /* 0x000fe80000100800 */
        /* <DEDUP_REMOVED lines=8> */
[----:B------:R-:W-:Y:S01]  /*114e0*/  STL [R1+0x410], R44 ;  /* 0x0004102c01007387 */ /* 0x000fe20000100800 */
[----:B------:R-:W-:-:S03]  /*114f0*/  @P4 LOP3.LUT R7, R7, R6, RZ, 0x3c, !PT ;  /* 0x0000000607074212 */ /* 0x000fc600078e3cff */
[----:B------:R-:W3:Y:S04]  /*11500*/  LDL.LU R28, [R1+0x420] ;  /* 0x00042000011c7983 */ /* 0x000ee80000300800 */
[----:B------:R-:W3:Y:S04]  /*11510*/  LDL.LU R79, [R1+0x428] ;  /* 0x00042800014f7983 */ /* 0x000ee80000300800 */
        /* <DEDUP_REMOVED lines=9> */
[----:B------:R-:W-:Y:S05]  /*115b0*/  STL [R1+0x40c], R80 ;  /* 0x00040c5001007387 */ /* 0x000fea0000100800 */
[----:B0-----:R-:W-:-:S02]  /*115c0*/  @P1 IMAD.MOV.U32 R6, RZ, RZ, R44 ;  /* 0x000000ffff061224 */ /* 0x001fc400078e002c */
[----:B------:R-:W-:Y:S01]  /*115d0*/  @P1 IMAD.MOV.U32 R7, RZ, RZ, R80 ;  /* 0x000000ffff071224 */ /* 0x000fe200078e0050 */
[----:B------:R-:W-:-:S04]  /*115e0*/  PRMT R37, RZ, 0x7610, R37 ;  /* 0x00007610ff257816 */ /* 0x000fc80000000025 */
[----:B------:R0:W4:Y:S02]  /*115f0*/  @P1 LDG.E.U8 R21, desc[UR18][R6.64] ;  /* 0x0000001206151981 */ /* 0x000124000c1e1100 */
[----:B0-----:R-:W-:Y:S02]  /*11600*/  @P2 IMAD.MOV.U32 R6, RZ, RZ, R71 ;  /* 0x000000ffff062224 */ /* 0x001fe400078e0047 */
[----:B--2---:R-:W-:-:S04]  /*11610*/  IMAD.X R78, R5, 0x1, R78, P5 ;  /* 0x00000001054e7824 */ /* 0x004fc800028e064e */
[----:B------:R-:W-:Y:S01]  /*11620*/  @P2 IMAD.MOV.U32 R7, RZ, RZ, R78 ;  /* 0x000000ffff072224 */ /* 0x000fe200078e004e */
[----:B---3--:R-:W-:-:S04]  /*11630*/  IADD3 R28, P6, PT, R3, R28, RZ ;  /* 0x0000001c031c7210 */ /* 0x008fc80007fde0ff */
[----:B------:R0:W2:Y:S01]  /*11640*/  @P2 LDG.E.U8 R37, desc[UR18][R6.64] ;  /* 0x0000001206252981 */ /* 0x0000a2000c1e1100 */
[----:B------:R-:W-:Y:S01]  /*11650*/  IADD3 R79, P5, PT, R3, R79, RZ ;  /* 0x0000004f034f7210 */ /* 0x000fe20007fbe0ff */
[----:B0-----:R-:W-:Y:S02]  /*11660*/  IMAD.MOV.U32 R7, RZ, RZ, R28 ;  /* 0x000000ffff077224 */ /* 0x001fe400078e001c */
[----:B------:R0:W-:Y:S04]  /*11670*/  STL [R1+0x110], R88 ;  /* 0x0001105801007387 */ /* 0x0001e80000100800 */
[----:B0-----:R-:W3:Y:S04]  /*11680*/  LDL.LU R88, [R1+0x8c4] ;  /* 0x0008c40001587983 */ /* 0x001ee80000300800 */
[----:B------:R-:W2:Y:S04]  /*11690*/  LDL.LU R80, [R1+0x424] ;  /* 0x0004240001507983 */ /* 0x000ea80000300800 */
[----:B------:R-:W3:Y:S04]  /*116a0*/  LDL.LU R44, [R1+0x430] ;  /* 0x00043000012c7983 */ /* 0x000ee80000300800 */
        /* <DEDUP_REMOVED lines=12> */
[----:B--2---:R-:W-:Y:S01]  /*11770*/  IMAD.X R80, R5, 0x1, R80, P5 ;  /* 0x0000000105507824 */ /* 0x004fe200028e0650 */
[----:B---3--:R-:W-:Y:S01]  /*11780*/  IADD3 R44, P5, PT, R3, R44, RZ ;  /* 0x0000002c032c7210 */ /* 0x008fe20007fbe0ff */
        /* <DEDUP_REMOVED lines=8> */
[----:B------:R-:W-:Y:S02]  /*11810*/  @P1 IMAD.MOV.U32 R7, RZ, RZ, R80 ;  /* 0x000000ffff071224 */ /* 0x000fe400078e0050 */
[----:B0-----:R-:W3:Y:S04]  /*11820*/  LDL.LU R80, [R1+0x43c] ;  /* 0x00043c0001507983 */ /* 0x001ee80000300800 */
[----:B------:R-:W4:Y:S04]  /*11830*/  LDL.LU R79, [R1+0x164] ;  /* 0x00016400014f7983 */ /* 0x000f280000300800 */
        /* <DEDUP_REMOVED lines=13> */
[----:B------:R0:W-:Y:S04]  /*11910*/  STL [R1+0x438], R71 ;  /* 0x0004384701007387 */ /* 0x0001e80000100800 */
[----:B------:R1:W2:Y:S04]  /*11920*/  @P2 LDG.E.U8 R76, desc[UR18][R6.64] ;  /* 0x00000012064c2981 */ /* 0x0002a8000c1e1100 */
[----:B------:R-:W3:Y:S01]  /*11930*/  LDL.LU R6, [R1+0x434] ;  /* 0x0004340001067983 */ /* 0x000ee20000300800 */
[----:B------:R-:W-:Y:S01]  /*11940*/  ISETP.GT.AND P4, PT, R8, 0x25, PT ;  /* 0x000000250800780c */ /* 0x000fe20003f84270 */
[----:B-1----:R-:W-:Y:S01]  /*11950*/  IMAD.MOV.U32 R7, RZ, RZ, R71 ;  /* 0x000000ffff077224 */ /* 0x002fe200078e0047 */
[----:B------:R-:W-:Y:S01]  /*11960*/  IADD3 R78, P5, PT, R3, R78, RZ ;  /* 0x0000004e034e7210 */ /* 0x000fe20007fbe0ff */
[----:B0-----:R-:W4:Y:S04]  /*11970*/  LDL.LU R71, [R1+0x448] ;  /* 0x0004480001477983 */ /* 0x001f280000300800 */
[----:B------:R-:W-:Y:S01]  /*11980*/  STL [R1+0x440], R78 ;  /* 0x0004404e01007387 */ /* 0x000fe20000100800 */
        /* <DEDUP_REMOVED lines=9> */
[----:B------:R-:W-:Y:S01]  /*11a20*/  ISETP.GT.AND P1, PT, R8, 0x26, PT ;  /* 0x000000260800780c */ /* 0x000fe20003f24270 */
[----:B------:R-:W-:Y:S01]  /*11a30*/  IMAD.X R80, R5, 0x1, R80, P5 ;  /* 0x0000000105507824 */ /* 0x000fe200028e0650 */
[----:B------:R-:W-:-:S04]  /*11a40*/  PRMT R0, RZ, 0x7610, R0 ;  /* 0x00007610ff007816 */ /* 0x000fc80000000000 */
[----:B------:R-:W-:Y:S01]  /*11a50*/  STL [R1+0x43c], R80 ;  /* 0x00043c5001007387 */ /* 0x000fe20000100800 */
[----:B0-----:R-:W-:-:S06]  /*11a60*/  IMAD.MOV.U32 R7, RZ, RZ, R80 ;  /* 0x000000ffff077224 */ /* 0x001fcc00078e0050 */
[----:B------:R-:W-:-:S05]  /*11a70*/  @P1 IMAD.MOV.U32 R6, RZ, RZ, R78 ;  /* 0x000000ffff061224 */ /* 0x000fca00078e004e */
[----:B------:R0:W2:Y:S04]  /*11a80*/  @P1 LDG.E.U8 R0, desc[UR18][R6.64] ;  /* 0x0000001206001981 */ /* 0x0000a8000c1e1100 */
[----:B---3--:R1:W-:Y:S04]  /*11a90*/  STL [R1+0xfc], R73 ;  /* 0x0000fc4901007387 */ /* 0x0083e80000100800 */
[----:B-1----:R-:W3:Y:S04]  /*11aa0*/  LDL.LU R73, [R1+0x8b8] ;  /* 0x0008b80001497983 */ /* 0x002ee80000300800 */
[----:B------:R-:W3:Y:S04]  /*11ab0*/  LDL.LU R80, [R1+0x8b4] ;  /* 0x0008b40001507983 */ /* 0x000ee80000300800 */
[----:B------:R-:W3:Y:S01]  /*11ac0*/  LDL.LU R7, [R1+0x160] ;  /* 0x0001600001077983 */ /* 0x000ee20000300800 */
[----:B------:R-:W-:-:S02]  /*11ad0*/  ISETP.GT.AND P2, PT, R8, 0x27, PT ;  /* 0x000000270800780c */ /* 0x000fc40003f44270 */
[----:B----4-:R-:W-:Y:S01]  /*11ae0*/  IADD3 R79, P5, PT, R3, R79, RZ ;  /* 0x0000004f034f7210 */ /* 0x010fe20007fbe0ff */
[----:B------:R-:W4:Y:S01]  /*11af0*/  LDL.LU R78, [R1+0x44c] ;  /* 0x00044c00014e7983 */ /* 0x000f220000300800 */
[----:B------:R-:W-:-:S09]  /*11b00*/  PRMT R72, RZ, 0x7610, R72 ;  /* 0x00007610ff487816 */ /* 0x000fd20000000048 */
[----:B0-----:R-:W-:Y:S01]  /*11b10*/  @P2 IMAD.MOV.U32 R6, RZ, RZ, R79 ;  /* 0x000000ffff062224 */ /* 0x001fe200078e004f */
[----:B------:R-:W-:Y:S01]  /*11b20*/  IADD3 R71, P6, PT, R3, R71, RZ ;  /* 0x0000004703477210 */ /* 0x000fe20007fde0ff */
[----:B------:R-:W-:Y:S04]  /*11b30*/  STL [R1+0x164], R79 ;  /* 0x0001644f01007387 */ /* 0x000fe80000100800 */
[----:B--2---:R0:W-:Y:S04]  /*11b40*/  STL [R1+0xf8], R0 ;  /* 0x0000f80001007387 */ /* 0x0041e80000100800 */
[----:B0-----:R-:W2:Y:S01]  /*11b50*/  LDL.LU R0, [R1+0x458] ;  /* 0x0004580001007983 */ /* 0x001ea20000300800 */
[----:B---3--:R-:W-:-:S05]  /*11b60*/  IMAD.X R7, R5, 0x1, R7, P5 ;  /* 0x0000000105077824 */ /* 0x008fca00028e0607 */
[----:B------:R0:W3:Y:S04]  /*11b70*/  @P2 LDG.E.U8 R72, desc[UR18][R6.64] ;  /* 0x0000001206482981 */ /* 0x0000e8000c1e1100 */
[----:B------:R0:W-:Y:S04]  /*11b80*/  STL [R1+0x160], R7 ;  /* 0x0001600701007387 */ /* 0x0001e80000100800 */
[----:B------:R1:W-:Y:S04]  /*11b90*/  STL [R1+0x448], R71 ;  /* 0x0004484701007387 */ /* 0x0003e80000100800 */
[----:B------:R-:W2:Y:S01]  /*11ba0*/  LDL.LU R6, [R1+0x444] ;  /* 0x0004440001067983 */ /* 0x000ea20000300800 */
[----:B------:R-:W-:Y:S01]  /*11bb0*/  IADD3 R76, P5, PT, R3, R76, RZ ;  /* 0x0000004c034c7210 */ /* 0x000fe20007fbe0ff */
[----:B0-----:R-:W-:-:S02]  /*11bc0*/  IMAD.MOV.U32 R7, RZ, RZ, R71 ;  /* 0x000000ffff077224 */ /* 0x001fc400078e0047 */
[----:B-1----:R-:W4:Y:S04]  /*11bd0*/  LDL.LU R71, [R1+0x454] ;  /* 0x0004540001477983 */ /* 0x002f280000300800 */
[----:B------:R-:W-:Y:S04]  /*11be0*/  STL [R1+0x450], R76 ;  /* 0x0004504c01007387 */ /* 0x000fe80000100800 */
[----:B------:R-:W4:Y:S01]  /*11bf0*/  LDL.LU R79, [R1+0x460] ;  /* 0x00046000014f7983 */ /* 0x000f220000300800 */
[----:B------:R-:W-:-:S03]  /*11c00*/  ISETP.GT.AND P4, PT, R8, 0x28, PT ;  /* 0x000000280800780c */ /* 0x000fc60003f84270 */
[----:B---3--:R0:W-:Y:S04]  /*11c10*/  STL [R1+0xf4], R72 ;  /* 0x0000f44801007387 */ /* 0x0081e80000100800 */
[----:B0-----:R-:W3:Y:S01]  /*11c20*/  LDL.LU R72, [R1+0x468] ;  /* 0x0004680001487983 */ /* 0x001ee20000300800 */
[----:B--2---:R-:W-:Y:S01]  /*11c30*/  IMAD.X R6, R5, 0x1, R6, P6 ;  /* 0x0000000105067824 */ /* 0x004fe200030e0606 */
[----:B------:R-:W-:-:S04]  /*11c40*/  ISETP.GT.AND P1, PT, R8, 0x29, PT ;  /* 0x000000290800780c */ /* 0x000fc80003f24270 */
[-C--:B------:R-:W-:Y:S01]  /*11c50*/  @P4 LOP3.LUT R7, R7, R6.reuse, RZ, 0x3c, !PT ;  /* 0x0000000607074212 */ /* 0x080fe200078e3cff */
[----:B------:R0:W-:Y:S01]  /*11c60*/  STL [R1+0x444], R6 ;  /* 0x0004440601007387 */ /* 0x0001e20000100800 */
[----:B------:R-:W-:Y:S02]  /*11c70*/  PRMT R20, RZ, 0x7610, R20 ;  /* 0x00007610ff147816 */ /* 0x000fe40000000014 */
[----:B------:R-:W-:Y:S01]  /*11c80*/  ISETP.GT.AND P2, PT, R8, 0x2a, PT ;  /* 0x0000002a0800780c */ /* 0x000fe20003f44270 */
[----:B----4-:R-:W-:Y:S01]  /*11c90*/  IMAD.X R78, R5, 0x1, R78, P5 ;  /* 0x00000001054e7824 */ /* 0x010fe200028e064e */
[----:B0-----:R-:W-:-:S04]  /*11ca0*/  @P4 LOP3.LUT R6, R7, R6, RZ, 0x3c, !PT ;  /* 0x0000000607064212 */ /* 0x001fc800078e3cff */
[----:B------:R-:W-:Y:S02]  /*11cb0*/  @P4 LOP3.LUT R7, R7, R6, RZ, 0x3c, !PT ;  /* 0x0000000607074212 */ /* 0x000fe400078e3cff */
[----:B------:R-:W-:Y:S02]  /*11cc0*/  IADD3 R0, P5, PT, R3, R0, RZ ;  /* 0x0000000003007210 */ /* 0x000fe40007fbe0ff */
[----:B------:R-:W-:Y:S01]  /*11cd0*/  PRMT R36, RZ, 0x7610, R36 ;  /* 0x00007610ff247816 */ /* 0x000fe20000000024 */
[----:B------:R0:W2:Y:S02]  /*11ce0*/  @P4 LDG.E.U8 R20, desc[UR18][R6.64] ;  /* 0x0000001206144981 */ /* 0x0000a4000c1e1100 */
[----:B------:R-:W-:Y:S01]  /*11cf0*/  IMAD.X R71, R5, 0x1, R71, P5 ;  /* 0x0000000105477824 */ /* 0x000fe200028e0647 */
[----:B------:R-:W-:Y:S01]  /*11d00*/  PRMT R53, RZ, 0x7610, R53 ;  /* 0x00007610ff357816 */ /* 0x000fe20000000035 */
[----:B------:R1:W-:Y:S01]  /*11d10*/  STL [R1+0x44c], R78 ;  /* 0x00044c4e01007387 */ /* 0x0003e20000100800 */
[----:B------:R-:W-:Y:S01]  /*11d20*/  IADD3 R79, P6, PT, R3, R79, RZ ;  /* 0x0000004f034f7210 */ /* 0x000fe20007fde0ff */
[----:B0-----:R-:W-:-:S02]  /*11d30*/  @P1 IMAD.MOV.U32 R6, RZ, RZ, R76 ;  /* 0x000000ffff061224 */ /* 0x001fc400078e004c */
[----:B------:R-:W-:Y:S02]  /*11d40*/  @P1 IMAD.MOV.U32 R7, RZ, RZ, R78 ;  /* 0x000000ffff071224 */ /* 0x000fe400078e004e */
[----:B-1----:R-:W4:Y:S04]  /*11d50*/  LDL.LU R78, [R1+0x464] ;  /* 0x00046400014e7983 */ /* 0x002f280000300800 */
[----:B------:R0:W2:Y:S04]  /*11d60*/  @P1 LDG.E.U8 R36, desc[UR18][R6.64] ;  /* 0x0000001206241981 */ /* 0x0000a8000c1e1100 */
[----:B------:R-:W2:Y:S04]  /*11d70*/  LDL.LU R76, [R1+0x470] ;  /* 0x00047000014c7983 */ /* 0x000ea80000300800 */
[----:B------:R1:W-:Y:S01]  /*11d80*/  STL [R1+0x458], R0 ;  /* 0x0004580001007387 */ /* 0x0003e20000100800 */
[----:B0-----:R-:W-:-:S02]  /*11d90*/  @P2 IMAD.MOV.U32 R6, RZ, RZ, R0 ;  /* 0x000000ffff062224 */ /* 0x001fc400078e0000 */
[----:B------:R-:W-:Y:S01]  /*11da0*/  @P2 IMAD.MOV.U32 R7, RZ, RZ, R71 ;  /* 0x000000ffff072224 */ /* 0x000fe200078e0047 */
[----:B------:R0:W-:Y:S04]  /*11db0*/  STL [R1+0x454], R71 ;  /* 0x0004544701007387 */ /* 0x0001e80000100800 */
[----:B------:R0:W2:Y:S04]  /*11dc0*/  @P2 LDG.E.U8 R53, desc[UR18][R6.64] ;  /* 0x0000001206352981 */ /* 0x0000a8000c1e1100 */
[----:B-1----:R-:W2:Y:S04]  /*11dd0*/  LDL.LU R0, [R1+0x478] ;  /* 0x0004780001007983 */ /* 0x002ea80000300800 */
[----:B------:R1:W-:Y:S01]  /*11de0*/  STL [R1+0x460], R79 ;  /* 0x0004604f01007387 */ /* 0x0003e20000100800 */
[----:B0-----:R-:W-:-:S03]  /*11df0*/  IMAD.MOV.U32 R7, RZ, RZ, R79 ;  /* 0x000000ffff077224 */ /* 0x001fc600078e004f */
[----:B------:R-:W2:Y:S01]  /*11e00*/  LDL.LU R71, [R1+0x16c] ;  /* 0x00016c0001477983 */ /* 0x000ea20000300800 */
[----:B---3--:R-:W-:-:S05]  /*11e10*/  IADD3 R72, P5, PT, R3, R72, RZ ;  /* 0x0000004803487210 */ /* 0x008fca0007fbe0ff */
[----:B------:R-:W-:Y:S04]  /*11e20*/  STL [R1+0x468], R72 ;  /* 0x0004684801007387 */ /* 0x000fe80000100800 */
[----:B-1----:R-:W3:Y:S04]  /*11e30*/  LDL.LU R79, [R1+0x8b0] ;  /* 0x0008b000014f7983 */ /* 0x002ee80000300800 */
[----:B------:R-:W2:Y:S01]  /*11e40*/  LDL.LU R6, [R1+0x45c] ;  /* 0x00045c0001067983 */ /* 0x000ea20000300800 */
[C---:B------:R-:W-:Y:S02]  /*11e50*/  ISETP.GT.AND P4, PT, R8.reuse, 0x2b, PT ;  /* 0x0000002b0800780c */ /* 0x040fe40003f84270 */
[----:B------:R-:W-:-:S02]  /*11e60*/  ISETP.GT.AND P1, PT, R8, 0x2c, PT ;  /* 0x0000002c0800780c */ /* 0x000fc40003f24270 */
[----:B------:R-:W-:Y:S02]  /*11e70*/  PRMT R89, RZ, 0x7610, R89 ;  /* 0x00007610ff597816 */ /* 0x000fe40000000059 */
[----:B------:R-:W-:Y:S01]  /*11e80*/  PRMT R31, RZ, 0x7610, R31 ;  /* 0x00007610ff1f7816 */ /* 0x000fe2000000001f */
[C---:B----4-:R-:W-:Y:S02]  /*11e90*/  IMAD.X R78, R5.reuse, 0x1, R78, P5 ;  /* 0x00000001054e7824 */ /* 0x050fe400028e064e */
        /* <DEDUP_REMOVED lines=11> */
[----:B------:R-:W3:Y:S01]  /*11f50*/  LDL.LU R7, [R1+0x46c] ;  /* 0x00046c0001077983 */ /* 0x000ee20000300800 */
[----:B------:R-:W-:-:S02]  /*11f60*/  ISETP.GT.AND P2, PT, R8, 0x2d, PT ;  /* 0x0000002d0800780c */ /* 0x000fc40003f44270 */
[C---:B------:R-:W-:Y:S01]  /*11f70*/  IADD3 R76, P5, PT, R3.reuse, R76, RZ ;  /* 0x0000004c034c7210 */ /* 0x040fe20007fbe0ff */
[----:B------:R-:W4:Y:S01]  /*11f80*/  LDL.LU R72, [R1+0x168] ;  /* 0x0001680001487983 */ /* 0x000f220000300800 */
[----:B------:R-:W-:Y:S02]  /*11f90*/  PRMT R65, RZ, 0x7610, R65 ;  /* 0x00007610ff417816 */ /* 0x000fe40000000041 */
[----:B------:R-:W-:Y:S01]  /*11fa0*/  IADD3 R0, P6, PT, R3, R0, RZ ;  /* 0x0000000003007210 */ /* 0x000fe20007fde0ff */
[----:B------:R-:W-:Y:S06]  /*11fb0*/  STL [R1+0x470], R76 ;  /* 0x0004704c01007387 */ /* 0x000fec0000100800 */
[----:B0-----:R-:W-:Y:S01]  /*11fc0*/  @P2 IMAD.MOV.U32 R6, RZ, RZ, R76 ;  /* 0x000000ffff062224 */ /* 0x001fe200078e004c */
[----:B--2---:R0:W-:Y:S01]  /*11fd0*/  STL [R1+0xe4], R31 ;  /* 0x0000e41f01007387 */ /* 0x0041e20000100800 */
[----:B---3--:R-:W-:-:S03]  /*11fe0*/  IMAD.X R7, R5, 0x1, R7, P5 ;  /* 0x0000000105077824 */ /* 0x008fc600028e0607 */
[----:B0-----:R-:W2:Y:S04]  /*11ff0*/  LDL.LU R31, [R1+0x480] ;  /* 0x00048000011f7983 */ /* 0x001ea80000300800 */
[----:B------:R0:W-:Y:S04]  /*12000*/  STL [R1+0x46c], R7 ;  /* 0x00046c0701007387 */ /* 0x0001e80000100800 */
[----:B------:R0:W3:Y:S04]  /*12010*/  @P2 LDG.E.U8 R65, desc[UR18][R6.64] ;  /* 0x0000001206412981 */ /* 0x0000e8000c1e1100 */
[----:B------:R-:W-:Y:S04]  /*12020*/  STL [R1+0x478], R0 ;  /* 0x0004780001007387 */ /* 0x000fe80000100800 */
[----:B------:R-:W2:Y:S01]  /*12030*/  LDL.LU R6, [R1+0x474] ;  /* 0x0004740001067983 */ /* 0x000ea20000300800 */
[----:B------:R-:W-:Y:S01]  /*12040*/  ISETP.GT.AND P4, PT, R8, 0x2e, PT ;  /* 0x0000002e0800780c */ /* 0x000fe20003f84270 */
[----:B0-----:R-:W-:Y:S01]  /*12050*/  IMAD.MOV.U32 R7, RZ, RZ, R0 ;  /* 0x000000ffff077224 */ /* 0x001fe200078e0000 */
[----:B------:R-:W-:-:S02]  /*12060*/  IADD3 R71, P5, PT, R3, R71, RZ ;  /* 0x0000004703477210 */ /* 0x000fc40007fbe0ff */
[----:B------:R-:W-:Y:S02]  /*12070*/  ISETP.GT.AND P1, PT, R8, 0x2f, PT ;  /* 0x0000002f0800780c */ /* 0x000fe40003f24270 */
[----:B------:R-:W-:Y:S01]  /*12080*/  PRMT R77, RZ, 0x7610, R77 ;  /* 0x00007610ff4d7816 */ /* 0x000fe2000000004d */
[C---:B----4-:R-:W-:Y:S01]  /*12090*/  IMAD.X R72, R5.reuse, 0x1, R72, P5 ;  /* 0x0000000105487824 */ /* 0x050fe200028e0648 */
[----:B------:R-:W-:Y:S01]  /*120a0*/  PRMT R17, RZ, 0x7610, R17 ;  /* 0x00007610ff117816 */ /* 0x000fe20000000011 */
[----:B---3--:R0:W-:Y:S01]  /*120b0*/  STL [R1+0xe0], R65 ;  /* 0x0000e04101007387 */ /* 0x0081e20000100800 */
[----:B--2---:R-:W-:-:S03]  /*120c0*/  IMAD.X R6, R5, 0x1, R6, P6 ;  /* 0x0000000105067824 */ /* 0x004fc600030e0606 */
[----:B0-----:R-:W2:Y:S04]  /*120d0*/  LDL.LU R65, [R1+0x47c] ;  /* 0x00047c0001417983 */ /* 0x001ea80000300800 */
[----:B------:R-:W-:Y:S01]  /*120e0*/  STL [R1+0x16c], R71 ;  /* 0x00016c4701007387 */ /* 0x000fe20000100800 */
[----:B------:R-:W-:-:S03]  /*120f0*/  @P4 LOP3.LUT R7, R7, R6, RZ, 0x3c, !PT ;  /* 0x0000000607074212 */ /* 0x000fc600078e3cff */
[----:B------:R-:W3:Y:S04]  /*12100*/  LDL.LU R76, [R1+0x490] ;  /* 0x00049000014c7983 */ /* 0x000ee80000300800 */
[----:B------:R-:W4:Y:S04]  /*12110*/  LDL.LU R0, [R1+0x498] ;  /* 0x0004980001007983 */ /* 0x000f280000300800 */
        /* <DEDUP_REMOVED lines=10> */
[----:B------:R-:W-:-:S09]  /*121c0*/  PRMT R23, RZ, 0x7610, R23 ;  /* 0x00007610ff177816 */ /* 0x000fd20000000017 */
[----:B0-----:R-:W-:Y:S02]  /*121d0*/  @P2 IMAD.MOV.U32 R6, RZ, RZ, R31 ;  /* 0x000000ffff062224 */ /* 0x001fe400078e001f */
[----:B--2---:R-:W-:-:S04]  /*121e0*/  IMAD.X R65, R5, 0x1, R65, P5 ;  /* 0x0000000105417824 */ /* 0x004fc800028e0641 */
[----:B------:R-:W-:Y:S01]  /*121f0*/  @P2 IMAD.MOV.U32 R7, RZ, RZ, R65 ;  /* 0x000000ffff072224 */ /* 0x000fe200078e0041 */
[----:B---3--:R-:W-:-:S04]  /*12200*/  IADD3 R76, P6, PT, R3, R76, RZ ;  /* 0x0000004c034c7210 */ /* 0x008fc80007fde0ff */
[----:B------:R0:W2:Y:S01]  /*12210*/  @P2 LDG.E.U8 R23, desc[UR18][R6.64] ;  /* 0x0000001206172981 */ /* 0x0000a2000c1e1100 */
[----:B----4-:R-:W-:Y:S01]  /*12220*/  IADD3 R0, P5, PT, R3, R0, RZ ;  /* 0x0000000003007210 */ /* 0x010fe20007fbe0ff */
[----:B0-----:R-:W-:Y:S02]  /*12230*/  IMAD.MOV.U32 R7, RZ, RZ, R76 ;  /* 0x000000ffff077224 */ /* 0x001fe400078e004c */
[----:B------:R0:W-:Y:S04]  /*12240*/  STL [R1+0xdc], R77 ;  /* 0x0000dc4d01007387 */ /* 0x0001e80000100800 */
[----:B0-----:R-:W3:Y:S04]  /*12250*/  LDL.LU R77, [R1+0x8a8] ;  /* 0x0008a800014d7983 */ /* 0x001ee80000300800 */
[----:B------:R-:W4:Y:S04]  /*12260*/  LDL.LU R71, [R1+0x494] ;  /* 0x0004940001477983 */ /* 0x000f280000300800 */
[----:B------:R-:W-:Y:S04]  /*12270*/  STL [R1+0x480], R31 ;  /* 0x0004801f01007387 */ /* 0x000fe80000100800 */
[----:B------:R0:W-:Y:S04]  /*12280*/  STL [R1+0xd8], R17 ;  /* 0x0000d81101007387 */ /* 0x0001e80000100800 */
[----:B0-----:R-:W2:Y:S04]  /*12290*/  LDL.LU R17, [R1+0x4a0] ;  /* 0x0004a00001117983 */ /* 0x001ea80000300800 */
[----:B------:R0:W-:Y:S04]  /*122a0*/  STL [R1+0x47c], R65 ;  /* 0x00047c4101007387 */ /* 0x0001e80000100800 */
[----:B0-----:R-:W3:Y:S04]  /*122b0*/  LDL.LU R65, [R1+0x49c] ;  /* 0x00049c0001417983 */ /* 0x001ee80000300800 */
[----:B------:R0:W-:Y:S04]  /*122c0*/  STL [R1+0x490], R76 ;  /* 0x0004904c01007387 */ /* 0x0001e80000100800 */
[----:B------:R-:W3:Y:S04]  /*122d0*/  LDL.LU R31, [R1+0x4a8] ;  /* 0x0004a800011f7983 */ /* 0x000ee80000300800 */
[----:B------:R-:W-:Y:S04]  /*122e0*/  STL [R1+0x498], R0 ;  /* 0x0004980001007387 */ /* 0x000fe80000100800 */
[----:B------:R-:W3:Y:S04]  /*122f0*/  LDL.LU R72, [R1+0x4b0] ;  /* 0x0004b00001487983 */ /* 0x000ee80000300800 */
[----:B0-----:R-:W3:Y:S04]  /*12300*/  LDL.LU R76, [R1+0x8a4] ;  /* 0x0008a400014c7983 */ /* 0x001ee80000300800 */
[----:B------:R-:W3:Y:S01]  /*12310*/  LDL.LU R6, [R1+0x48c] ;  /* 0x00048c0001067983 */ /* 0x000ee20000300800 */
[----:B------:R-:W-:-:S02]  /*12320*/  ISETP.GT.AND P4, PT, R8, 0x31, PT ;  /* 0x000000310800780c */ /* 0x000fc40003f84270 */
[C---:B------:R-:W-:Y:S02]  /*12330*/  ISETP.GT.AND P1, PT, R8.reuse, 0x32, PT ;  /* 0x000000320800780c */ /* 0x040fe40003f24270 */
[----:B------:R-:W-:Y:S02]  /*12340*/  PRMT R39, RZ, 0x7610, R39 ;  /* 0x00007610ff277816 */ /* 0x000fe40000000027 */
[----:B------:R-:W-:Y:S02]  /*12350*/  ISETP.GT.AND P2, PT, R8, 0x33, PT ;  /* 0x000000330800780c */ /* 0x000fe40003f44270 */
[----:B------:R-:W-:Y:S02]  /*12360*/  PRMT R58, RZ, 0x7610, R58 ;  /* 0x00007610ff3a7816 */ /* 0x000fe4000000003a */
[----:B------:R-:W-:Y:S01]  /*12370*/  PRMT R91, RZ, 0x7610, R91 ;  /* 0x00007610ff5b7816 */ /* 0x000fe2000000005b */
[----:B----4-:R-:W-:Y:S01]  /*12380*/  IMAD.X R71, R5, 0x1, R71, P5 ;  /* 0x0000000105477824 */ /* 0x010fe200028e0647 */
[----:B--2---:R-:W-:-:S05]  /*12390*/  IADD3 R17, P5, PT, R3, R17, RZ ;  /* 0x0000001103117210 */ /* 0x004fca0007fbe0ff */
[C---:B---3--:R-:W-:Y:S02]  /*123a0*/  IMAD.X R65, R5.reuse, 0x1, R65, P5 ;  /* 0x0000000105417824 */ /* 0x048fe400028e0641 */
        /* <DEDUP_REMOVED lines=9> */
[----:B------:R-:W-:Y:S01]  /*12440*/  @P1 IMAD.MOV.U32 R7, RZ, RZ, R71 ;  /* 0x000000ffff071224 */ /* 0x000fe200078e0047 */
[----:B------:R-:W3:Y:S01]  /*12450*/  LDL.LU R0, [R1+0x4ac] ;  /* 0x0004ac0001007983 */ /* 0x000ee20000300800 */
[----:B------:R-:W-:-:S03]  /*12460*/  IADD3 R72, P5, PT, R3, R72, RZ ;  /* 0x0000004803487210 */ /* 0x000fc60007fbe0ff */
[----:B------:R0:W4:Y:S04]  /*12470*/  @P1 LDG.E.U8 R58, desc[UR18][R6.64] ;  /* 0x00000012063a1981 */ /* 0x000128000c1e1100 */
[----:B-1----:R-:W2:Y:S04]  /*12480*/  LDL.LU R71, [R1+0x4b8] ;  /* 0x0004b80001477983 */ /* 0x002ea80000300800 */
        /* <DEDUP_REMOVED lines=269> */
[----:B------:R-:W2:Y:S04]  /*13560*/  LDL.LU R46, [R1+0x548] ;  /* 0x00054800012e7983 */ /* 0x000ea80000300800 */
[----:B------:R0:W-:Y:S04]  /*13570*/  STL [R1+0x530], R10 ;  /* 0x0005300a01007387 */ /* 0x0001e80000100800 */
[----:B------:R-:W-:Y:S04]  /*13580*/  STL [R1+0x808], R86 ;  /* 0x0008085601007387 */ /* 0x000fe80000100800 */
[----:B------:R1:W-:Y:S04]  /*13590*/  STL [R1+0x52c], R63 ;  /* 0x00052c3f01007387 */ /* 0x0003e80000100800 */
[----:B0-----:R-:W3:Y:S04]  /*135a0*/  LDL.LU R10, [R1+0x550] ;  /* 0x00055000010a7983 */ /* 0x001ee80000300800 */
[----:B------:R0:W-:Y:S04]  /*135b0*/  STL [R1+0x538], R30 ;  /* 0x0005381e01007387 */ /* 0x0001e80000100800 */
[----:B-1----:R-:W3:Y:S04]  /*135c0*/  LDL.LU R63, [R1+0x558] ;  /* 0x00055800013f7983 */ /* 0x002ee80000300800 */
[----:B------:R-:W-:Y:S04]  /*135d0*/  STL [R1+0x540], R64 ;  /* 0x0005404001007387 */ /* 0x000fe80000100800 */
[----:B0-----:R-:W3:Y:S04]  /*135e0*/  LDL.LU R30, [R1+0x874] ;  /* 0x00087400011e7983 */ /* 0x001ee80000300800 */
[----:B------:R-:W3:Y:S01]  /*135f0*/  LDL.LU R6, [R1+0x534] ;  /* 0x0005340001067983 */ /* 0x000ee20000300800 */
[----:B------:R-:W-:-:S02]  /*13600*/  ISETP.GT.AND P4, PT, R8, 0x49, PT ;  /* 0x000000490800780c */ /* 0x000fc40003f84270 */
[----:B------:R-:W-:Y:S02]  /*13610*/  ISETP.GT.AND P1, PT, R8, 0x4a, PT ;  /* 0x0000004a0800780c */ /* 0x000fe40003f24270 */
[----:B------:R-:W-:Y:S02]  /*13620*/  PRMT R40, RZ, 0x7610, R40 ;  /* 0x00007610ff287816 */ /* 0x000fe40000000028 */
[----:B------:R-:W-:Y:S01]  /*13630*/  PRMT R55, RZ, 0x7610, R55 ;  /* 0x00007610ff377816 */ /* 0x000fe20000000037 */
[----:B----4-:R-:W-:Y:S01]  /*13640*/  IMAD.X R66, R5, 0x1, R66, P5 ;  /* 0x0000000105427824 */ /* 0x010fe200028e0642 */
[----:B--2---:R-:W-:Y:S01]  /*13650*/  IADD3 R46, P5, PT, R3, R46, RZ ;  /* 0x0000002e032e7210 */ /* 0x004fe20007fbe0ff */
[----:B---3--:R-:W-:-:S05]  /*13660*/  IMAD.X R6, R5, 0x1, R6, P6 ;  /* 0x0000000105067824 */ /* 0x008fca00030e0606 */
        /* <DEDUP_REMOVED lines=46> */
[----:B------:R-:W2:Y:S04]  /*13950*/  @P1 LDG.E.U8 R4, desc[UR18][R6.64] ;  /* 0x0000001206041981 */ /* 0x000ea8000c1e1100 */
[----:B---3--:R0:W-:Y:S04]  /*13960*/  STL [R1+0x6c], R54 ;  /* 0x00006c3601007387 */ /* 0x0081e80000100800 */
[----:B0-----:R-:W3:Y:S04]  /*13970*/  LDL.LU R54, [R1+0x86c] ;  /* 0x00086c0001367983 */ /* 0x001ee80000300800 */
[----:B------:R-:W3:Y:S04]  /*13980*/  LDL.LU R66, [R1+0x868] ;  /* 0x0008680001427983 */ /* 0x000ee80000300800 */
[----:B------:R-:W3:Y:S01]  /*13990*/  LDL.LU R7, [R1+0x55c] ;  /* 0x00055c0001077983 */ /* 0x000ee20000300800 */
[----:B------:R-:W-:-:S02]  /*139a0*/  ISETP.GT.AND P2, PT, R8, 0x4e, PT ;  /* 0x0000004e0800780c */ /* 0x000fc40003f44270 */
[C---:B----4-:R-:W-:Y:S01]  /*139b0*/  IADD3 R64, P5, PT, R3.reuse, R64, RZ ;  /* 0x0000004003407210 */ /* 0x050fe20007fbe0ff */
[----:B------:R-:W4:Y:S01]  /*139c0*/  LDL.LU R63, [R1+0x564] ;  /* 0x00056400013f7983 */ /* 0x000f220000300800 */
[----:B------:R-:W-:Y:S02]  /*139d0*/  PRMT R15, RZ, 0x7610, R15 ;  /* 0x00007610ff0f7816 */ /* 0x000fe4000000000f */
[----:B------:R-:W-:Y:S01]  /*139e0*/  IADD3 R10, P6, PT, R3, R10, RZ ;  /* 0x0000000a030a7210 */ /* 0x000fe20007fde0ff */
[----:B------:R-:W-:Y:S04]  /*139f0*/  STL [R1+0x560], R64 ;  /* 0x0005604001007387 */ /* 0x000fe80000100800 */
[----:B--2---:R0:W-:Y:S02]  /*13a00*/  STL [R1+0x68], R4 ;  /* 0x0000680401007387 */ /* 0x0041e40000100800 */
[----:B------:R-:W-:-:S02]  /*13a10*/  @P2 IMAD.MOV.U32 R6, RZ, RZ, R64 ;  /* 0x000000ffff062224 */ /* 0x000fc400078e0040 */
[----:B0-----:R-:W2:Y:S01]  /*13a20*/  LDL.LU R4, [R1+0x570] ;  /* 0x0005700001047983 */ /* 0x001ea20000300800 */
[----:B---3--:R-:W-:-:S05]  /*13a30*/  IMAD.X R7, R5, 0x1, R7, P5 ;  /* 0x0000000105077824 */ /* 0x008fca00028e0607 */
[----:B------:R0:W-:Y:S04]  /*13a40*/  STL [R1+0x55c], R7 ;  /* 0x00055c0701007387 */ /* 0x0001e80000100800 */
[----:B------:R0:W3:Y:S04]  /*13a50*/  @P2 LDG.E.U8 R15, desc[UR18][R6.64] ;  /* 0x00000012060f2981 */ /* 0x0000e8000c1e1100 */
[----:B------:R1:W-:Y:S04]  /*13a60*/  STL [R1+0x18c], R10 ;  /* 0x00018c0a01007387 */ /* 0x0003e80000100800 */
[----:B------:R-:W2:Y:S01]  /*13a70*/  LDL.LU R6, [R1+0x188] ;  /* 0x0001880001067983 */ /* 0x000ea20000300800 */
[----:B------:R-:W-:Y:S01]  /*13a80*/  ISETP.GT.AND P4, PT, R8, 0x4f, PT ;  /* 0x0000004f0800780c */ /* 0x000fe20003f84270 */
[----:B0-----:R-:W-:Y:S01]  /*13a90*/  IMAD.MOV.U32 R7, RZ, RZ, R10 ;  /* 0x000000ffff077224 */ /* 0x001fe200078e000a */
[----:B------:R-:W-:Y:S01]  /*13aa0*/  IADD3 R61, P5, PT, R3, R61, RZ ;  /* 0x0000003d033d7210 */ /* 0x000fe20007fbe0ff */
[----:B-1----:R-:W4:Y:S04]  /*13ab0*/  LDL.LU R10, [R1+0x56c] ;  /* 0x00056c00010a7983 */ /* 0x002f280000300800 */
[----:B------:R-:W-:Y:S04]  /*13ac0*/  STL [R1+0x568], R61 ;  /* 0x0005683d01007387 */ /* 0x000fe80000100800 */
[----:B------:R-:W4:Y:S01]  /*13ad0*/  LDL.LU R64, [R1+0x578] ;  /* 0x0005780001407983 */ /* 0x000f220000300800 */
[----:B------:R-:W-:-:S03]  /*13ae0*/  PRMT R84, RZ, 0x7610, R84 ;  /* 0x00007610ff547816 */ /* 0x000fc60000000054 */
[----:B---3--:R0:W-:Y:S01]  /*13af0*/  STL [R1+0x5c], R15 ;  /* 0x00005c0f01007387 */ /* 0x0081e20000100800 */
[----:B--2---:R-:W-:-:S03]  /*13b00*/  IMAD.X R6, R5, 0x1, R6, P6 ;  /* 0x0000000105067824 */ /* 0x004fc600030e0606 */
        /* <DEDUP_REMOVED lines=11> */
[----:B------:R1:W-:Y:S01]  /*13bc0*/  STL [R1+0x564], R63 ;  /* 0x0005643f01007387 */ /* 0x0003e20000100800 */
        /* <DEDUP_REMOVED lines=11> */
[----:B---3--:R-:W-:Y:S04]  /*13c80*/  STL [R1+0x80c], R84 ;  /* 0x00080c5401007387 */ /* 0x008fe80000100800 */
[----:B-1----:R-:W2:Y:S04]  /*13c90*/  LDL.LU R63, [R1+0x57c] ;  /* 0x00057c00013f7983 */ /* 0x002ea80000300800 */
[----:B------:R-:W3:Y:S04]  /*13ca0*/  LDL.LU R61, [R1+0x588] ;  /* 0x00058800013d7983 */ /* 0x000ee80000300800 */
[----:B------:R0:W-:Y:S04]  /*13cb0*/  STL [R1+0x570], R4 ;  /* 0x0005700401007387 */ /* 0x0001e80000100800 */
        /* <DEDUP_REMOVED lines=11> */
[C---:B--2---:R-:W-:Y:S02]  /*13d70*/  IMAD.X R63, R5.reuse, 0x1, R63, P5 ;  /* 0x00000001053f7824 */ /* 0x044fe400028e063f */
[----:B---3--:R-:W-:-:S05]  /*13d80*/  IMAD.X R6, R5, 0x1, R6, P6 ;  /* 0x0000000105067824 */ /* 0x008fca00030e0606 */
        /* <DEDUP_REMOVED lines=8> */
[----:B-1----:R-:W3:Y:S04]  /*13e10*/  LDL.LU R63, [R1+0x860] ;  /* 0x00086000013f7983 */ /* 0x002ee80000300800 */
        /* <DEDUP_REMOVED lines=39> */
[----:B------:R1:W-:Y:S01]  /*14090*/  STL [R1+0x594], R15 ;  /* 0x0005940f01007387 */ /* 0x0003e20000100800 */
[----:B------:R-:W-:-:S03]  /*140a0*/  PRMT R82, RZ, 0x7610, R82 ;  /* 0x00007610ff527816 */ /* 0x000fc60000000052 */
[----:B-1----:R-:W4:Y:S06]  /*140b0*/  LDL.LU R15, [R1+0x5a4] ;  /* 0x0005a400010f7983 */ /* 0x002f2c0000300800 */
[----:B0-----:R-:W-:Y:S01]  /*140c0*/  @P2 IMAD.MOV.U32 R6, RZ, RZ, R11 ;  /* 0x000000ffff062224 */ /* 0x001fe200078e000b */
[----:B------:R-:W4:Y:S04]  /*140d0*/  LDL.LU R10, [R1+0x5b0] ;  /* 0x0005b000010a7983 */ /* 0x000f280000300800 */
[----:B------:R0:W-:Y:S01]  /*140e0*/  STL [R1+0x194], R11 ;  /* 0x0001940b01007387 */ /* 0x0001e20000100800 */
[----:B--2---:R-:W-:-:S04]  /*140f0*/  IMAD.X R14, R5, 0x1, R14, P5 ;  /* 0x00000001050e7824 */ /* 0x004fc800028e060e */
[----:B------:R-:W-:Y:S01]  /*14100*/  @P2 IMAD.MOV.U32 R7, RZ, RZ, R14 ;  /* 0x000000ffff072224 */ /* 0x000fe200078e000e */
[----:B---3--:R-:W-:-:S04]  /*14110*/  IADD3 R61, P6, PT, R3, R61, RZ ;  /* 0x0000003d033d7210 */ /* 0x008fc80007fde0ff */
[----:B------:R1:W2:Y:S01]  /*14120*/  @P2 LDG.E.U8 R82, desc[UR18][R6.64] ;  /* 0x0000001206522981 */ /* 0x0002a2000c1e1100 */
[----:B----4-:R-:W-:Y:S01]  /*14130*/  IADD3 R4, P5, PT, R3, R4, RZ ;  /* 0x0000000403047210 */ /* 0x010fe20007fbe0ff */
[----:B-1----:R-:W-:Y:S02]  /*14140*/  IMAD.MOV.U32 R7, RZ, RZ, R61 ;  /* 0x000000ffff077224 */ /* 0x002fe400078e003d */
[----:B------:R-:W-:Y:S04]  /*14150*/  STL [R1+0x810], R84 ;  /* 0x0008105401007387 */ /* 0x000fe80000100800 */
[----:B------:R-:W-:Y:S04]  /*14160*/  STL [R1+0x190], R14 ;  /* 0x0001900e01007387 */ /* 0x000fe80000100800 */
[----:B0-----:R-:W3:Y:S04]  /*14170*/  LDL.LU R11, [R1+0x5ac] ;  /* 0x0005ac00010b7983 */ /* 0x001ee80000300800 */
[----:B------:R-:W-:Y:S04]  /*14180*/  STL [R1+0x5a0], R61 ;  /* 0x0005a03d01007387 */ /* 0x000fe80000100800 */
[----:B------:R0:W-:Y:S04]  /*14190*/  STL [R1+0x44], R60 ;  /* 0x0000443c01007387 */ /* 0x0001e80000100800 */
[----:B0-----:R-:W4:Y:S04]  /*141a0*/  LDL.LU R60, [R1+0x5b8] ;  /* 0x0005b800013c7983 */ /* 0x001f280000300800 */
[----:B------:R-:W-:Y:S04]  /*141b0*/  STL [R1+0x5a8], R4 ;  /* 0x0005a80401007387 */ /* 0x000fe80000100800 */
[----:B------:R-:W4:Y:S04]  /*141c0*/  LDL.LU R14, [R1+0x5c0] ;  /* 0x0005c000010e7983 */ /* 0x000f280000300800 */
[----:B------:R-:W4:Y:S04]  /*141d0*/  LDL.LU R61, [R1+0x85c] ;  /* 0x00085c00013d7983 */ /* 0x000f280000300800 */
[----:B------:R-:W4:Y:S01]  /*141e0*/  LDL.LU R6, [R1+0x59c] ;  /* 0x00059c0001067983 */ /* 0x000f220000300800 */
[----:B------:R-:W-:-:S02]  /*141f0*/  ISETP.GT.AND P4, PT, R8, 0x58, PT ;  /* 0x000000580800780c */ /* 0x000fc40003f84270 */
[C---:B------:R-:W-:Y:S02]  /*14200*/  ISETP.GT.AND P1, PT, R8.reuse, 0x59, PT ;  /* 0x000000590800780c */ /* 0x040fe40003f24270 */
[----:B------:R-:W-:Y:S02]  /*14210*/  PRMT R26, RZ, 0x7610, R26 ;  /* 0x00007610ff1a7816 */ /* 0x000fe4000000001a */
[----:B------:R-:W-:Y:S01]  /*14220*/  ISETP.GT.AND P2, PT, R8, 0x5a, PT ;  /* 0x0000005a0800780c */ /* 0x000fe20003f44270 */
[----:B------:R-:W-:Y:S01]  /*14230*/  IMAD.X R15, R5, 0x1, R15, P5 ;  /* 0x00000001050f7824 */ /* 0x000fe200028e060f */
[----:B------:R-:W-:Y:S02]  /*14240*/  IADD3 R10, P5, PT, R3, R10, RZ ;  /* 0x0000000a030a7210 */ /* 0x000fe40007fbe0ff */
[----:B------:R-:W-:Y:S02]  /*14250*/  PRMT R42, RZ, 0x7610, R42 ;  /* 0x00007610ff2a7816 */ /* 0x000fe4000000002a */
[----:B------:R-:W-:Y:S01]  /*14260*/  PRMT R70, RZ, 0x7610, R70 ;  /* 0x00007610ff467816 */ /* 0x000fe20000000046 */
[----:B--2---:R-:W-:Y:S01]  /*14270*/  STL [R1+0x814], R82 ;  /* 0x0008145201007387 */ /* 0x004fe20000100800 */
[----:B---3--:R-:W-:-:S02]  /*14280*/  IMAD.X R11, R5, 0x1, R11, P5 ;  /* 0x00000001050b7824 */ /* 0x008fc400028e060b */
[----:B----4-:R-:W-:-:S05]  /*14290*/  IMAD.X R6, R5, 0x1, R6, P6 ;  /* 0x0000000105067824 */ /* 0x010fca00030e0606 */
        /* <DEDUP_REMOVED lines=26> */
[----:B------:R-:W-:Y:S02]  /*14440*/  ISETP.GT.AND P1, PT, R8, 0x5c, PT ;  /* 0x0000005c0800780c */ /* 0x000fe40003f24270 */
[----:B------:R-:W-:Y:S02]  /*14450*/  PRMT R84, RZ, 0x7610, R84 ;  /* 0x00007610ff547816 */ /* 0x000fe40000000054 */
[----:B------:R-:W-:Y:S01]  /*14460*/  PRMT R48, RZ, 0x7610, R48 ;  /* 0x00007610ff307816 */ /* 0x000fe20000000030 */
[C---:B---3--:R-:W-:Y:S02]  /*14470*/  IMAD.X R4, R5.reuse, 0x1, R4, P5 ;  /* 0x0000000105047824 */ /* 0x048fe400028e0604 */
[----:B--2---:R-:W-:-:S05]  /*14480*/  IMAD.X R6, R5, 0x1, R6, P6 ;  /* 0x0000000105067824 */ /* 0x004fca00030e0606 */
[-C--:B------:R-:W-:Y:S01]  /*14490*/  @P4 LOP3.LUT R7, R7, R6.reuse, RZ, 0x3c, !PT ;  /* 0x0000000607074212 */ /* 0x080fe200078e3cff */
[----:B------:R0:W-:Y:S03]  /*144a0*/  STL [R1+0x5b4], R6 ;  /* 0x0005b40601007387 */ /* 0x0001e60000100800 */
[----:B0-----:R-:W-:-:S04]  /*144b0*/  @P4 LOP3.LUT R6, R7, R6, RZ, 0x3c, !PT ;  /* 0x0000000607064212 */ /* 0x001fc800078e3cff */
[----:B------:R-:W-:-:S05]  /*144c0*/  @P4 LOP3.LUT R7, R7, R6, RZ, 0x3c, !PT ;  /* 0x0000000607074212 */ /* 0x000fca00078e3cff */
[----:B------:R0:W2:Y:S02]  /*144d0*/  @P4 LDG.E.U8 R84, desc[UR18][R6.64] ;  /* 0x0000001206544981 */ /* 0x0000a4000c1e1100 */
[----:B0-----:R-:W-:Y:S02]  /*144e0*/  @P1 IMAD.MOV.U32 R6, RZ, RZ, R14 ;  /* 0x000000ffff061224 */ /* 0x001fe400078e000e */
[----:B------:R-:W-:-:S05]  /*144f0*/  @P1 IMAD.MOV.U32 R7, RZ, RZ, R4 ;  /* 0x000000ffff071224 */ /* 0x000fca00078e0004 */
[----:B------:R-:W3:Y:S01]  /*14500*/  @P1 LDG.E.U8 R48, desc[UR18][R6.64] ;  /* 0x0000001206301981 */ /* 0x000ee2000c1e1100 */
[----:B------:R-:W-:-:S03]  /*14510*/  IADD3 R15, P5, PT, R3, R15, RZ ;  /* 0x0000000f030f7210 */ /* 0x000fc60007fbe0ff */
[----:B------:R0:W-:Y:S04]  /*14520*/  STL [R1+0x5bc], R4 ;  /* 0x0005bc0401007387 */ /* 0x0001e80000100800 */
[----:B--2---:R-:W-:Y:S04]  /*14530*/  STL [R1+0x84c], R84 ;  /* 0x00084c5401007387 */ /* 0x004fe80000100800 */
[----:B0-----:R-:W2:Y:S04]  /*14540*/  LDL.LU R4, [R1+0x854] ;  /* 0x0008540001047983 */ /* 0x001ea80000300800 */
[----:B------:R-:W2:Y:S04]  /*14550*/  LDL.LU R14, [R1+0x198] ;  /* 0x00019800010e7983 */ /* 0x000ea80000300800 */
[----:B---3--:R0:W-:Y:S04]  /*14560*/  STL [R1+0x28], R48 ;  /* 0x0000283001007387 */ /* 0x0081e80000100800 */
[----:B0-----:R-:W3:Y:S04]  /*14570*/  LDL.LU R48, [R1+0x850] ;  /* 0x0008500001307983 */ /* 0x001ee80000300800 */
[----:B------:R0:W-:Y:S04]  /*14580*/  STL [R1+0x5c8], R15 ;  /* 0x0005c80f01007387 */ /* 0x0001e80000100800 */
[----:B------:R-:W2:Y:S01]  /*14590*/  LDL.LU R6, [R1+0x5c4] ;  /* 0x0005c40001067983 */ /* 0x000ea20000300800 */
[----:B------:R-:W-:Y:S01]  /*145a0*/  ISETP.GT.AND P2, PT, R8, 0x5d, PT ;  /* 0x0000005d0800780c */ /* 0x000fe20003f44270 */
[----:B------:R-:W-:-:S02]  /*145b0*/  IMAD.MOV.U32 R7, RZ, RZ, R15 ;  /* 0x000000ffff077224 */ /* 0x000fc400078e000f */
[----:B0-----:R-:W3:Y:S01]  /*145c0*/  LDL.LU R15, [R1+0x5d8] ;  /* 0x0005d800010f7983 */ /* 0x001ee20000300800 */
[----:B------:R-:W-:Y:S02]  /*145d0*/  PRMT R84, RZ, 0x7610, R84 ;  /* 0x00007610ff547816 */ /* 0x000fe40000000054 */
[----:B------:R-:W-:Y:S01]  /*145e0*/  IADD3 R10, P6, PT, R3, R10, RZ ;  /* 0x0000000a030a7210 */ /* 0x000fe20007fde0ff */
[----:B--2---:R-:W-:-:S06]  /*145f0*/  IMAD.X R6, R5, 0x1, R6, P5 ;  /* 0x0000000105067824 */ /* 0x004fcc00028e0606 */
        /* <DEDUP_REMOVED lines=23> */
[----:B------:R-:W-:Y:S02]  /*14770*/  PRMT R68, RZ, 0x7610, R68 ;  /* 0x00007610ff447816 */ /* 0x000fe40000000044 */
[----:B------:R-:W-:Y:S02]  /*14780*/  IADD3 R15, P5, PT, R3, R15, RZ ;  /* 0x0000000f030f7210 */ /* 0x000fe40007fbe0ff */
[----:B------:R-:W-:Y:S07]  /*14790*/  STL [R1+0x198], R14 ;  /* 0x0001980e01007387 */ /* 0x000fee0000100800 */
[----:B0-----:R-:W-:-:S02]  /*147a0*/  @P1 IMAD.MOV.U32 R6, RZ, RZ, R11 ;  /* 0x000000ffff061224 */ /* 0x001fc400078e000b */
[----:B------:R-:W-:-:S05]  /*147b0*/  @P1 IMAD.MOV.U32 R7, RZ, RZ, R14 ;  /* 0x000000ffff071224 */ /* 0x000fca00078e000e */
[----:B------:R-:W3:Y:S04]  /*147c0*/  @P1 LDG.E.U8 R68, desc[UR18][R6.64] ;  /* 0x0000001206441981 */ /* 0x000ee8000c1e1100 */
[----:B--2---:R0:W-:Y:S04]  /*147d0*/  STL [R1+0x818], R86 ;  /* 0x0008185601007387 */ /* 0x0041e80000100800 */
[----:B0-----:R-:W2:Y:S04]  /*147e0*/  LDL.LU R86, [R1+0x5dc] ;  /* 0x0005dc0001567983 */ /* 0x001ea80000300800 */
[----:B------:R-:W4:Y:S04]  /*147f0*/  LDL.LU R14, [R1+0x5e4] ;  /* 0x0005e400010e7983 */ /* 0x000f280000300800 */
[----:B------:R0:W-:Y:S04]  /*14800*/  STL [R1+0x5d8], R15 ;  /* 0x0005d80f01007387 */ /* 0x0001e80000100800 */
[----:B------:R-:W4:Y:S04]  /*14810*/  LDL.LU R11, [R1+0x5f0] ;  /* 0x0005f000010b7983 */ /* 0x000f280000300800 */
[----:B------:R-:W4:Y:S01]  /*14820*/  LDL.LU R7, [R1+0x5d4] ;  /* 0x0005d40001077983 */ /* 0x000f220000300800 */
[----:B------:R-:W-:-:S02]  /*14830*/  ISETP.GT.AND P2, PT, R8, 0x60, PT ;  /* 0x000000600800780c */ /* 0x000fc40003f44270 */
[----:B------:R-:W-:Y:S02]  /*14840*/  ISETP.GT.AND P4, PT, R8, 0x61, PT ;  /* 0x000000610800780c */ /* 0x000fe40003f84270 */
[----:B------:R-:W-:Y:S01]  /*14850*/  IADD3 R84, P6, PT, R3, R84, RZ ;  /* 0x0000005403547210 */ /* 0x000fe20007fde0ff */
[----:B---3--:R1:W-:Y:S01]  /*14860*/  STL [R1+0x81c], R68 ;  /* 0x00081c4401007387 */ /* 0x0083e20000100800 */
[----:B------:R-:W-:-:S07]  /*14870*/  PRMT R29, RZ, 0x7610, R29 ;  /* 0x00007610ff1d7816 */ /* 0x000fce000000001d */
[----:B------:R-:W-:Y:S02]  /*14880*/  @P2 IMAD.MOV.U32 R6, RZ, RZ, R15 ;  /* 0x000000ffff062224 */ /* 0x000fe400078e000f */
[C---:B--2---:R-:W-:Y:S02]  /*14890*/  IMAD.X R86, R5.reuse, 0x1, R86, P6 ;  /* 0x0000000105567824 */ /* 0x044fe400030e0656 */
[----:B----4-:R-:W-:Y:S01]  /*148a0*/  IMAD.X R7, R5, 0x1, R7, P5 ;  /* 0x0000000105077824 */ /* 0x010fe200028e0607 */
[----:B------:R-:W-:-:S04]  /*148b0*/  IADD3 R10, P5, PT, R3, R10, RZ ;  /* 0x0000000a030a7210 */ /* 0x000fc80007fbe0ff */
[----:B------:R-:W-:Y:S01]  /*148c0*/  STL [R1+0x5d4], R7 ;  /* 0x0005d40701007387 */ /* 0x000fe20000100800 */
[----:B------:R-:W-:-:S03]  /*148d0*/  IMAD.X R14, R5, 0x1, R14, P5 ;  /* 0x00000001050e7824 */ /* 0x000fc600028e060e */
[----:B0-----:R-:W2:Y:S04]  /*148e0*/  LDL.LU R15, [R1+0x5ec] ;  /* 0x0005ec00010f7983 */ /* 0x001ea80000300800 */
[----:B------:R0:W-:Y:S04]  /*148f0*/  STL [R1+0x5e0], R84 ;  /* 0x0005e05401007387 */ /* 0x0001e80000100800 */
[----:B-1----:R-:W3:Y:S04]  /*14900*/  LDL.LU R68, [R1+0x5f8] ;  /* 0x0005f80001447983 */ /* 0x002ee80000300800 */
[----:B------:R-:W-:Y:S04]  /*14910*/  STL [R1+0x5e8], R10 ;  /* 0x0005e80a01007387 */ /* 0x000fe80000100800 */
[----:B------:R1:W4:Y:S04]  /*14920*/  @P2 LDG.E.U8 R29, desc[UR18][R6.64] ;  /* 0x00000012061d2981 */ /* 0x000328000c1e1100 */
[----:B------:R-:W-:Y:S04]  /*14930*/  STL [R1+0x5dc], R86 ;  /* 0x0005dc5601007387 */ /* 0x000fe80000100800 */
[----:B------:R0:W-:Y:S01]  /*14940*/  STL [R1+0x5e4], R14 ;  /* 0x0005e40e01007387 */ /* 0x0001e20000100800 */
[----:B-1----:R-:W-:-:S03]  /*14950*/  @P4 IMAD.MOV.U32 R6, RZ, RZ, R84 ;  /* 0x000000ffff064224 */ /* 0x002fc600078e0054 */
[----:B0-----:R-:W4:Y:S01]  /*14960*/  LDL.LU R84, [R1+0x5f4] ;  /* 0x0005f40001547983 */ /* 0x001f220000300800 */
[C---:B------:R-:W-:Y:S01]  /*14970*/  ISETP.GT.AND P1, PT, R8.reuse, 0x62, PT ;  /* 0x000000620800780c */ /* 0x040fe20003f24270 */
[----:B------:R-:W-:Y:S01]  /*14980*/  @P4 IMAD.MOV.U32 R7, RZ, RZ, R86 ;  /* 0x000000ffff074224 */ /* 0x000fe200078e0056 */
[----:B------:R-:W-:Y:S02]  /*14990*/  PRMT R45, RZ, 0x7610, R45 ;  /* 0x00007610ff2d7816 */ /* 0x000fe4000000002d */
[----:B------:R-:W-:Y:S02]  /*149a0*/  ISETP.GT.AND P2, PT, R8, 0x63, PT ;  /* 0x000000630800780c */ /* 0x000fe40003f44270 */
[----:B------:R-:W-:Y:S02]  /*149b0*/  PRMT R74, RZ, 0x7610, R74 ;  /* 0x00007610ff4a7816 */ /* 0x000fe4000000004a */
[----:B------:R0:W4:Y:S01]  /*149c0*/  @P4 LDG.E.U8 R45, desc[UR18][R6.64] ;  /* 0x00000012062d4981 */ /* 0x000122000c1e1100 */
[----:B------:R-:W-:-:S02]  /*149d0*/  IADD3 R11, P4, PT, R3, R11, RZ ;  /* 0x0000000b030b7210 */ /* 0x000fc40007f9e0ff */
[----:B------:R-:W-:Y:S02]  /*149e0*/  ISETP.GT.AND P5, PT, R8, 0x64, PT ;  /* 0x000000640800780c */ /* 0x000fe40003fa4270 */
[----:B0-----:R-:W-:Y:S02]  /*149f0*/  @P1 IMAD.MOV.U32 R6, RZ, RZ, R10 ;  /* 0x000000ffff061224 */ /* 0x001fe400078e000a */
[----:B------:R-:W-:Y:S01]  /*14a00*/  @P1 IMAD.MOV.U32 R7, RZ, RZ, R14 ;  /* 0x000000ffff071224 */ /* 0x000fe200078e000e */
[----:B------:R-:W-:Y:S01]  /*14a10*/  PRMT R82, RZ, 0x7610, R82 ;  /* 0x00007610ff527816 */ /* 0x000fe20000000052 */
[----:B------:R-:W4:Y:S04]  /*14a20*/  LDL.LU R14, [R1+0x5fc] ;  /* 0x0005fc00010e7983 */ /* 0x000f280000300800 */
[----:B------:R0:W4:Y:S01]  /*14a30*/  @P1 LDG.E.U8 R74, desc[UR18][R6.64] ;  /* 0x00000012064a1981 */ /* 0x000122000c1e1100 */
[----:B------:R-:W-:-:S03]  /*14a40*/  PRMT R9, RZ, 0x7610, R9 ;  /* 0x00007610ff097816 */ /* 0x000fc60000000009 */
[----:B------:R-:W4:Y:S01]  /*14a50*/  LDL.LU R10, [R1+0x600] ;  /* 0x00060000010a7983 */ /* 0x000f220000300800 */
[----:B0-----:R-:W-:Y:S02]  /*14a60*/  @P2 IMAD.MOV.U32 R6, RZ, RZ, R11 ;  /* 0x000000ffff062224 */ /* 0x001fe400078e000b */
[----:B--2---:R-:W-:-:S04]  /*14a70*/  IMAD.X R15, R5, 0x1, R15, P4 ;  /* 0x00000001050f7824 */ /* 0x004fc800020e060f */
[----:B------:R-:W-:Y:S01]  /*14a80*/  @P2 IMAD.MOV.U32 R7, RZ, RZ, R15 ;  /* 0x000000ffff072224 */ /* 0x000fe200078e000f */
[----:B---3--:R-:W-:-:S04]  /*14a90*/  IADD3 R68, P1, PT, R3, R68, RZ ;  /* 0x0000004403447210 */ /* 0x008fc80007f3e0ff */
[----:B------:R0:W2:Y:S02]  /*14aa0*/  @P2 LDG.E.U8 R82, desc[UR18][R6.64] ;  /* 0x0000001206522981 */ /* 0x0000a4000c1e1100 */
[----:B0-----:R-:W-:Y:S02]  /*14ab0*/  @P5 IMAD.MOV.U32 R6, RZ, RZ, R68 ;  /* 0x000000ffff065224 */ /* 0x001fe400078e0044 */
[----:B----4-:R-:W-:-:S04]  /*14ac0*/  IMAD.X R84, R5, 0x1, R84, P1 ;  /* 0x0000000105547824 */ /* 0x010fc800008e0654 */
[----:B------:R-:W-:-:S05]  /*14ad0*/  @P5 IMAD.MOV.U32 R7, RZ, RZ, R84 ;  /* 0x000000ffff075224 */ /* 0x000fca00078e0054 */
[----:B------:R0:W3:Y:S04]  /*14ae0*/  @P5 LDG.E.U8 R9, desc[UR18][R6.64] ;  /* 0x0000001206095981 */ /* 0x0000e8000c1e1100 */
[----:B------:R-:W-:Y:S04]  /*14af0*/  STL [R1+0x5f0], R11 ;  /* 0x0005f00b01007387 */ /* 0x000fe80000100800 */
[----:B------:R1:W-:Y:S04]  /*14b00*/  STL [R1+0x5ec], R15 ;  /* 0x0005ec0f01007387 */ /* 0x0003e80000100800 */
[----:B-1----:R-:W4:Y:S04]  /*14b10*/  LDL.LU R15, [R1+0x484] ;  /* 0x00048400010f7983 */ /* 0x002f280000300800 */
[----:B------:R-:W2:Y:S01]  /*14b20*/  LDL.LU R11, [R1+0x488] ;  /* 0x00048800010b7983 */ /* 0x000ea20000300800 */
[----:B------:R-:W-:-:S02]  /*14b30*/  ISETP.GT.AND P2, PT, R8, 0x65, PT ;  /* 0x000000650800780c */ /* 0x000fc40003f44270 */
[----:B------:R-:W-:Y:S01]  /*14b40*/  IADD3 R10, P1, PT, R3, R10, RZ ;  /* 0x0000000a030a7210 */ /* 0x000fe20007f3e0ff */
[----:B------:R-:W-:Y:S04]  /*14b50*/  STL [R1+0x5f8], R68 ;  /* 0x0005f84401007387 */ /* 0x000fe80000100800 */
[----:B------:R-:W-:Y:S01]  /*14b60*/  STL [R1+0x5f4], R84 ;  /* 0x0005f45401007387 */ /* 0x000fe20000100800 */
[----:B------:R-:W-:Y:S01]  /*14b70*/  IMAD.X R14, R5, 0x1, R14, P1 ;  /* 0x00000001050e7824 */ /* 0x000fe200008e060e */
[----:B------:R-:W-:-:S04]  /*14b80*/  PRMT R92, RZ, 0x7610, R92 ;  /* 0x00007610ff5c7816 */ /* 0x000fc8000000005c */
[----:B0-----:R-:W-:Y:S02]  /*14b90*/  @P2 IMAD.MOV.U32 R6, RZ, RZ, R10 ;  /* 0x000000ffff062224 */ /* 0x001fe400078e000a */
[----:B------:R-:W-:-:S05]  /*14ba0*/  @P2 IMAD.MOV.U32 R7, RZ, RZ, R14 ;  /* 0x000000ffff072224 */ /* 0x000fca00078e000e */
[----:B------:R0:W4:Y:S04]  /*14bb0*/  @P2 LDG.E.U8 R92, desc[UR18][R6.64] ;  /* 0x00000012065c2981 */ /* 0x000128000c1e1100 */
[----:B---3--:R1:W-:Y:S04]  /*14bc0*/  STL [R1+0x4], R9 ;  /* 0x0000040901007387 */ /* 0x0083e80000100800 */
[----:B-1----:R-:W3:Y:S04]  /*14bd0*/  LDL.LU R9, [R1+0x1a4] ;  /* 0x0001a40001097983 */ /* 0x002ee80000300800 */
[----:B------:R-:W-:Y:S04]  /*14be0*/  STL [R1+0x600], R10 ;  /* 0x0006000a01007387 */ /* 0x000fe80000100800 */
[----:B------:R1:W-:Y:S04]  /*14bf0*/  STL [R1+0x5fc], R14 ;  /* 0x0005fc0e01007387 */ /* 0x0003e80000100800 */
[----:B-1----:R-:W3:Y:S01]  /*14c00*/  LDL.LU R14, [R1+0x1a0] ;  /* 0x0001a000010e7983 */ /* 0x002ee20000300800 */
[----:B------:R-:W-:-:S02]  /*14c10*/  ISETP.GT.AND P2, PT, R8, 0x66, PT ;  /* 0x000000660800780c */ /* 0x000fc40003f44270 */
[----:B--2---:R-:W-:Y:S01]  /*14c20*/  IADD3 R11, P1, PT, R3, R11, RZ ;  /* 0x0000000b030b7210 */ /* 0x004fe20007f3e0ff */
[----:B------:R-:W2:Y:S01]  /*14c30*/  LDL.LU R10, [R1+0x608] ;  /* 0x00060800010a7983 */ /* 0x000ea20000300800 */
[----:B------:R-:W-:-:S03]  /*14c40*/  PRMT R90, RZ, 0x7610, R90 ;  /* 0x00007610ff5a7816 */ /* 0x000fc6000000005a */
[----:B----4-:R-:W-:-:S06]  /*14c50*/  IMAD.X R15, R5, 0x1, R15, P1 ;  /* 0x00000001050f7824 */ /* 0x010fcc00008e060f */
[----:B0-----:R-:W-:Y:S02]  /*14c60*/  @P2 IMAD.MOV.U32 R6, RZ, RZ, R11 ;  /* 0x000000ffff062224 */ /* 0x001fe400078e000b */
[----:B------:R-:W-:-:S05]  /*14c70*/  @P2 IMAD.MOV.U32 R7, RZ, RZ, R15 ;  /* 0x000000ffff072224 */ /* 0x000fca00078e000f */
[----:B------:R0:W4:Y:S01]  /*14c80*/  @P2 LDG.E.U8 R90, desc[UR18][R6.64] ;  /* 0x00000012065a2981 */ /* 0x000122000c1e1100 */
[----:B------:R-:W-:Y:S02]  /*14c90*/  ISETP.GT.AND P2, PT, R8, 0x67, PT ;  /* 0x000000670800780c */ /* 0x000fe40003f44270 */
[----:B------:R-:W-:Y:S01]  /*14ca0*/  PRMT R88, RZ, 0x7610, R88 ;  /* 0x00007610ff587816 */ /* 0x000fe20000000058 */
[----:B------:R-:W-:Y:S04]  /*14cb0*/  STL [R1+0x834], R92 ;  /* 0x0008345c01007387 */ /* 0x000fe80000100800 */
[----:B------:R1:W-:Y:S04]  /*14cc0*/  STL [R1+0x488], R11 ;  /* 0x0004880b01007387 */ /* 0x0003e80000100800 */
[----:B------:R0:W-:Y:S04]  /*14cd0*/  STL [R1+0x484], R15 ;  /* 0x0004840f01007387 */ /* 0x0001e80000100800 */
[----:B-1----:R-:W2:Y:S04]  /*14ce0*/  LDL.LU R11, [R1+0x604] ;  /* 0x00060400010b7983 */ /* 0x002ea80000300800 */
[----:B------:R-:W2:Y:S04]  /*14cf0*/  LDL.LU R68, [R1+0x60c] ;  /* 0x00060c0001447983 */ /* 0x000ea80000300800 */
[----:B0-----:R-:W2:Y:S01]  /*14d00*/  LDL.LU R15, [R1+0x610] ;  /* 0x00061000010f7983 */ /* 0x001ea20000300800 */
[----:B---3--:R-:W-:-:S05]  /*14d10*/  IADD3 R9, P1, PT, R3, R9, RZ ;  /* 0x0000000903097210 */ /* 0x008fca0007f3e0ff */
[----:B------:R-:W-:Y:S02]  /*14d20*/  @P2 IMAD.MOV.U32 R6, RZ, RZ, R9 ;  /* 0x000000ffff062224 */ /* 0x000fe400078e0009 */
[----:B------:R-:W-:-:S04]  /*14d30*/  IMAD.X R14, R5, 0x1, R14, P1 ;  /* 0x00000001050e7824 */ /* 0x000fc800008e060e */
[----:B------:R-:W-:-:S05]  /*14d40*/  @P2 IMAD.MOV.U32 R7, RZ, RZ, R14 ;  /* 0x000000ffff072224 */ /* 0x000fca00078e000e */
[----:B------:R0:W3:Y:S01]  /*14d50*/  @P2 LDG.E.U8 R88, desc[UR18][R6.64] ;  /* 0x0000001206582981 */ /* 0x0000e2000c1e1100 */
[----:B------:R-:W-:-:S03]  /*14d60*/  ISETP.GT.AND P2, PT, R8, 0x68, PT ;  /* 0x000000680800780c */ /* 0x000fc60003f44270 */
[----:B----4-:R-:W-:Y:S04]  /*14d70*/  STL [R1+0x820], R90 ;  /* 0x0008205a01007387 */ /* 0x010fe80000100800 */
[----:B------:R-:W-:Y:S04]  /*14d80*/  STL [R1+0x1a4], R9 ;  /* 0x0001a40901007387 */ /* 0x000fe80000100800 */
[----:B------:R1:W-:Y:S01]  /*14d90*/  STL [R1+0x1a0], R14 ;  /* 0x0001a00e01007387 */ /* 0x0003e20000100800 */
[----:B--2---:R-:W-:-:S03]  /*14da0*/  IADD3 R10, P1, PT, R3, R10, RZ ;  /* 0x0000000a030a7210 */ /* 0x004fc60007f3e0ff */
[----:B-1----:R-:W2:Y:S04]  /*14db0*/  LDL.LU R14, [R1+0x614] ;  /* 0x00061400010e7983 */ /* 0x002ea80000300800 */
[----:B------:R-:W4:Y:S01]  /*14dc0*/  LDL.LU R9, [R1+0x618] ;  /* 0x0006180001097983 */ /* 0x000f220000300800 */
[----:B------:R-:W-:Y:S01]  /*14dd0*/  IMAD.X R11, R5, 0x1, R11, P1 ;  /* 0x00000001050b7824 */ /* 0x000fe200008e060b */
[----:B------:R-:W-:Y:S01]  /*14de0*/  PRMT R28, RZ, 0x7610, R28 ;  /* 0x00007610ff1c7816 */ /* 0x000fe2000000001c */
[----:B0-----:R-:W-:Y:S02]  /*14df0*/  @P2 IMAD.MOV.U32 R6, RZ, RZ, R10 ;  /* 0x000000ffff062224 */ /* 0x001fe400078e000a */
[----:B------:R-:W-:Y:S01]  /*14e00*/  @P2 IMAD.MOV.U32 R7, RZ, RZ, R11 ;  /* 0x000000ffff072224 */ /* 0x000fe200078e000b */
[----:B------:R-:W-:-:S04]  /*14e10*/  IADD3 R15, P1, PT, R3, R15, RZ ;  /* 0x0000000f030f7210 */ /* 0x000fc80007f3e0ff */
[----:B------:R0:W2:Y:S01]  /*14e20*/  @P2 LDG.E.U8 R28, desc[UR18][R6.64] ;  /* 0x00000012061c2981 */ /* 0x0000a2000c1e1100 */
[----:B------:R-:W-:Y:S01]  /*14e30*/  ISETP.GT.AND P2, PT, R8, 0x69, PT ;  /* 0x000000690800780c */ /* 0x000fe20003f44270 */
[----:B------:R-:W-:-:S12]  /*14e40*/  IMAD.X R68, R5, 0x1, R68, P1 ;  /* 0x0000000105447824 */ /* 0x000fd800008e0644 */
[----:B0-----:R-:W-:Y:S02]  /*14e50*/  @P2 IMAD.MOV.U32 R7, RZ, RZ, R68 ;  /* 0x000000ffff072224 */ /* 0x001fe400078e0044 */
[----:B------:R-:W-:Y:S01]  /*14e60*/  @P2 IMAD.MOV.U32 R6, RZ, RZ, R15 ;  /* 0x000000ffff062224 */ /* 0x000fe200078e000f */
[----:B---3--:R-:W-:Y:S04]  /*14e70*/  STL [R1+0x824], R88 ;  /* 0x0008245801007387 */ /* 0x008fe80000100800 */
[----:B------:R-:W-:Y:S04]  /*14e80*/  STL [R1+0x608], R10 ;  /* 0x0006080a01007387 */ /* 0x000fe80000100800 */
[----:B------:R0:W-:Y:S04]  /*14e90*/  STL [R1+0x604], R11 ;  /* 0x0006040b01007387 */ /* 0x0001e80000100800 */
[----:B0-----:R-:W3:Y:S04]  /*14ea0*/  LDL.LU R11, [R1+0x61c] ;  /* 0x00061c00010b7983 */ /* 0x001ee80000300800 */
[----:B------:R-:W3:Y:S04]  /*14eb0*/  LDL.LU R10, [R1+0x620] ;  /* 0x00062000010a7983 */ /* 0x000ee80000300800 */
[----:B------:R-:W-:Y:S04]  /*14ec0*/  STL [R1+0x610], R15 ;  /* 0x0006100f01007387 */ /* 0x000fe80000100800 */
[----:B------:R0:W-:Y:S04]  /*14ed0*/  STL [R1+0x60c], R68 ;  /* 0x00060c4401007387 */ /* 0x0001e80000100800 */
[----:B0-----:R-:W3:Y:S04]  /*14ee0*/  LDL.LU R68, [R1+0x624] ;  /* 0x0006240001447983 */ /* 0x001ee80000300800 */
[----:B------:R-:W3:Y:S01]  /*14ef0*/  LDL.LU R15, [R1+0x628] ;  /* 0x00062800010f7983 */ /* 0x000ee20000300800 */
[----:B------:R-:W-:-:S06]  /*14f00*/  PRMT R44, RZ, 0x7610, R44 ;  /* 0x00007610ff2c7816 */ /* 0x000fcc000000002c */
[----:B------:R0:W3:Y:S01]  /*14f10*/  @P2 LDG.E.U8 R44, desc[UR18][R6.64] ;  /* 0x00000012062c2981 */ /* 0x0000e2000c1e1100 */
[----:B------:R-:W-:Y:S02]  /*14f20*/  ISETP.GT.AND P2, PT, R8, 0x6a, PT ;  /* 0x0000006a0800780c */ /* 0x000fe40003f44270 */
[----:B----4-:R-:W-:Y:S02]  /*14f30*/  IADD3 R9, P1, PT, R3, R9, RZ ;  /* 0x0000000903097210 */ /* 0x010fe40007f3e0ff */
[----:B------:R-:W-:-:S03]  /*14f40*/  PRMT R73, RZ, 0x7610, R73 ;  /* 0x00007610ff497816 */ /* 0x000fc60000000049 */
[----:B--2---:R-:W-:-:S06]  /*14f50*/  IMAD.X R14, R5, 0x1, R14, P1 ;  /* 0x00000001050e7824 */ /* 0x004fcc00008e060e */
[----:B0-----:R-:W-:Y:S02]  /*14f60*/  @P2 IMAD.MOV.U32 R6, RZ, RZ, R9 ;  /* 0x000000ffff062224 */ /* 0x001fe400078e0009 */
[----:B------:R-:W-:-:S05]  /*14f70*/  @P2 IMAD.MOV.U32 R7, RZ, RZ, R14 ;  /* 0x000000ffff072224 */ /* 0x000fca00078e000e */
[----:B------:R0:W2:Y:S01]  /*14f80*/  @P2 LDG.E.U8 R73, desc[UR18][R6.64] ;  /* 0x0000001206492981 */ /* 0x0000a2000c1e1100 */
[----:B------:R-:W-:Y:S02]  /*14f90*/  ISETP.GT.AND P2, PT, R8, 0x6b, PT ;  /* 0x0000006b0800780c */ /* 0x000fe40003f44270 */
[----:B------:R-:W-:Y:S01]  /*14fa0*/  PRMT R80, RZ, 0x7610, R80 ;  /* 0x00007610ff507816 */ /* 0x000fe20000000050 */
[----:B------:R-:W-:Y:S04]  /*14fb0*/  STL [R1+0x618], R9 ;  /* 0x0006180901007387 */ /* 0x000fe80000100800 */
[----:B------:R1:W-:Y:S01]  /*14fc0*/  STL [R1+0x614], R14 ;  /* 0x0006140e01007387 */ /* 0x0003e20000100800 */
[----:B------:R-:W-:-:S03]  /*14fd0*/  PRMT R79, RZ, 0x7610, R79 ;  /* 0x00007610ff4f7816 */ /* 0x000fc6000000004f */
[----:B-1----:R-:W4:Y:S04]  /*14fe0*/  LDL.LU R14, [R1+0x62c] ;  /* 0x00062c00010e7983 */ /* 0x002f280000300800 */
[----:B------:R-:W2:Y:S01]  /*14ff0*/  LDL.LU R9, [R1+0x630] ;  /* 0x0006300001097983 */ /* 0x000ea20000300800 */
[----:B---3--:R-:W-:-:S05]  /*15000*/  IADD3 R10, P1, PT, R3, R10, RZ ;  /* 0x0000000a030a7210 */ /* 0x008fca0007f3e0ff */
[----:B------:R-:W-:Y:S02]  /*15010*/  IMAD.X R11, R5, 0x1, R11, P1 ;  /* 0x00000001050b7824 */ /* 0x000fe400008e060b */
[----:B0-----:R-:W-:Y:S02]  /*15020*/  @P2 IMAD.MOV.U32 R6, RZ, RZ, R10 ;  /* 0x000000ffff062224 */ /* 0x001fe400078e000a */
[----:B------:R-:W-:-:S05]  /*15030*/  @P2 IMAD.MOV.U32 R7, RZ, RZ, R11 ;  /* 0x000000ffff072224 */ /* 0x000fca00078e000b */
[----:B------:R0:W3:Y:S01]  /*15040*/  @P2 LDG.E.U8 R80, desc[UR18][R6.64] ;  /* 0x0000001206502981 */ /* 0x0000e2000c1e1100 */
[----:B------:R-:W-:Y:S02]  /*15050*/  ISETP.GT.AND P2, PT, R8, 0x6c, PT ;  /* 0x0000006c0800780c */ /* 0x000fe40003f44270 */
[----:B------:R-:W-:-:S05]  /*15060*/  IADD3 R15, P1, PT, R3, R15, RZ ;  /* 0x0000000f030f7210 */ /* 0x000fca0007f3e0ff */
[----:B------:R-:W-:-:S06]  /*15070*/  IMAD.X R68, R5, 0x1, R68, P1 ;  /* 0x0000000105447824 */ /* 0x000fcc00008e0644 */
[----:B0-----:R-:W-:Y:S02]  /*15080*/  @P2 IMAD.MOV.U32 R6, RZ, RZ, R15 ;  /* 0x000000ffff062224 */ /* 0x001fe400078e000f */
[----:B------:R-:W-:-:S05]  /*15090*/  @P2 IMAD.MOV.U32 R7, RZ, RZ, R68 ;  /* 0x000000ffff072224 */ /* 0x000fca00078e0044 */
[----:B------:R0:W3:Y:S04]  /*150a0*/  @P2 LDG.E.U8 R79, desc[UR18][R6.64] ;  /* 0x00000012064f2981 */ /* 0x0000e8000c1e1100 */
[----:B------:R-:W-:Y:S04]  /*150b0*/  STL [R1+0x620], R10 ;  /* 0x0006200a01007387 */ /* 0x000fe80000100800 */
[----:B------:R1:W-:Y:S04]  /*150c0*/  STL [R1+0x61c], R11 ;  /* 0x00061c0b01007387 */ /* 0x0003e80000100800 */
[----:B-1----:R-:W3:Y:S04]  /*150d0*/  LDL.LU R11, [R1+0x1a8] ;  /* 0x0001a800010b7983 */ /* 0x002ee80000300800 */
[----:B------:R-:W3:Y:S01]  /*150e0*/  LDL.LU R10, [R1+0x1ac] ;  /* 0x0001ac00010a7983 */ /* 0x000ee20000300800 */
[----:B------:R-:W-:-:S03]  /*150f0*/  ISETP.GT.AND P2, PT, R8, 0x6d, PT ;  /* 0x0000006d0800780c */ /* 0x000fc60003f44270 */
[----:B------:R1:W-:Y:S01]  /*15100*/  STL [R1+0x628], R15 ;  /* 0x0006280f01007387 */ /* 0x0003e20000100800 */
[----:B------:R-:W-:-:S03]  /*15110*/  PRMT R78, RZ, 0x7610, R78 ;  /* 0x00007610ff4e7816 */ /* 0x000fc6000000004e */
[----:B------:R0:W-:Y:S01]  /*15120*/  STL [R1+0x624], R68 ;  /* 0x0006244401007387 */ /* 0x0001e20000100800 */
[----:B--2---:R-:W-:-:S03]  /*15130*/  IADD3 R9, P1, PT, R3, R9, RZ ;  /* 0x0000000903097210 */ /* 0x004fc60007f3e0ff */
[----:B-1----:R-:W2:Y:S02]  /*15140*/  LDL.LU R15, [R1+0x1b4] ;  /* 0x0001b400010f7983 */ /* 0x002ea40000300800 */
[----:B----4-:R-:W-:Y:S02]  /*15150*/  IMAD.X R14, R5, 0x1, R14, P1 ;  /* 0x00000001050e7824 */ /* 0x010fe400008e060e */
[----:B0-----:R-:W-:Y:S02]  /*15160*/  @P2 IMAD.MOV.U32 R6, RZ, RZ, R9 ;  /* 0x000000ffff062224 */ /* 0x001fe400078e0009 */
[----:B------:R-:W-:-:S05]  /*15170*/  @P2 IMAD.MOV.U32 R7, RZ, RZ, R14 ;  /* 0x000000ffff072224 */ /* 0x000fca00078e000e */
[----:B------:R0:W4:Y:S01]  /*15180*/  @P2 LDG.E.U8 R78, desc[UR18][R6.64] ;  /* 0x00000012064e2981 */ /* 0x000122000c1e1100 */
[----:B------:R-:W-:Y:S02]  /*15190*/  ISETP.GT.AND P2, PT, R8, 0x6e, PT ;  /* 0x0000006e0800780c */ /* 0x000fe40003f44270 */
[----:B------:R-:W-:Y:S01]  /*151a0*/  PRMT R77, RZ, 0x7610, R77 ;  /* 0x00007610ff4d7816 */ /* 0x000fe2000000004d */
[----:B---3--:R-:W-:Y:S04]  /*151b0*/  STL [R1+0x844], R79 ;  /* 0x0008444f01007387 */ /* 0x008fe80000100800 */
[----:B------:R1:W-:Y:S04]  /*151c0*/  STL [R1+0x630], R9 ;  /* 0x0006300901007387 */ /* 0x0003e80000100800 */
[----:B------:R-:W-:Y:S04]  /*151d0*/  STL [R1+0x62c], R14 ;  /* 0x00062c0e01007387 */ /* 0x000fe80000100800 */
[----:B------:R-:W3:Y:S01]  /*151e0*/  LDL.LU R68, [R1+0x1b0] ;  /* 0x0001b00001447983 */ /* 0x000ee20000300800 */
[----:B------:R-:W-:-:S03]  /*151f0*/  PRMT R76, RZ, 0x7610, R76 ;  /* 0x00007610ff4c7816 */ /* 0x000fc6000000004c */
[----:B-1----:R-:W3:Y:S01]  /*15200*/  LDL.LU R9, [R1+0x638] ;  /* 0x0006380001097983 */ /* 0x002ee20000300800 */
[----:B------:R-:W-:-:S05]  /*15210*/  IADD3 R10, P1, PT, R3, R10, RZ ;  /* 0x0000000a030a7210 */ /* 0x000fca0007f3e0ff */
[----:B------:R-:W-:Y:S02]  /*15220*/  IMAD.X R11, R5, 0x1, R11, P1 ;  /* 0x00000001050b7824 */ /* 0x000fe400008e060b */
[----:B0-----:R-:W-:Y:S02]  /*15230*/  @P2 IMAD.MOV.U32 R6, RZ, RZ, R10 ;  /* 0x000000ffff062224 */ /* 0x001fe400078e000a */
[----:B------:R-:W-:-:S05]  /*15240*/  @P2 IMAD.MOV.U32 R7, RZ, RZ, R11 ;  /* 0x000000ffff072224 */ /* 0x000fca00078e000b */
[----:B------:R0:W3:Y:S01]  /*15250*/  @P2 LDG.E.U8 R77, desc[UR18][R6.64] ;  /* 0x00000012064d2981 */ /* 0x0000e2000c1e1100 */
[----:B------:R-:W-:Y:S02]  /*15260*/  ISETP.GT.AND P2, PT, R8, 0x6f, PT ;  /* 0x0000006f0800780c */ /* 0x000fe40003f44270 */
[----:B--2---:R-:W-:Y:S01]  /*15270*/  IADD3 R15, P1, PT, R3, R15, RZ ;  /* 0x0000000f030f7210 */ /* 0x004fe20007f3e0ff */
[----:B----4-:R-:W-:Y:S10]  /*15280*/  STL [R1+0x838], R78 ;  /* 0x0008384e01007387 */ /* 0x010ff40000100800 */
[----:B0-----:R-:W-:Y:S01]  /*15290*/  @P2 IMAD.MOV.U32 R6, RZ, RZ, R15 ;  /* 0x000000ffff062224 */ /* 0x001fe200078e000f */
[----:B------:R0:W-:Y:S04]  /*152a0*/  STL [R1+0x1ac], R10 ;  /* 0x0001ac0a01007387 */ /* 0x0001e80000100800 */
[----:B------:R1:W-:Y:S04]  /*152b0*/  STL [R1+0x1a8], R11 ;  /* 0x0001a80b01007387 */ /* 0x0003e80000100800 */
[----:B0-----:R-:W2:Y:S04]  /*152c0*/  LDL.LU R10, [R1+0x634] ;  /* 0x00063400010a7983 */ /* 0x001ea80000300800 */
[----:B------:R-:W4:Y:S04]  /*152d0*/  LDL.LU R14, [R1+0x63c] ;  /* 0x00063c00010e7983 */ /* 0x000f280000300800 */
[----:B-1----:R-:W4:Y:S01]  /*152e0*/  LDL.LU R11, [R1+0x640] ;  /* 0x00064000010b7983 */ /* 0x002f220000300800 */
[----:B---3--:R-:W-:-:S04]  /*152f0*/  IMAD.X R68, R5, 0x1, R68, P1 ;  /* 0x0000000105447824 */ /* 0x008fc800008e0644 */
[----:B------:R-:W-:-:S05]  /*15300*/  @P2 IMAD.MOV.U32 R7, RZ, RZ, R68 ;  /* 0x000000ffff072224 */ /* 0x000fca00078e0044 */
[----:B------:R0:W3:Y:S04]  /*15310*/  @P2 LDG.E.U8 R76, desc[UR18][R6.64] ;  /* 0x00000012064c2981 */ /* 0x0000e8000c1e1100 */
[----:B------:R-:W-:Y:S04]  /*15320*/  STL [R1+0x828], R77 ;  /* 0x0008284d01007387 */ /* 0x000fe80000100800 */
[----:B------:R-:W-:Y:S04]  /*15330*/  STL [R1+0x1b4], R15 ;  /* 0x0001b40f01007387 */ /* 0x000fe80000100800 */
[----:B------:R1:W-:Y:S04]  /*15340*/  STL [R1+0x1b0], R68 ;  /* 0x0001b04401007387 */ /* 0x0003e80000100800 */
[----:B-1----:R-:W3:Y:S04]  /*15350*/  LDL.LU R68, [R1+0x644] ;  /* 0x0006440001447983 */ /* 0x002ee80000300800 */
[----:B------:R-:W3:Y:S01]  /*15360*/  LDL.LU R15, [R1+0x648] ;  /* 0x00064800010f7983 */ /* 0x000ee20000300800 */
[----:B------:R-:W-:-:S02]  /*15370*/  ISETP.GT.AND P2, PT, R8, 0x70, PT ;  /* 0x000000700800780c */ /* 0x000fc40003f44270 */
[----:B------:R-:W-:Y:S02]  /*15380*/  IADD3 R9, P1, PT, R3, R9, RZ ;  /* 0x0000000903097210 */ /* 0x000fe40007f3e0ff */
[----:B------:R-:W-:-:S03]  /*15390*/  PRMT R31, RZ, 0x7610, R31 ;  /* 0x00007610ff1f7816 */ /* 0x000fc6000000001f */
[----:B--2---:R-:W-:-:S06]  /*153a0*/  IMAD.X R10, R5, 0x1, R10, P1 ;  /* 0x00000001050a7824 */ /* 0x004fcc00008e060a */
[----:B0-----:R-:W-:Y:S02]  /*153b0*/  @P2 IMAD.MOV.U32 R6, RZ, RZ, R9 ;  /* 0x000000ffff062224 */ /* 0x001fe400078e0009 */
[----:B------:R-:W-:-:S05]  /*153c0*/  @P2 IMAD.MOV.U32 R7, RZ, RZ, R10 ;  /* 0x000000ffff072224 */ /* 0x000fca00078e000a */
[----:B------:R0:W2:Y:S01]  /*153d0*/  @P2 LDG.E.U8 R31, desc[UR18][R6.64] ;  /* 0x00000012061f2981 */ /* 0x0000a2000c1e1100 */
[----:B------:R-:W-:Y:S02]  /*153e0*/  ISETP.GT.AND P2, PT, R8, 0x71, PT ;  /* 0x000000710800780c */ /* 0x000fe40003f44270 */
[----:B----4-:R-:W-:Y:S02]  /*153f0*/  IADD3 R11, P1, PT, R3, R11, RZ ;  /* 0x0000000b030b7210 */ /* 0x010fe40007f3e0ff */
[----:B------:R-:W-:-:S03]  /*15400*/  PRMT R47, RZ, 0x7610, R47 ;  /* 0x00007610ff2f7816 */ /* 0x000fc6000000002f */
[----:B------:R-:W-:-:S06]  /*15410*/  IMAD.X R14, R5, 0x1, R14, P1 ;  /* 0x00000001050e7824 */ /* 0x000fcc00008e060e */
[----:B0-----:R-:W-:Y:S02]  /*15420*/  @P2 IMAD.MOV.U32 R6, RZ, RZ, R11 ;  /* 0x000000ffff062224 */ /* 0x001fe400078e000b */
[----:B------:R-:W-:-:S05]  /*15430*/  @P2 IMAD.MOV.U32 R7, RZ, RZ, R14 ;  /* 0x000000ffff072224 */ /* 0x000fca00078e000e */
[----:B------:R0:W4:Y:S01]  /*15440*/  @P2 LDG.E.U8 R47, desc[UR18][R6.64] ;  /* 0x00000012062f2981 */ /* 0x000122000c1e1100 */
[----:B------:R-:W-:Y:S02]  /*15450*/  ISETP.GT.AND P2, PT, R8, RZ, PT ;  /* 0x000000ff0800720c */ /* 0x000fe40003f44270 */
[----:B------:R-:W-:Y:S02]  /*15460*/  IADD3 R0, P1, PT, R3, R0, RZ ;  /* 0x0000000003007210 */ /* 0x000fe40007f3e0ff */
[----:B------:R-:W-:-:S03]  /*15470*/  PRMT R17, RZ, 0x7610, R17 ;  /* 0x00007610ff117816 */ /* 0x000fc60000000011 */
[----:B------:R-:W-:-:S06]  /*15480*/  IMAD.X R2, R5, 0x1, R2, P1 ;  /* 0x0000000105027824 */ /* 0x000fcc00008e0602 */
[----:B0-----:R-:W-:Y:S02]  /*15490*/  @P2 IMAD.MOV.U32 R6, RZ, RZ, R0 ;  /* 0x000000ffff062224 */ /* 0x001fe400078e0000 */
[----:B------:R-:W-:-:S05]  /*154a0*/  @P2 IMAD.MOV.U32 R7, RZ, RZ, R2 ;  /* 0x000000ffff072224 */ /* 0x000fca00078e0002 */
[----:B------:R0:W2:Y:S01]  /*154b0*/  @P2 LDG.E.U8 R17, desc[UR18][R6.64] ;  /* 0x0000001206112981 */ /* 0x0000a2000c1e1100 */
[----:B------:R-:W-:-:S03]  /*154c0*/  ISETP.GT.AND P2, PT, R8, 0x72, PT ;  /* 0x000000720800780c */ /* 0x000fc60003f44270 */
[----:B---3--:R-:W-:Y:S04]  /*154d0*/  STL [R1+0x82c], R76 ;  /* 0x00082c4c01007387 */ /* 0x008fe80000100800 */
[----:B------:R-:W-:Y:S04]  /*154e0*/  STL [R1+0x638], R9 ;  /* 0x0006380901007387 */ /* 0x000fe80000100800 */
[----:B------:R1:W-:Y:S04]  /*154f0*/  STL [R1+0x634], R10 ;  /* 0x0006340a01007387 */ /* 0x0003e80000100800 */
[----:B-1----:R-:W3:Y:S04]  /*15500*/  LDL.LU R10, [R1+0x64c] ;  /* 0x00064c00010a7983 */ /* 0x002ee80000300800 */
[----:B------:R-:W2:Y:S04]  /*15510*/  LDL.LU R9, [R1+0x650] ;  /* 0x0006500001097983 */ /* 0x000ea80000300800 */
[----:B------:R-:W-:Y:S04]  /*15520*/  STL [R1+0x640], R11 ;  /* 0x0006400b01007387 */ /* 0x000fe80000100800 */
[----:B------:R1:W-:Y:S04]  /*15530*/  STL [R1+0x63c], R14 ;  /* 0x00063c0e01007387 */ /* 0x0003e80000100800 */
[----:B-1----:R-:W4:Y:S04]  /*15540*/  LDL.LU R14, [R1+0x654] ;  /* 0x00065400010e7983 */ /* 0x002f280000300800 */
[----:B------:R-:W4:Y:S01]  /*15550*/  LDL.LU R11, [R1+0x658] ;  /* 0x00065800010b7983 */ /* 0x000f220000300800 */
[----:B------:R-:W-:-:S03]  /*15560*/  IADD3 R15, P1, PT, R3, R15, RZ ;  /* 0x0000000f030f7210 */ /* 0x000fc60007f3e0ff */
[----:B------:R-:W-:Y:S02]  /*15570*/  STL [R1+0x83c], R0 ;  /* 0x00083c0001007387 */ /* 0x000fe40000100800 */
[----:B------:R-:W-:Y:S02]  /*15580*/  IMAD.X R68, R5, 0x1, R68, P1 ;  /* 0x0000000105447824 */ /* 0x000fe400008e0644 */
[----:B------:R-:W-:Y:S01]  /*15590*/  STL [R1+0x830], R2 ;  /* 0x0008300201007387 */ /* 0x000fe20000100800 */
[----:B0-----:R-:W-:-:S03]  /*155a0*/  @P2 IMAD.MOV.U32 R6, RZ, RZ, R15 ;  /* 0x000000ffff062224 */ /* 0x001fc600078e000f */
[----:B------:R0:W-:Y:S04]  /*155b0*/  STL [R1+0x648], R15 ;  /* 0x0006480f01007387 */ /* 0x0001e80000100800 */
[----:B------:R-:W-:Y:S04]  /*155c0*/  STL [R1+0x644], R68 ;  /* 0x0006444401007387 */ /* 0x000fe80000100800 */
[----:B0-----:R-:W4:Y:S04]  /*155d0*/  LDL.LU R15, [R1+0x65c] ;  /* 0x00065c00010f7983 */ /* 0x001f280000300800 */
[----:B------:R-:W4:Y:S01]  /*155e0*/  LDL.LU R0, [R1+0x660] ;  /* 0x0006600001007983 */ /* 0x000f220000300800 */
[----:B------:R-:W-:Y:S01]  /*155f0*/  PRMT R65, RZ, 0x7610, R65 ;  /* 0x00007610ff417816 */ /* 0x000fe20000000041 */
[----:B------:R-:W-:-:S05]  /*15600*/  @P2 IMAD.MOV.U32 R7, RZ, RZ, R68 ;  /* 0x000000ffff072224 */ /* 0x000fca00078e0044 */
[----:B------:R0:W4:Y:S01]  /*15610*/  @P2 LDG.E.U8 R65, desc[UR18][R6.64] ;  /* 0x0000001206412981 */ /* 0x000122000c1e1100 */
[----:B------:R-:W-:Y:S02]  /*15620*/  ISETP.GT.AND P2, PT, R8, 0x73, PT ;  /* 0x000000730800780c */ /* 0x000fe40003f44270 */
[----:B------:R-:W-:Y:S02]  /*15630*/  PRMT R75, RZ, 0x7610, R75 ;  /* 0x00007610ff4b7816 */ /* 0x000fe4000000004b */
[----:B------:R-:W-:Y:S02]  /*15640*/  PRMT R72, RZ, 0x7610, R72 ;  /* 0x00007610ff487816 */ /* 0x000fe40000000048 */
[----:B------:R-:W-:Y:S02]  /*15650*/  PRMT R71, RZ, 0x7610, R71 ;  /* 0x00007610ff477816 */ /* 0x000fe40000000047 */
[----:B--2---:R-:W-:-:S05]  /*15660*/  IADD3 R9, P1, PT, R3, R9, RZ ;  /* 0x0000000903097210 */ /* 0x004fca0007f3e0ff */
[----:B---3--:R-:W-:Y:S02]  /*15670*/  IMAD.X R10, R5, 0x1, R10, P1 ;  /* 0x00000001050a7824 */ /* 0x008fe400008e060a */
[----:B0-----:R-:W-:Y:S02]  /*15680*/  @P2 IMAD.MOV.U32 R6, RZ, RZ, R9 ;  /* 0x000000ffff062224 */ /* 0x001fe400078e0009 */
[----:B------:R-:W-:-:S05]  /*15690*/  @P2 IMAD.MOV.U32 R7, RZ, RZ, R10 ;  /* 0x000000ffff072224 */ /* 0x000fca00078e000a */
[----:B------:R0:W2:Y:S01]  /*156a0*/  @P2 LDG.E.U8 R75, desc[UR18][R6.64] ;  /* 0x00000012064b2981 */ /* 0x0000a2000c1e1100 */
[----:B------:R-:W-:Y:S02]  /*156b0*/  ISETP.GT.AND P2, PT, R8, 0x74, PT ;  /* 0x000000740800780c */ /* 0x000fe40003f44270 */
[----:B----4-:R-:W-:-:S05]  /*156c0*/  IADD3 R11, P1, PT, R3, R11, RZ ;  /* 0x0000000b030b7210 */ /* 0x010fca0007f3e0ff */
[----:B------:R-:W-:-:S06]  /*156d0*/  IMAD.X R14, R5, 0x1, R14, P1 ;  /* 0x00000001050e7824 */ /* 0x000fcc00008e060e */
[----:B0-----:R-:W-:Y:S02]  /*156e0*/  @P2 IMAD.MOV.U32 R6, RZ, RZ, R11 ;  /* 0x000000ffff062224 */ /* 0x001fe400078e000b */
[----:B------:R-:W-:-:S05]  /*156f0*/  @P2 IMAD.MOV.U32 R7, RZ, RZ, R14 ;  /* 0x000000ffff072224 */ /* 0x000fca00078e000e */
[----:B------:R0:W3:Y:S01]  /*15700*/  @P2 LDG.E.U8 R72, desc[UR18][R6.64] ;  /* 0x0000001206482981 */ /* 0x0000e2000c1e1100 */
[----:B------:R-:W-:-:S03]  /*15710*/  ISETP.GT.AND P2, PT, R8, 0x75, PT ;  /* 0x000000750800780c */ /* 0x000fc60003f44270 */
[----:B------:R-:W-:Y:S04]  /*15720*/  STL [R1+0x650], R9 ;  /* 0x0006500901007387 */ /* 0x000fe80000100800 */
[----:B------:R1:W-:Y:S01]  /*15730*/  STL [R1+0x64c], R10 ;  /* 0x00064c0a01007387 */ /* 0x0003e20000100800 */
[----:B------:R-:W-:-:S05]  /*15740*/  IADD3 R0, P1, PT, R3, R0, RZ ;  /* 0x0000000003007210 */ /* 0x000fca0007f3e0ff */
[----:B------:R-:W-:Y:S01]  /*15750*/  IMAD.X R15, R5, 0x1, R15, P1 ;  /* 0x00000001050f7824 */ /* 0x000fe200008e060f */
[----:B-1----:R-:W4:Y:S01]  /*15760*/  LDL.LU R10, [R1+0x1b8] ;  /* 0x0001b800010a7983 */ /* 0x002f220000300800 */
[----:B0-----:R-:W-:-:S03]  /*15770*/  @P2 IMAD.MOV.U32 R6, RZ, RZ, R0 ;  /* 0x000000ffff062224 */ /* 0x001fc600078e0000 */
[----:B------:R-:W2:Y:S01]  /*15780*/  LDL.LU R9, [R1+0x1bc] ;  /* 0x0001bc0001097983 */ /* 0x000ea20000300800 */
[----:B------:R-:W-:-:S05]  /*15790*/  @P2 IMAD.MOV.U32 R7, RZ, RZ, R15 ;  /* 0x000000ffff072224 */ /* 0x000fca00078e000f */
[----:B------:R-:W4:Y:S04]  /*157a0*/  @P2 LDG.E.U8 R71, desc[UR18][R6.64] ;  /* 0x0000001206472981 */ /* 0x000f28000c1e1100 */
[----:B------:R-:W-:Y:S04]  /*157b0*/  STL [R1+0x658], R11 ;  /* 0x0006580b01007387 */ /* 0x000fe80000100800 */
[----:B------:R0:W-:Y:S04]  /*157c0*/  STL [R1+0x654], R14 ;  /* 0x0006540e01007387 */ /* 0x0001e80000100800 */
[----:B0-----:R-:W4:Y:S04]  /*157d0*/  LDL.LU R14, [R1+0x1c0] ;  /* 0x0001c000010e7983 */ /* 0x001f280000300800 */
[----:B------:R-:W4:Y:S04]  /*157e0*/  LDL.LU R2, [R1+0x1c4] ;  /* 0x0001c40001027983 */ /* 0x000f280000300800 */
[----:B------:R-:W4:Y:S01]  /*157f0*/  LDL.LU R11, [R1+0x664] ;  /* 0x00066400010b7983 */ /* 0x000f220000300800 */
[----:B------:R-:W-:-:S03]  /*15800*/  ISETP.GT.AND P2, PT, R8, 0x76, PT ;  /* 0x000000760800780c */ /* 0x000fc60003f44270 */
[----:B---3--:R-:W-:Y:S04]  /*15810*/  STL [R1+0x848], R72 ;  /* 0x0008484801007387 */ /* 0x008fe80000100800 */
[----:B------:R0:W-:Y:S04]  /*15820*/  STL [R1+0x660], R0 ;  /* 0x0006600001007387 */ /* 0x0001e80000100800 */
[----:B------:R-:W-:Y:S04]  /*15830*/  STL [R1+0x65c], R15 ;  /* 0x00065c0f01007387 */ /* 0x000fe80000100800 */
[----:B0-----:R-:W3:Y:S01]  /*15840*/  LDL.LU R0, [R1+0x668] ;  /* 0x0006680001007983 */ /* 0x001ee20000300800 */
[----:B--2---:R-:W-:-:S05]  /*15850*/  IADD3 R9, P1, PT, R3, R9, RZ ;  /* 0x0000000903097210 */ /* 0x004fca0007f3e0ff */
[----:B----4-:R-:W-:Y:S01]  /*15860*/  IMAD.X R10, R5, 0x1, R10, P1 ;  /* 0x00000001050a7824 */ /* 0x010fe200008e060a */
[----:B------:R-:W-:Y:S01]  /*15870*/  STL [R1+0x840], R71 ;  /* 0x0008404701007387 */ /* 0x000fe20000100800 */
[----:B------:R-:W-:Y:S02]  /*15880*/  @P2 IMAD.MOV.U32 R6, RZ, RZ, R9 ;  /* 0x000000ffff062224 */ /* 0x000fe400078e0009 */
[----:B------:R-:W-:Y:S01]  /*15890*/  @P2 IMAD.MOV.U32 R7, RZ, RZ, R10 ;  /* 0x000000ffff072224 */ /* 0x000fe200078e000a */
[----:B------:R-:W-:Y:S04]  /*158a0*/  STL [R1+0x1bc], R9 ;  /* 0x0001bc0901007387 */ /* 0x000fe80000100800 */
[----:B------:R0:W-:Y:S04]  /*158b0*/  STL [R1+0x1b8], R10 ;  /* 0x0001b80a01007387 */ /* 0x0001e80000100800 */
[----:B0-----:R-:W2:Y:S04]  /*158c0*/  LDL.LU R10, [R1+0x66c] ;  /* 0x00066c00010a7983 */ /* 0x001ea80000300800 */
[----:B------:R-:W4:Y:S01]  /*158d0*/  LDL.LU R9, [R1+0x670] ;  /* 0x0006700001097983 */ /* 0x000f220000300800 */
[----:B------:R-:W-:-:S02]  /*158e0*/  PRMT R69, RZ, 0x7610, R69 ;  /* 0x00007610ff457816 */ /* 0x000fc40000000045 */
[----:B------:R-:W-:-:S04]  /*158f0*/  IADD3 R2, P1, PT, R3, R2, RZ ;  /* 0x0000000203027210 */ /* 0x000fc80007f3e0ff */
[----:B------:R0:W2:Y:S01]  /*15900*/  @P2 LDG.E.U8 R69, desc[UR18][R6.64] ;  /* 0x0000001206452981 */ /* 0x0000a2000c1e1100 */
[----:B------:R-:W-:Y:S01]  /*15910*/  ISETP.GT.AND P2, PT, R8, 0x77, PT ;  /* 0x000000770800780c */ /* 0x000fe20003f44270 */
[----:B------:R-:W-:Y:S02]  /*15920*/  IMAD.X R14, R5, 0x1, R14, P1 ;  /* 0x00000001050e7824 */ /* 0x000fe400008e060e */
[----:B------:R-:W-:Y:S04]  /*15930*/  STL [R1+0x1c4], R2 ;  /* 0x0001c40201007387 */ /* 0x000fe80000100800 */
[----:B------:R1:W-:Y:S06]  /*15940*/  STL [R1+0x1c0], R14 ;  /* 0x0001c00e01007387 */ /* 0x0003ec0000100800 */
[----:B0-----:R-:W-:-:S02]  /*15950*/  @P2 IMAD.MOV.U32 R7, RZ, RZ, R14 ;  /* 0x000000ffff072224 */ /* 0x001fc400078e000e */
[----:B------:R-:W-:Y:S01]  /*15960*/  @P2 IMAD.MOV.U32 R6, RZ, RZ, R2 ;  /* 0x000000ffff062224 */ /* 0x000fe200078e0002 */
[----:B-1----:R-:W2:Y:S04]  /*15970*/  LDL.LU R14, [R1+0x674] ;  /* 0x00067400010e7983 */ /* 0x002ea80000300800 */
[----:B------:R-:W2:Y:S01]  /*15980*/  LDL.LU R2, [R1+0x678] ;  /* 0x0006780001027983 */ /* 0x000ea20000300800 */
[----:B------:R-:W-:-:S06]  /*15990*/  PRMT R67, RZ, 0x7610, R67 ;  /* 0x00007610ff437816 */ /* 0x000fcc0000000043 */
[----:B------:R0:W2:Y:S01]  /*159a0*/  @P2 LDG.E.U8 R67, desc[UR18][R6.64] ;  /* 0x0000001206432981 */ /* 0x0000a2000c1e1100 */
[----:B------:R-:W-:Y:S02]  /*159b0*/  ISETP.GT.AND P2, PT, R8, 0x78, PT ;  /* 0x000000780800780c */ /* 0x000fe40003f44270 */
[----:B------:R-:W-:Y:S02]  /*159c0*/  PRMT R30, RZ, 0x7610, R30 ;  /* 0x00007610ff1e7816 */ /* 0x000fe4000000001e */
[----:B---3--:R-:W-:-:S05]  /*159d0*/  IADD3 R0, P1, PT, R3, R0, RZ ;  /* 0x0000000003007210 */ /* 0x008fca0007f3e0ff */
[----:B------:R-:W-:Y:S01]  /*159e0*/  IMAD.X R11, R5, 0x1, R11, P1 ;  /* 0x00000001050b7824 */ /* 0x000fe200008e060b */
[----:B------:R-:W-:Y:S04]  /*159f0*/  STL [R1+0x668], R0 ;  /* 0x0006680001007387 */ /* 0x000fe80000100800 */
[----:B------:R1:W-:Y:S04]  /*15a00*/  STL [R1+0x664], R11 ;  /* 0x0006640b01007387 */ /* 0x0003e80000100800 */
[----:B------:R-:W3:Y:S04]  /*15a10*/  LDL.LU R68, [R1+0x67c] ;  /* 0x00067c0001447983 */ /* 0x000ee80000300800 */
[----:B------:R-:W3:Y:S01]  /*15a20*/  LDL.LU R15, [R1+0x680] ;  /* 0x00068000010f7983 */ /* 0x000ee20000300800 */
[----:B0-----:R-:W-:-:S02]  /*15a30*/  @P2 IMAD.MOV.U32 R6, RZ, RZ, R0 ;  /* 0x000000ffff062224 */ /* 0x001fc400078e0000 */
[----:B------:R-:W-:Y:S02]  /*15a40*/  @P2 IMAD.MOV.U32 R7, RZ, RZ, R11 ;  /* 0x000000ffff072224 */ /* 0x000fe400078e000b */
[----:B-1----:R-:W3:Y:S04]  /*15a50*/  LDL.LU R11, [R1+0x684] ;  /* 0x00068400010b7983 */ /* 0x002ee80000300800 */
[----:B------:R-:W3:Y:S04]  /*15a60*/  LDL.LU R0, [R1+0x688] ;  /* 0x0006880001007983 */ /* 0x000ee80000300800 */
[----:B------:R0:W3:Y:S01]  /*15a70*/  @P2 LDG.E.U8 R30, desc[UR18][R6.64] ;  /* 0x00000012061e2981 */ /* 0x0000e2000c1e1100 */
[----:B------:R-:W-:-:S02]  /*15a80*/  ISETP.GT.AND P2, PT, R8, 0x79, PT ;  /* 0x000000790800780c */ /* 0x000fc40003f44270 */
[----:B----4-:R-:W-:-:S05]  /*15a90*/  IADD3 R9, P1, PT, R3, R9, RZ ;  /* 0x0000000903097210 */ /* 0x010fca0007f3e0ff */
[----:B--2---:R-:W-:Y:S01]  /*15aa0*/  IMAD.X R10, R5, 0x1, R10, P1 ;  /* 0x00000001050a7824 */ /* 0x004fe200008e060a */
[----:B------:R-:W-:Y:S05]  /*15ab0*/  STL [R1+0x670], R9 ;  /* 0x0006700901007387 */ /* 0x000fea0000100800 */
[----:B0-----:R-:W-:Y:S01]  /*15ac0*/  @P2 IMAD.MOV.U32 R7, RZ, RZ, R10 ;  /* 0x000000ffff072224 */ /* 0x001fe200078e000a */
[----:B------:R0:W-:Y:S01]  /*15ad0*/  STL [R1+0x66c], R10 ;  /* 0x00066c0a01007387 */ /* 0x0001e20000100800 */
[----:B------:R-:W-:-:S03]  /*15ae0*/  @P2 IMAD.MOV.U32 R6, RZ, RZ, R9 ;  /* 0x000000ffff062224 */ /* 0x000fc600078e0009 */
[----:B0-----:R-:W2:Y:S04]  /*15af0*/  LDL.LU R10, [R1+0x68c] ;  /* 0x00068c00010a7983 */ /* 0x001ea80000300800 */
[----:B------:R-:W4:Y:S01]  /*15b00*/  LDL.LU R9, [R1+0x690] ;  /* 0x0006900001097983 */ /* 0x000f220000300800 */
[----:B------:R-:W-:-:S06]  /*15b10*/  PRMT R46, RZ, 0x7610, R46 ;  /* 0x00007610ff2e7816 */ /* 0x000fcc000000002e */
[----:B------:R0:W2:Y:S01]  /*15b20*/  @P2 LDG.E.U8 R46, desc[UR18][R6.64] ;  /* 0x00000012062e2981 */ /* 0x0000a2000c1e1100 */
[----:B------:R-:W-:Y:S02]  /*15b30*/  ISETP.GT.AND P2, PT, R8, 0x7a, PT ;  /* 0x0000007a0800780c */ /* 0x000fe40003f44270 */
[----:B------:R-:W-:Y:S02]  /*15b40*/  IADD3 R2, P1, PT, R3, R2, RZ ;  /* 0x0000000203027210 */ /* 0x000fe40007f3e0ff */
[----:B------:R-:W-:-:S03]  /*15b50*/  PRMT R54, RZ, 0x7610, R54 ;  /* 0x00007610ff367816 */ /* 0x000fc60000000036 */
[----:B------:R-:W-:-:S06]  /*15b60*/  IMAD.X R14, R5, 0x1, R14, P1 ;  /* 0x00000001050e7824 */ /* 0x000fcc00008e060e */
[----:B0-----:R-:W-:Y:S02]  /*15b70*/  @P2 IMAD.MOV.U32 R6, RZ, RZ, R2 ;  /* 0x000000ffff062224 */ /* 0x001fe400078e0002 */
[----:B------:R-:W-:-:S05]  /*15b80*/  @P2 IMAD.MOV.U32 R7, RZ, RZ, R14 ;  /* 0x000000ffff072224 */ /* 0x000fca00078e000e */
[----:B------:R0:W2:Y:S01]  /*15b90*/  @P2 LDG.E.U8 R54, desc[UR18][R6.64] ;  /* 0x0000001206362981 */ /* 0x0000a2000c1e1100 */
[----:B------:R-:W-:-:S03]  /*15ba0*/  ISETP.GT.AND P2, PT, R8, 0x7b, PT ;  /* 0x0000007b0800780c */ /* 0x000fc60003f44270 */
[----:B------:R-:W-:Y:S04]  /*15bb0*/  STL [R1+0x678], R2 ;  /* 0x0006780201007387 */ /* 0x000fe80000100800 */
[----:B------:R1:W-:Y:S01]  /*15bc0*/  STL [R1+0x674], R14 ;  /* 0x0006740e01007387 */ /* 0x0003e20000100800 */
[----:B------:R-:W-:-:S03]  /*15bd0*/  PRMT R66, RZ, 0x7610, R66 ;  /* 0x00007610ff427816 */ /* 0x000fc60000000042 */
[----:B-1----:R-:W2:Y:S04]  /*15be0*/  LDL.LU R14, [R1+0x1c8] ;  /* 0x0001c800010e7983 */ /* 0x002ea80000300800 */
[----:B------:R-:W2:Y:S01]  /*15bf0*/  LDL.LU R2, [R1+0x1cc] ;  /* 0x0001cc0001027983 */ /* 0x000ea20000300800 */
[----:B------:R-:W-:Y:S02]  /*15c00*/  PRMT R64, RZ, 0x7610, R64 ;  /* 0x00007610ff407816 */ /* 0x000fe40000000040 */
        /* <DEDUP_REMOVED lines=9> */
[----:B------:R-:W-:Y:S01]  /*15ca0*/  @P2 IMAD.MOV.U32 R7, RZ, RZ, R11 ;  /* 0x000000ffff072224 */ /* 0x000fe200078e000b */
[----:B------:R-:W-:Y:S04]  /*15cb0*/  STL [R1+0x680], R15 ;  /* 0x0006800f01007387 */ /* 0x000fe80000100800 */
[----:B------:R0:W3:Y:S01]  /*15cc0*/  @P2 LDG.E.U8 R64, desc[UR18][R6.64] ;  /* 0x0000001206402981 */ /* 0x0000e2000c1e1100 */
[----:B------:R-:W-:-:S03]  /*15cd0*/  ISETP.GT.AND P2, PT, R8, 0x7d, PT ;  /* 0x0000007d0800780c */ /* 0x000fc60003f44270 */
[----:B------:R-:W-:Y:S01]  /*15ce0*/  STL [R1+0x67c], R68 ;  /* 0x00067c4401007387 */ /* 0x000fe20000100800 */
[----:B----4-:R-:W-:-:S03]  /*15cf0*/  IADD3 R9, P1, PT, R3, R9, RZ ;  /* 0x0000000903097210 */ /* 0x010fc60007f3e0ff */
[----:B------:R-:W-:Y:S04]  /*15d00*/  STL [R1+0x688], R0 ;  /* 0x0006880001007387 */ /* 0x000fe80000100800 */
[----:B------:R1:W-:Y:S01]  /*15d10*/  STL [R1+0x684], R11 ;  /* 0x0006840b01007387 */ /* 0x0003e20000100800 */
[----:B--2---:R-:W-:-:S03]  /*15d20*/  IMAD.X R10, R5, 0x1, R10, P1 ;  /* 0x00000001050a7824 */ /* 0x004fc600008e060a */
[----:B-1----:R-:W2:Y:S04]  /*15d30*/  LDL.LU R11, [R1+0x1d0] ;  /* 0x0001d000010b7983 */ /* 0x002ea80000300800 */
[----:B------:R-:W4:Y:S01]  /*15d40*/  LDL.LU R0, [R1+0x1d4] ;  /* 0x0001d40001007983 */ /* 0x000f220000300800 */
[----:B0-----:R-:W-:-:S03]  /*15d50*/  @P2 IMAD.MOV.U32 R7, RZ, RZ, R10 ;  /* 0x000000ffff072224 */ /* 0x001fc600078e000a */
[----:B------:R-:W-:Y:S01]  /*15d60*/  STL [R1+0x690], R9 ;  /* 0x0006900901007387 */ /* 0x000fe20000100800 */
[----:B------:R-:W-:-:S03]  /*15d70*/  @P2 IMAD.MOV.U32 R6, RZ, RZ, R9 ;  /* 0x000000ffff062224 */ /* 0x000fc600078e0009 */
[----:B------:R0:W-:Y:S04]  /*15d80*/  STL [R1+0x68c], R10 ;  /* 0x00068c0a01007387 */ /* 0x0001e80000100800 */
[----:B0-----:R-:W3:Y:S04]  /*15d90*/  LDL.LU R10, [R1+0x1f8] ;  /* 0x0001f800010a7983 */ /* 0x001ee80000300800 */
[----:B------:R-:W3:Y:S01]  /*15da0*/  LDL.LU R9, [R1+0x20c] ;  /* 0x00020c0001097983 */ /* 0x000ee20000300800 */
[----:B------:R-:W-:-:S06]  /*15db0*/  PRMT R63, RZ, 0x7610, R63 ;  /* 0x00007610ff3f7816 */ /* 0x000fcc000000003f */
[----:B------:R0:W3:Y:S01]  /*15dc0*/  @P2 LDG.E.U8 R63, desc[UR18][R6.64] ;  /* 0x00000012063f2981 */ /* 0x0000e2000c1e1100 */
[----:B------:R-:W-:Y:S02]  /*15dd0*/  ISETP.GT.AND P2, PT, R8, 0x7e, PT ;  /* 0x0000007e0800780c */ /* 0x000fe40003f44270 */
[----:B------:R-:W-:-:S05]  /*15de0*/  IADD3 R2, P1, PT, R3, R2, RZ ;  /* 0x0000000203027210 */ /* 0x000fca0007f3e0ff */
[----:B------:R1:W-:Y:S06]  /*15df0*/  STL [R1+0x1cc], R2 ;  /* 0x0001cc0201007387 */ /* 0x0003ec0000100800 */
[----:B0-----:R-:W-:Y:S02]  /*15e00*/  @P2 IMAD.MOV.U32 R6, RZ, RZ, R2 ;  /* 0x000000ffff062224 */ /* 0x001fe400078e0002 */
[----:B-1----:R-:W0:Y:S01]  /*15e10*/  S2R R2, SR_TID.X ;  /* 0x0000000000027919 */ /* 0x002e220000002100 */
[----:B------:R-:W-:Y:S01]  /*15e20*/  IMAD.X R14, R5, 0x1, R14, P1 ;  /* 0x00000001050e7824 */ /* 0x000fe200008e060e */
[----:B------:R-:W-:-:S03]  /*15e30*/  PRMT R61, RZ, 0x7610, R61 ;  /* 0x00007610ff3d7816 */ /* 0x000fc6000000003d */
[----:B------:R-:W-:Y:S01]  /*15e40*/  @P2 IMAD.MOV.U32 R7, RZ, RZ, R14 ;  /* 0x000000ffff072224 */ /* 0x000fe200078e000e */
[----:B------:R-:W-:-:S04]  /*15e50*/  ISETP.GT.AND P4, PT, R8, 0x7f, PT ;  /* 0x0000007f0800780c */ /* 0x000fc80003f84270 */
[----:B------:R1:W3:Y:S04]  /*15e60*/  @P2 LDG.E.U8 R61, desc[UR18][R6.64] ;  /* 0x00000012063d2981 */ /* 0x0002e8000c1e1100 */
[----:B------:R1:W-:Y:S01]  /*15e70*/  STL [R1+0x1c8], R14 ;  /* 0x0001c80e01007387 */ /* 0x0003e20000100800 */
[----:B------:R-:W-:-:S03]  /*15e80*/  SHF.R.S32.HI R88, RZ, 0x1f, R4 ;  /* 0x0000001fff587819 */ /* 0x000fc60000011404 */
[----:B------:R-:W3:Y:S01]  /*15e90*/  LDL.LU R15, [R1+0x1d8] ;  /* 0x0001d800010f7983 */ /* 0x000ee20000300800 */
[----:B------:R-:W-:-:S03]  /*15ea0*/  IMAD.MOV.U32 R84, RZ, RZ, R12 ;  /* 0x000000ffff547224 */ /* 0x000fc600078e000c */
[----:B-1----:R-:W3:Y:S01]  /*15eb0*/  LDL.LU R14, [R1+0x1dc] ;  /* 0x0001dc00010e7983 */ /* 0x002ee20000300800 */
[----:B0-----:R-:W-:-:S04]  /*15ec0*/  LOP3.LUT R2, R2, 0x7f, RZ, 0xc0, !PT ;  /* 0x0000007f02027812 */ /* 0x001fc800078ec0ff */
[----:B------:R-:W-:Y:S02]  /*15ed0*/  ISETP.GE.AND P1, PT, R2, R8, PT ;  /* 0x000000080200720c */ /* 0x000fe40003f26270 */
[----:B----4-:R-:W-:-:S05]  /*15ee0*/  IADD3 R0, P2, PT, R3, R0, RZ ;  /* 0x0000000003007210 */ /* 0x010fca0007f5e0ff */
[----:B--2---:R-:W-:Y:S01]  /*15ef0*/  IMAD.X R11, R5, 0x1, R11, P2 ;  /* 0x00000001050b7824 */ /* 0x004fe200010e060b */
[----:B------:R0:W-:Y:S01]  /*15f00*/  STL [R1+0x1d4], R0 ;  /* 0x0001d40001007387 */ /* 0x0001e20000100800 */
[----:B------:R-:W-:-:S03]  /*15f10*/  @P4 IMAD.MOV.U32 R6, RZ, RZ, R0 ;  /* 0x000000ffff064224 */ /* 0x000fc600078e0000 */
[----:B------:R1:W-:Y:S04]  /*15f20*/  STL [R1+0x1d0], R11 ;  /* 0x0001d00b01007387 */ /* 0x0003e80000100800 */
[----:B------:R-:W2:Y:S04]  /*15f30*/  LDL.LU R12, [R1+0x234] ;  /* 0x00023400010c7983 */ /* 0x000ea80000300800 */
[----:B0-----:R-:W4:Y:S01]  /*15f40*/  LDL.LU R0, [R1+0x238] ;  /* 0x0002380001007983 */ /* 0x001f220000300800 */
[----:B---3--:R-:W-:-:S05]  /*15f50*/  IADD3 R9, P2, PT, R4, R9, RZ ;  /* 0x0000000904097210 */ /* 0x008fca0007f5e0ff */
[----:B------:R-:W-:Y:S01]  /*15f60*/  IMAD.X R10, R88, 0x1, R10, P2 ;  /* 0x00000001580a7824 */ /* 0x000fe200010e060a */
[----:B------:R0:W-:Y:S01]  /*15f70*/  STL [R1+0x20c], R9 ;  /* 0x00020c0901007387 */ /* 0x0001e20000100800 */
[----:B------:R-:W-:Y:S02]  /*15f80*/  @P4 IMAD.MOV.U32 R7, RZ, RZ, R11 ;  /* 0x000000ffff074224 */ /* 0x000fe400078e000b */
[----:B------:R-:W-:Y:S01]  /*15f90*/  @!P1 IMAD.MOV.U32 R8, RZ, RZ, R9 ;  /* 0x000000ffff089224 */ /* 0x000fe200078e0009 */
[----:B------:R3:W-:Y:S04]  /*15fa0*/  STL [R1+0x1f8], R10 ;  /* 0x0001f80a01007387 */ /* 0x0007e80000100800 */
[----:B-1----:R-:W2:Y:S01]  /*15fb0*/  LDL.LU R11, [R1+0x274] ;  /* 0x00027400010b7983 */ /* 0x002ea20000300800 */
[----:B0-----:R-:W-:-:S03]  /*15fc0*/  @!P1 IMAD.MOV.U32 R9, RZ, RZ, R10 ;  /* 0x000000ffff099224 */ /* 0x001fc600078e000a */
[----:B---3--:R-:W3:Y:S01]  /*15fd0*/  LDL.LU R10, [R1+0x278] ;  /* 0x00027800010a7983 */ /* 0x008ee20000300800 */
[----:B------:R-:W-:-:S06]  /*15fe0*/  PRMT R60, RZ, 0x7610, R60 ;  /* 0x00007610ff3c7816 */ /* 0x000fcc000000003c */
[----:B------:R0:W3:Y:S01]  /*15ff0*/  @P4 LDG.E.U8 R60, desc[UR18][R6.64] ;  /* 0x00000012063c4981 */ /* 0x0000e2000c1e1100 */
[----:B------:R-:W-:Y:S01]  /*16000*/  BAR.SYNC.DEFER_BLOCKING 0x0 ;  /* 0x0000000000007b1d */ /* 0x000fe20000010000 */
[----:B0-----:R-:W-:Y:S02]  /*16010*/  PRMT R6, RZ, 0x7610, R6 ;  /* 0x00007610ff067816 */ /* 0x001fe40000000006 */
[----:B------:R-:W-:Y:S02]  /*16020*/  PRMT R48, RZ, 0x7610, R48 ;  /* 0x00007610ff307816 */ /* 0x000fe40000000030 */
[----:B------:R-:W-:-:S05]  /*16030*/  IADD3 R14, P2, PT, R4, R14, RZ ;  /* 0x0000000e040e7210 */ /* 0x000fca0007f5e0ff */
[----:B------:R-:W-:Y:S01]  /*16040*/  IMAD.X R15, R88, 0x1, R15, P2 ;  /* 0x00000001580f7824 */ /* 0x000fe200010e060f */
[----:B------:R0:W3:Y:S04]  /*16050*/  @!P1 LDG.E.U8 R6, desc[UR18][R8.64] ;  /* 0x0000001208069981 */ /* 0x0000e8000c1e1100 */
[----:B------:R-:W-:Y:S04]  /*16060*/  STL [R1+0x1dc], R14 ;  /* 0x0001dc0e01007387 */ /* 0x000fe80000100800 */
[----:B------:R1:W-:Y:S01]  /*16070*/  STL [R1+0x1d8], R15 ;  /* 0x0001d80f01007387 */ /* 0x0003e20000100800 */
[----:B0-----:R-:W-:-:S02]  /*16080*/  @!P1 IMAD.MOV.U32 R8, RZ, RZ, R14 ;  /* 0x000000ffff089224 */ /* 0x001fc400078e000e */
[----:B------:R-:W-:-:S05]  /*16090*/  @!P1 IMAD.MOV.U32 R9, RZ, RZ, R15 ;  /* 0x000000ffff099224 */ /* 0x000fca00078e000f */
[----:B------:R0:W3:Y:S04]  /*160a0*/  @!P1 LDG.E.U8 R48, desc[UR18][R8.64] ;  /* 0x0000001208309981 */ /* 0x0000e8000c1e1100 */
[----:B-1----:R-:W3:Y:S04]  /*160b0*/  LDL.LU R15, [R1+0x2b4] ;  /* 0x0002b400010f7983 */ /* 0x002ee80000300800 */
[----:B------:R-:W3:Y:S01]  /*160c0*/  LDL.LU R14, [R1+0x2b8] ;  /* 0x0002b800010e7983 */ /* 0x000ee20000300800 */
[----:B----4-:R-:W-:-:S05]  /*160d0*/  IADD3 R0, P2, PT, R4, R0, RZ ;  /* 0x0000000004007210 */ /* 0x010fca0007f5e0ff */
[----:B--2---:R-:W-:Y:S01]  /*160e0*/  IMAD.X R12, R88, 0x1, R12, P2 ;  /* 0x00000001580c7824 */ /* 0x004fe200010e060c */
[----:B------:R-:W-:Y:S01]  /*160f0*/  STL [R1+0x238], R0 ;  /* 0x0002380001007387 */ /* 0x000fe20000100800 */
[----:B0-----:R-:W-:Y:S02]  /*16100*/  @!P1 IMAD.MOV.U32 R8, RZ, RZ, R0 ;  /* 0x000000ffff089224 */ /* 0x001fe400078e0000 */
[----:B------:R-:W-:Y:S01]  /*16110*/  @!P1 IMAD.MOV.U32 R9, RZ, RZ, R12 ;  /* 0x000000ffff099224 */ /* 0x000fe200078e000c */
[----:B------:R0:W-:Y:S04]  /*16120*/  STL [R1+0x234], R12 ;  /* 0x0002340c01007387 */ /* 0x0001e80000100800 */
[----:B0-----:R-:W2:Y:S01]  /*16130*/  LDL.LU R12, [R1+0x2f4] ;  /* 0x0002f400010c7983 */ /* 0x001ea20000300800 */
[----:B---3--:R-:W-:-:S03]  /*16140*/  IADD3 R10, P2, PT, R4, R10, RZ ;  /* 0x0000000a040a7210 */ /* 0x008fc60007f5e0ff */
[----:B------:R-:W3:Y:S02]  /*16150*/  LDL.LU R0, [R1+0x2f8] ;  /* 0x0002f80001007983 */ /* 0x000ee40000300800 */
[----:B------:R-:W-:Y:S02]  /*16160*/  IMAD.X R11, R88, 0x1, R11, P2 ;  /* 0x00000001580b7824 */ /* 0x000fe400010e060b */
[----:B------:R0:W-:Y:S04]  /*16170*/  STL [R1+0x278], R10 ;  /* 0x0002780a01007387 */ /* 0x0001e80000100800 */
[----:B------:R1:W-:Y:S04]  /*16180*/  STL [R1+0x274], R11 ;  /* 0x0002740b01007387 */ /* 0x0003e80000100800 */
[----:B------:R-:W4:Y:S04]  /*16190*/  LDL.LU R71, [R1+0x334] ;  /* 0x0003340001477983 */ /* 0x000f280000300800 */
[----:B------:R-:W4:Y:S01]  /*161a0*/  LDL.LU R68, [R1+0x338] ;  /* 0x0003380001447983 */ /* 0x000f220000300800 */
[----:B------:R-:W-:-:S06]  /*161b0*/  PRMT R7, RZ, 0x7610, R7 ;  /* 0x00007610ff077816 */ /* 0x000fcc0000000007 */
[----:B------:R0:W4:Y:S02]  /*161c0*/  @!P1 LDG.E.U8 R7, desc[UR18][R8.64] ;  /* 0x0000001208079981 */ /* 0x000124000c1e1100 */
[----:B0-----:R-:W-:Y:S02]  /*161d0*/  PRMT R8, RZ, 0x7610, R8 ;  /* 0x00007610ff087816 */ /* 0x001fe40000000008 */
[----:B------:R-:W-:-:S04]  /*161e0*/  PRMT R9, RZ, 0x7610, R9 ;  /* 0x00007610ff097816 */ /* 0x000fc80000000009 */
[----:B------:R0:W4:Y:S01]  /*161f0*/  @!P1 LDG.E.U8 R8, desc[UR18][R10.64] ;  /* 0x000000120a089981 */ /* 0x000122000c1e1100 */
[----:B------:R-:W-:Y:S01]  /*16200*/  IMAD.MOV.U32 R86, RZ, RZ, R13 ;  /* 0x000000ffff567224 */ /* 0x000fe200078e000d */
[----:B------:R-:W-:-:S05]  /*16210*/  IADD3 R14, P2, PT, R4, R14, RZ ;  /* 0x0000000e040e7210 */ /* 0x000fca0007f5e0ff */
[----:B------:R-:W-:Y:S01]  /*16220*/  IMAD.X R15, R88, 0x1, R15, P2 ;  /* 0x00000001580f7824 */ /* 0x000fe200010e060f */
[----:B------:R-:W-:Y:S01]  /*16230*/  STL [R1+0x2b8], R14 ;  /* 0x0002b80e01007387 */ /* 0x000fe20000100800 */
[----:B0-----:R-:W-:Y:S02]  /*16240*/  @!P1 IMAD.MOV.U32 R10, RZ, RZ, R14 ;  /* 0x000000ffff0a9224 */ /* 0x001fe400078e000e */
[----:B-1----:R-:W-:Y:S01]  /*16250*/  @!P1 IMAD.MOV.U32 R11, RZ, RZ, R15 ;  /* 0x000000ffff0b9224 */ /* 0x002fe200078e000f */
[----:B------:R0:W-:Y:S04]  /*16260*/  STL [R1+0x2b4], R15 ;  /* 0x0002b40f01007387 */ /* 0x0001e80000100800 */
[----:B------:R1:W4:Y:S04]  /*16270*/  @!P1 LDG.E.U8 R9, desc[UR18][R10.64] ;  /* 0x000000120a099981 */ /* 0x000328000c1e1100 */
[----:B0-----:R-:W4:Y:S04]  /*16280*/  LDL.LU R15, [R1+0x374] ;  /* 0x00037400010f7983 */ /* 0x001f280000300800 */
[----:B------:R-:W4:Y:S01]  /*16290*/  LDL.LU R14, [R1+0x378] ;  /* 0x00037800010e7983 */ /* 0x000f220000300800 */
[----:B-1----:R-:W-:-:S02]  /*162a0*/  PRMT R10, RZ, 0x7610, R10 ;  /* 0x00007610ff0a7816 */ /* 0x002fc4000000000a */
[----:B---3--:R-:W-:-:S05]  /*162b0*/  IADD3 R0, P2, PT, R4, R0, RZ ;  /* 0x0000000004007210 */ /* 0x008fca0007f5e0ff */
[----:B--2---:R-:W-:Y:S01]  /*162c0*/  IMAD.X R12, R88, 0x1, R12, P2 ;  /* 0x00000001580c7824 */ /* 0x004fe200010e060c */
[----:B------:R-:W-:Y:S03]  /*162d0*/  STL [R1+0x2f8], R0 ;  /* 0x0002f80001007387 */ /* 0x000fe60000100800 */
[----:B------:R-:W-:Y:S01]  /*162e0*/  @!P1 IMAD.MOV.U32 R13, RZ, RZ, R12 ;  /* 0x000000ffff0d9224 */ /* 0x000fe200078e000c */
[----:B------:R0:W-:Y:S04]  /*162f0*/  STL [R1+0x2f4], R12 ;  /* 0x0002f40c01007387 */ /* 0x0001e80000100800 */
[----:B------:R-:W2:Y:S01]  /*16300*/  LDL.LU R72, [R1+0x3b4] ;  /* 0x0003b40001487983 */ /* 0x000ea20000300800 */
[----:B----4-:R-:W-:Y:S01]  /*16310*/  IADD3 R68, P2, PT, R4, R68, RZ ;  /* 0x0000004404447210 */ /* 0x010fe20007f5e0ff */
[----:B0-----:R-:W-:-:S02]  /*16320*/  @!P1 IMAD.MOV.U32 R12, RZ, RZ, R0 ;  /* 0x000000ffff0c9224 */ /* 0x001fc400078e0000 */
[----:B------:R-:W3:Y:S02]  /*16330*/  LDL.LU R0, [R1+0x3b8] ;  /* 0x0003b80001007983 */ /* 0x000ee40000300800 */
[----:B------:R-:W-:Y:S02]  /*16340*/  IMAD.X R71, R88, 0x1, R71, P2 ;  /* 0x0000000158477824 */ /* 0x000fe400010e0647 */
[----:B------:R-:W-:Y:S04]  /*16350*/  STL [R1+0x338], R68 ;  /* 0x0003384401007387 */ /* 0x000fe80000100800 */
[----:B------:R0:W4:Y:S04]  /*16360*/  @!P1 LDG.E.U8 R10, desc[UR18][R12.64] ;  /* 0x000000120c0a9981 */ /* 0x000128000c1e1100 */
[----:B------:R1:W-:Y:S04]  /*16370*/  STL [R1+0x334], R71 ;  /* 0x0003344701007387 */ /* 0x0003e80000100800 */
[----:B------:R-:W4:Y:S01]  /*16380*/  LDL.LU R76, [R1+0x1e0] ;  /* 0x0001e000014c7983 */ /* 0x000f220000300800 */
[----:B0-----:R-:W-:-:S03]  /*16390*/  @!P1 IMAD.MOV.U32 R13, RZ, RZ, R71 ;  /* 0x000000ffff0d9224 */ /* 0x001fc600078e0047 */
[----:B-1----:R-:W4:Y:S01]  /*163a0*/  LDL.LU R71, [R1+0x1e4] ;  /* 0x0001e40001477983 */ /* 0x002f220000300800 */
[----:B------:R-:W-:Y:S01]  /*163b0*/  PRMT R11, RZ, 0x7610, R11 ;  /* 0x00007610ff0b7816 */ /* 0x000fe2000000000b */
[----:B------:R-:W-:-:S05]  /*163c0*/  @!P1 IMAD.MOV.U32 R12, RZ, RZ, R68 ;  /* 0x000000ffff0c9224 */ /* 0x000fca00078e0044 */
[----:B------:R0:W4:Y:S02]  /*163d0*/  @!P1 LDG.E.U8 R11, desc[UR18][R12.64] ;  /* 0x000000120c0b9981 */ /* 0x000124000c1e1100 */
[----:B0-----:R-:W-:Y:S02]  /*163e0*/  PRMT R12, RZ, 0x7610, R12 ;  /* 0x00007610ff0c7816 */ /* 0x001fe4000000000c */
[----:B------:R-:W-:-:S05]  /*163f0*/  IADD3 R14, P2, PT, R4, R14, RZ ;  /* 0x0000000e040e7210 */ /* 0x000fca0007f5e0ff */
[----:B------:R-:W-:Y:S01]  /*16400*/  IMAD.X R15, R88, 0x1, R15, P2 ;  /* 0x00000001580f7824 */ /* 0x000fe200010e060f */
[----:B------:R0:W-:Y:S04]  /*16410*/  STL [R1+0x378], R14 ;  /* 0x0003780e01007387 */ /* 0x0001e80000100800 */
[----:B------:R1:W-:Y:S04]  /*16420*/  STL [R1+0x374], R15 ;  /* 0x0003740f01007387 */ /* 0x0003e80000100800 */
[----:B------:R-:W4:Y:S04]  /*16430*/  LDL.LU R77, [R1+0x23c] ;  /* 0x00023c00014d7983 */ /* 0x000f280000300800 */
[----:B------:R-:W4:Y:S04]  /*16440*/  LDL.LU R68, [R1+0x240] ;  /* 0x0002400001447983 */ /* 0x000f280000300800 */
[----:B------:R0:W4:Y:S04]  /*16450*/  @!P1 LDG.E.U8 R12, desc[UR18][R14.64] ;  /* 0x000000120e0c9981 */ /* 0x000128000c1e1100 */
[----:B------:R-:W-:Y:S04]  /*16460*/  STS.U8 [R2+UR9+0x4000], R17 ;  /* 0x0040001102007988 */ /* 0x000fe80008000009 */
[----:B------:R-:W-:Y:S01]  /*16470*/  STS.U8 [R2+UR9+0x4400], R16 ;  /* 0x0044001002007988 */ /* 0x000fe20008000009 */
[----:B---3--:R-:W-:-:S05]  /*16480*/  IADD3 R0, P2, PT, R4, R0, RZ ;  /* 0x0000000004007210 */ /* 0x008fca0007f5e0ff */
[----:B--2---:R-:W-:Y:S01]  /*16490*/  IMAD.X R72, R88, 0x1, R72, P2 ;  /* 0x0000000158487824 */ /* 0x004fe200010e0648 */
[----:B------:R-:W-:Y:S01]  /*164a0*/  STL [R1+0x3b8], R0 ;  /* 0x0003b80001007387 */ /* 0x000fe20000100800 */
[----:B0-----:R-:W-:Y:S02]  /*164b0*/  @!P1 IMAD.MOV.U32 R14, RZ, RZ, R0 ;  /* 0x000000ffff0e9224 */ /* 0x001fe400078e0000 */
[----:B-1----:R-:W-:Y:S01]  /*164c0*/  @!P1 IMAD.MOV.U32 R15, RZ, RZ, R72 ;  /* 0x000000ffff0f9224 */ /* 0x002fe200078e0048 */
[----:B------:R0:W-:Y:S04]  /*164d0*/  STL [R1+0x3b4], R72 ;  /* 0x0003b44801007387 */ /* 0x0001e80000100800 */
[----:B0-----:R-:W2:Y:S01]  /*164e0*/  LDL.LU R72, [R1+0x27c] ;  /* 0x00027c0001487983 */ /* 0x001ea20000300800 */
[----:B----4-:R-:W-:-:S03]  /*164f0*/  IADD3 R71, P2, PT, R4, R71, RZ ;  /* 0x0000004704477210 */ /* 0x010fc60007f5e0ff */
[----:B------:R-:W3:Y:S02]  /*16500*/  LDL.LU R0, [R1+0x280] ;  /* 0x0002800001007983 */ /* 0x000ee40000300800 */
[----:B------:R-:W-:Y:S02]  /*16510*/  IMAD.X R76, R88, 0x1, R76, P2 ;  /* 0x00000001584c7824 */ /* 0x000fe400010e064c */
[----:B------:R-:W-:Y:S01]  /*16520*/  STL [R1+0x1e4], R71 ;  /* 0x0001e44701007387 */ /* 0x000fe20000100800 */
[----:B------:R-:W-:Y:S02]  /*16530*/  @!P1 IMAD.MOV.U32 R16, RZ, RZ, R71 ;  /* 0x000000ffff109224 */ /* 0x000fe400078e0047 */
[----:B------:R-:W-:Y:S01]  /*16540*/  @!P1 IMAD.MOV.U32 R17, RZ, RZ, R76 ;  /* 0x000000ffff119224 */ /* 0x000fe200078e004c */
[----:B------:R0:W-:Y:S04]  /*16550*/  STL [R1+0x1e0], R76 ;  /* 0x0001e04c01007387 */ /* 0x0001e80000100800 */
[----:B0-----:R-:W4:Y:S04]  /*16560*/  LDL.LU R76, [R1+0x2bc] ;  /* 0x0002bc00014c7983 */ /* 0x001f280000300800 */
[----:B------:R-:W4:Y:S01]  /*16570*/  LDL.LU R71, [R1+0x2c0] ;  /* 0x0002c00001477983 */ /* 0x000f220000300800 */
[----:B------:R-:W-:-:S06]  /*16580*/  PRMT R13, RZ, 0x7610, R13 ;  /* 0x00007610ff0d7816 */ /* 0x000fcc000000000d */
[----:B------:R0:W4:Y:S02]  /*16590*/  @!P1 LDG.E.U8 R13, desc[UR18][R14.64] ;  /* 0x000000120e0d9981 */ /* 0x000124000c1e1100 */
[----:B0-----:R-:W-:Y:S02]  /*165a0*/  PRMT R14, RZ, 0x7610, R14 ;  /* 0x00007610ff0e7816 */ /* 0x001fe4000000000e */
[----:B------:R-:W-:-:S04]  /*165b0*/  PRMT R15, RZ, 0x7610, R15 ;  /* 0x00007610ff0f7816 */ /* 0x000fc8000000000f */
[----:B------:R0:W4:Y:S01]  /*165c0*/  @!P1 LDG.E.U8 R14, desc[UR18][R16.64] ;  /* 0x00000012100e9981 */ /* 0x000122000c1e1100 */
[----:B------:R-:W-:-:S05]  /*165d0*/  IADD3 R68, P2, PT, R4, R68, RZ ;  /* 0x0000004404447210 */ /* 0x000fca0007f5e0ff */
[----:B------:R-:W-:Y:S01]  /*165e0*/  IMAD.X R77, R88, 0x1, R77, P2 ;  /* 0x00000001584d7824 */ /* 0x000fe200010e064d */
[----:B------:R-:W-:Y:S01]  /*165f0*/  STL [R1+0x240], R68 ;  /* 0x0002404401007387 */ /* 0x000fe20000100800 */
[----:B0-----:R-:W-:Y:S02]  /*16600*/  @!P1 IMAD.MOV.U32 R16, RZ, RZ, R68 ;  /* 0x000000ffff109224 */ /* 0x001fe400078e0044 */
[----:B------:R-:W-:Y:S01]  /*16610*/  @!P1 IMAD.MOV.U32 R17, RZ, RZ, R77 ;  /* 0x000000ffff119224 */ /* 0x000fe200078e004d */
[----:B------:R0:W-:Y:S04]  /*16620*/  STL [R1+0x23c], R77 ;  /* 0x00023c4d01007387 */ /* 0x0001e80000100800 */
[----:B------:R-:W-:Y:S04]  /*16630*/  STS.U8 [R2+UR9+0x4800], R19 ;  /* 0x0048001302007988 */ /* 0x000fe80008000009 */
[----:B------:R1:W4:Y:S04]  /*16640*/  @!P1 LDG.E.U8 R15, desc[UR18][R16.64] ;  /* 0x00000012100f9981 */ /* 0x000328000c1e1100 */
[----:B0-----:R-:W4:Y:S04]  /*16650*/  LDL.LU R77, [R1+0x2fc] ;  /* 0x0002fc00014d7983 */ /* 0x001f280000300800 */
[----:B------:R-:W4:Y:S01]  /*16660*/  LDL.LU R68, [R1+0x300] ;  /* 0x0003000001447983 */ /* 0x000f220000300800 */
[----:B-1----:R-:W-:-:S03]  /*16670*/  PRMT R16, RZ, 0x7610, R16 ;  /* 0x00007610ff107816 */ /* 0x002fc60000000010 */
[----:B------:R0:W-:Y:S01]  /*16680*/  STS.U8 [R2+UR9+0x4c00], R18 ;  /* 0x004c001202007988 */ /* 0x0001e20008000009 */
[----:B---3--:R-:W-:-:S05]  /*16690*/  IADD3 R0, P2, PT, R4, R0, RZ ;  /* 0x0000000004007210 */ /* 0x008fca0007f5e0ff */
[----:B--2---:R-:W-:Y:S01]  /*166a0*/  IMAD.X R72, R88, 0x1, R72, P2 ;  /* 0x0000000158487824 */ /* 0x004fe200010e0648 */
[----:B------:R-:W-:Y:S01]  /*166b0*/  STL [R1+0x280], R0 ;  /* 0x0002800001007387 */ /* 0x000fe20000100800 */
[----:B0-----:R-:W-:Y:S02]  /*166c0*/  @!P1 IMAD.MOV.U32 R18, RZ, RZ, R0 ;  /* 0x000000ffff129224 */ /* 0x001fe400078e0000 */
[----:B------:R-:W-:Y:S01]  /*166d0*/  @!P1 IMAD.MOV.U32 R19, RZ, RZ, R72 ;  /* 0x000000ffff139224 */ /* 0x000fe200078e0048 */
[----:B------:R0:W-:Y:S04]  /*166e0*/  STL [R1+0x27c], R72 ;  /* 0x00027c4801007387 */ /* 0x0001e80000100800 */
[----:B------:R1:W2:Y:S04]  /*166f0*/  @!P1 LDG.E.U8 R16, desc[UR18][R18.64] ;  /* 0x0000001212109981 */ /* 0x0002a8000c1e1100 */
[----:B0-----:R-:W3:Y:S01]  /*16700*/  LDL.LU R72, [R1+0x33c] ;  /* 0x00033c0001487983 */ /* 0x001ee20000300800 */
[----:B----4-:R-:W-:-:S03]  /*16710*/  IADD3 R71, P2, PT, R4, R71, RZ ;  /* 0x0000004704477210 */ /* 0x010fc60007f5e0ff */
[----:B------:R-:W4:Y:S02]  /*16720*/  LDL.LU R0, [R1+0x340] ;  /* 0x0003400001007983 */ /* 0x000f240000300800 */
[----:B------:R-:W-:Y:S02]  /*16730*/  IMAD.X R76, R88, 0x1, R76, P2 ;  /* 0x00000001584c7824 */ /* 0x000fe400010e064c */
[----:B------:R-:W-:Y:S01]  /*16740*/  STL [R1+0x2c0], R71 ;  /* 0x0002c04701007387 */ /* 0x000fe20000100800 */
[----:B-1----:R-:W-:Y:S02]  /*16750*/  @!P1 IMAD.MOV.U32 R18, RZ, RZ, R71 ;  /* 0x000000ffff129224 */ /* 0x002fe400078e0047 */
[----:B------:R-:W-:Y:S01]  /*16760*/  @!P1 IMAD.MOV.U32 R19, RZ, RZ, R76 ;  /* 0x000000ffff139224 */ /* 0x000fe200078e004c */
[----:B------:R0:W-:Y:S04]  /*16770*/  STL [R1+0x2bc], R76 ;  /* 0x0002bc4c01007387 */ /* 0x0001e80000100800 */
[----:B0-----:R-:W2:Y:S04]  /*16780*/  LDL.LU R76, [R1+0x37c] ;  /* 0x00037c00014c7983 */ /* 0x001ea80000300800 */
[----:B------:R-:W2:Y:S01]  /*16790*/  LDL.LU R71, [R1+0x380] ;  /* 0x0003800001477983 */ /* 0x000ea20000300800 */
[----:B------:R-:W-:-:S03]  /*167a0*/  PRMT R17, RZ, 0x7610, R17 ;  /* 0x00007610ff117816 */ /* 0x000fc60000000011 */
[----:B------:R-:W-:Y:S04]  /*167b0*/  STS.U8 [R2+UR9+0x5000], R21 ;  /* 0x0050001502007988 */ /* 0x000fe80008000009 */
[----:B------:R0:W2:Y:S04]  /*167c0*/  @!P1 LDG.E.U8 R17, desc[UR18][R18.64] ;  /* 0x0000001212119981 */ /* 0x0000a8000c1e1100 */
[----:B------:R1:W-:Y:S01]  /*167d0*/  STS.U8 [R2+UR9+0x5400], R20 ;  /* 0x0054001402007988 */ /* 0x0003e20008000009 */
[----:B0-----:R-:W-:Y:S02]  /*167e0*/  PRMT R18, RZ, 0x7610, R18 ;  /* 0x00007610ff127816 */ /* 0x001fe40000000012 */
[----:B------:R-:W-:-:S05]  /*167f0*/  IADD3 R68, P2, PT, R4, R68, RZ ;  /* 0x0000004404447210 */ /* 0x000fca0007f5e0ff */
[----:B------:R-:W-:Y:S01]  /*16800*/  IMAD.X R77, R88, 0x1, R77, P2 ;  /* 0x00000001584d7824 */ /* 0x000fe200010e064d */
[----:B------:R0:W-:Y:S01]  /*16810*/  STL [R1+0x300], R68 ;  /* 0x0003004401007387 */ /* 0x0001e20000100800 */
[----:B-1----:R-:W-:Y:S02]  /*16820*/  @!P1 IMAD.MOV.U32 R20, RZ, RZ, R68 ;  /* 0x000000ffff149224 */ /* 0x002fe400078e0044 */
[----:B------:R-:W-:Y:S01]  /*16830*/  @!P1 IMAD.MOV.U32 R21, RZ, RZ, R77 ;  /* 0x000000ffff159224 */ /* 0x000fe200078e004d */
[----:B------:R-:W-:Y:S04]  /*16840*/  STL [R1+0x2fc], R77 ;  /* 0x0002fc4d01007387 */ /* 0x000fe80000100800 */
[----:B------:R1:W2:Y:S04]  /*16850*/  @!P1 LDG.E.U8 R18, desc[UR18][R20.64] ;  /* 0x0000001214129981 */ /* 0x0002a8000c1e1100 */
[----:B0-----:R-:W2:Y:S04]  /*16860*/  LDL.LU R68, [R1+0x3c0] ;  /* 0x0003c00001447983 */ /* 0x001ea80000300800 */
[----:B------:R-:W-:Y:S04]  /*16870*/  STS.U8 [R2+UR9+0x5800], R23 ;  /* 0x0058001702007988 */ /* 0x000fe80008000009 */
[----:B------:R-:W-:Y:S01]  /*16880*/  STS.U8 [R2+UR9+0x5c00], R22 ;  /* 0x005c001602007988 */ /* 0x000fe20008000009 */
[----:B----4-:R-:W-:-:S05]  /*16890*/  IADD3 R0, P2, PT, R4, R0, RZ ;  /* 0x0000000004007210 */ /* 0x010fca0007f5e0ff */
[----:B---3--:R-:W-:Y:S01]  /*168a0*/  IMAD.X R72, R88, 0x1, R72, P2 ;  /* 0x0000000158487824 */ /* 0x008fe200010e0648 */
[----:B------:R-:W-:Y:S03]  /*168b0*/  STL [R1+0x340], R0 ;  /* 0x0003400001007387 */ /* 0x000fe60000100800 */
[----:B-1----:R-:W-:Y:S01]  /*168c0*/  @!P1 IMAD.MOV.U32 R21, RZ, RZ, R72 ;  /* 0x000000ffff159224 */ /* 0x002fe200078e0048 */
[----:B------:R0:W-:Y:S01]  /*168d0*/  STL [R1+0x33c], R72 ;  /* 0x00033c4801007387 */ /* 0x0001e20000100800 */
[----:B------:R-:W-:-:S03]  /*168e0*/  @!P1 IMAD.MOV.U32 R20, RZ, RZ, R0 ;  /* 0x000000ffff149224 */ /* 0x000fc600078e0000 */
[----:B0-----:R-:W3:Y:S01]  /*168f0*/  LDL.LU R72, [R1+0x3bc] ;  /* 0x0003bc0001487983 */ /* 0x001ee20000300800 */
[----:B--2---:R-:W-:-:S03]  /*16900*/  IADD3 R71, P2, PT, R4, R71, RZ ;  /* 0x0000004704477210 */ /* 0x004fc60007f5e0ff */
[----:B------:R-:W2:Y:S02]  /*16910*/  LDL.LU R77, [R1+0x1e8] ;  /* 0x0001e800014d7983 */ /* 0x000ea40000300800 */
[----:B------:R-:W-:Y:S02]  /*16920*/  IMAD.X R76, R88, 0x1, R76, P2 ;  /* 0x00000001584c7824 */ /* 0x000fe400010e064c */
[----:B------:R-:W4:Y:S01]  /*16930*/  LDL.LU R0, [R1+0x1ec] ;  /* 0x0001ec0001007983 */ /* 0x000f220000300800 */
[----:B------:R-:W-:Y:S02]  /*16940*/  @!P1 IMAD.MOV.U32 R22, RZ, RZ, R71 ;  /* 0x000000ffff169224 */ /* 0x000fe400078e0047 */
[----:B------:R-:W-:Y:S01]  /*16950*/  @!P1 IMAD.MOV.U32 R23, RZ, RZ, R76 ;  /* 0x000000ffff179224 */ /* 0x000fe200078e004c */
[----:B------:R-:W-:Y:S04]  /*16960*/  STL [R1+0x380], R71 ;  /* 0x0003804701007387 */ /* 0x000fe80000100800 */
[----:B------:R0:W-:Y:S04]  /*16970*/  STL [R1+0x37c], R76 ;  /* 0x00037c4c01007387 */ /* 0x0001e80000100800 */
[----:B0-----:R-:W2:Y:S04]  /*16980*/  LDL.LU R76, [R1+0x244] ;  /* 0x00024400014c7983 */ /* 0x001ea80000300800 */
[----:B------:R-:W2:Y:S01]  /*16990*/  LDL.LU R71, [R1+0x248] ;  /* 0x0002480001477983 */ /* 0x000ea20000300800 */
[----:B------:R-:W-:-:S06]  /*169a0*/  PRMT R19, RZ, 0x7610, R19 ;  /* 0x00007610ff137816 */ /* 0x000fcc0000000013 */
[----:B------:R0:W2:Y:S02]  /*169b0*/  @!P1 LDG.E.U8 R19, desc[UR18][R20.64] ;  /* 0x0000001214139981 */ /* 0x0000a4000c1e1100 */
[----:B0-----:R-:W-:Y:S02]  /*169c0*/  PRMT R20, RZ, 0x7610, R20 ;  /* 0x00007610ff147816 */ /* 0x001fe40000000014 */
[----:B------:R-:W-:-:S04]  /*169d0*/  IADD3 R68, P2, PT, R4, R68, RZ ;  /* 0x0000004404447210 */ /* 0x000fc80007f5e0ff */
[----:B------:R0:W2:Y:S01]  /*169e0*/  @!P1 LDG.E.U8 R20, desc[UR18][R22.64] ;  /* 0x0000001216149981 */ /* 0x0000a2000c1e1100 */
[----:B------:R-:W-:-:S03]  /*169f0*/  PRMT R21, RZ, 0x7610, R21 ;  /* 0x00007610ff157816 */ /* 0x000fc60000000015 */
[----:B------:R-:W-:Y:S01]  /*16a00*/  STL [R1+0x3c0], R68 ;  /* 0x0003c04401007387 */ /* 0x000fe20000100800 */
[----:B0-----:R-:W-:-:S03]  /*16a10*/  @!P1 IMAD.MOV.U32 R22, RZ, RZ, R68 ;  /* 0x000000ffff169224 */ /* 0x001fc600078e0044 */
[----:B------:R-:W-:Y:S04]  /*16a20*/  STS.U8 [R2+UR9+0x6000], R25 ;  /* 0x0060001902007988 */ /* 0x000fe80008000009 */
[----:B------:R-:W-:Y:S01]  /*16a30*/  STS.U8 [R2+UR9+0x6400], R24 ;  /* 0x0064001802007988 */ /* 0x000fe20008000009 */
[----:B---3--:R-:W-:-:S04]  /*16a40*/  IMAD.X R72, R88, 0x1, R72, P2 ;  /* 0x0000000158487824 */ /* 0x008fc800010e0648 */
[----:B------:R-:W-:Y:S01]  /*16a50*/  @!P1 IMAD.MOV.U32 R23, RZ, RZ, R72 ;  /* 0x000000ffff179224 */ /* 0x000fe200078e0048 */
[----:B------:R0:W-:Y:S01]  /*16a60*/  STL [R1+0x3bc], R72 ;  /* 0x0003bc4801007387 */ /* 0x0001e20000100800 */
[----:B----4-:R-:W-:-:S03]  /*16a70*/  IADD3 R0, P2, PT, R4, R0, RZ ;  /* 0x0000000004007210 */ /* 0x010fc60007f5e0ff */
[----:B------:R1:W3:Y:S02]  /*16a80*/  @!P1 LDG.E.U8 R21, desc[UR18][R22.64] ;  /* 0x0000001216159981 */ /* 0x0002e4000c1e1100 */
[----:B--2---:R-:W-:Y:S02]  /*16a90*/  IMAD.X R77, R88, 0x1, R77, P2 ;  /* 0x00000001584d7824 */ /* 0x004fe400010e064d */
[----:B0-----:R-:W2:Y:S04]  /*16aa0*/  LDL.LU R72, [R1+0x284] ;  /* 0x0002840001487983 */ /* 0x001ea80000300800 */
[----:B------:R-:W4:Y:S01]  /*16ab0*/  LDL.LU R68, [R1+0x288] ;  /* 0x0002880001447983 */ /* 0x000f220000300800 */
[----:B-1----:R-:W-:Y:S01]  /*16ac0*/  PRMT R22, RZ, 0x7610, R22 ;  /* 0x00007610ff167816 */ /* 0x002fe20000000016 */
[----:B------:R-:W-:-:S02]  /*16ad0*/  @!P1 IMAD.MOV.U32 R24, RZ, RZ, R0 ;  /* 0x000000ffff189224 */ /* 0x000fc400078e0000 */
[----:B------:R0:W-:Y:S01]  /*16ae0*/  STL [R1+0x1ec], R0 ;  /* 0x0001ec0001007387 */ /* 0x0001e20000100800 */
[----:B------:R-:W-:Y:S01]  /*16af0*/  @!P1 IMAD.MOV.U32 R25, RZ, RZ, R77 ;  /* 0x000000ffff199224 */ /* 0x000fe200078e004d */
[----:B------:R-:W-:Y:S02]  /*16b00*/  IADD3 R71, P2, PT, R4, R71, RZ ;  /* 0x0000004704477210 */ /* 0x000fe40007f5e0ff */
[----:B------:R-:W-:Y:S03]  /*16b10*/  STL [R1+0x1e8], R77 ;  /* 0x0001e84d01007387 */ /* 0x000fe60000100800 */
[----:B------:R-:W-:Y:S01]  /*16b20*/  IMAD.X R76, R88, 0x1, R76, P2 ;  /* 0x00000001584c7824 */ /* 0x000fe200010e064c */
[----:B0-----:R-:W3:Y:S04]  /*16b30*/  LDL.LU R0, [R1+0x2c8] ;  /* 0x0002c80001007983 */ /* 0x001ee80000300800 */
[----:B------:R0:W3:Y:S04]  /*16b40*/  @!P1 LDG.E.U8 R22, desc[UR18][R24.64] ;  /* 0x0000001218169981 */ /* 0x0000e8000c1e1100 */
[----:B------:R-:W-:Y:S04]  /*16b50*/  STL [R1+0x248], R71 ;  /* 0x0002484701007387 */ /* 0x000fe80000100800 */
[----:B------:R1:W-:Y:S01]  /*16b60*/  STL [R1+0x244], R76 ;  /* 0x0002444c01007387 */ /* 0x0003e20000100800 */
[----:B0-----:R-:W-:-:S03]  /*16b70*/  @!P1 IMAD.MOV.U32 R25, RZ, RZ, R76 ;  /* 0x000000ffff199224 */ /* 0x001fc600078e004c */
[----:B-1----:R-:W3:Y:S01]  /*16b80*/  LDL.LU R76, [R1+0x2c4] ;  /* 0x0002c400014c7983 */ /* 0x002ee20000300800 */
[----:B------:R-:W-:Y:S01]  /*16b90*/  PRMT R23, RZ, 0x7610, R23 ;  /* 0x00007610ff177816 */ /* 0x000fe20000000017 */
[----:B------:R-:W-:Y:S02]  /*16ba0*/  @!P1 IMAD.MOV.U32 R24, RZ, RZ, R71 ;  /* 0x000000ffff189224 */ /* 0x000fe400078e0047 */
[----:B------:R-:W3:Y:S04]  /*16bb0*/  LDL.LU R71, [R1+0x308] ;  /* 0x0003080001477983 */ /* 0x000ee80000300800 */
[----:B------:R-:W-:Y:S04]  /*16bc0*/  STS.U8 [R2+UR9+0x6800], R27 ;  /* 0x0068001b02007988 */ /* 0x000fe80008000009 */
[----:B------:R0:W3:Y:S04]  /*16bd0*/  @!P1 LDG.E.U8 R23, desc[UR18][R24.64] ;  /* 0x0000001218179981 */ /* 0x0000e8000c1e1100 */
[----:B------:R1:W-:Y:S01]  /*16be0*/  STS.U8 [R2+UR9+0x6c00], R26 ;  /* 0x006c001a02007988 */ /* 0x0003e20008000009 */
[----:B0-----:R-:W-:-:S02]  /*16bf0*/  PRMT R24, RZ, 0x7610, R24 ;  /* 0x00007610ff187816 */ /* 0x001fc40000000018 */
[----:B----4-:R-:W-:-:S05]  /*16c00*/  IADD3 R68, P2, PT, R4, R68, RZ ;  /* 0x0000004404447210 */ /* 0x010fca0007f5e0ff */
[----:B--2---:R-:W-:Y:S01]  /*16c10*/  IMAD.X R72, R88, 0x1, R72, P2 ;  /* 0x0000000158487824 */ /* 0x004fe200010e0648 */
[----:B------:R-:W-:Y:S01]  /*16c20*/  STL [R1+0x288], R68 ;  /* 0x0002884401007387 */ /* 0x000fe20000100800 */
[----:B-1----:R-:W-:Y:S02]  /*16c30*/  @!P1 IMAD.MOV.U32 R26, RZ, RZ, R68 ;  /* 0x000000ffff1a9224 */ /* 0x002fe400078e0044 */
[----:B------:R-:W-:Y:S01]  /*16c40*/  @!P1 IMAD.MOV.U32 R27, RZ, RZ, R72 ;  /* 0x000000ffff1b9224 */ /* 0x000fe200078e0048 */
[----:B------:R0:W-:Y:S04]  /*16c50*/  STL [R1+0x284], R72 ;  /* 0x0002844801007387 */ /* 0x0001e80000100800 */
[----:B------:R-:W2:Y:S01]  /*16c60*/  LDL.LU R77, [R1+0x304] ;  /* 0x00030400014d7983 */ /* 0x000ea20000300800 */
[----:B---3--:R-:W-:-:S03]  /*16c70*/  IADD3 R0, P2, PT, R4, R0, RZ ;  /* 0x0000000004007210 */ /* 0x008fc60007f5e0ff */
[----:B------:R1:W3:Y:S04]  /*16c80*/  @!P1 LDG.E.U8 R24, desc[UR18][R26.64] ;  /* 0x000000121a189981 */ /* 0x0002e8000c1e1100 */
[----:B0-----:R-:W4:Y:S04]  /*16c90*/  LDL.LU R72, [R1+0x344] ;  /* 0x0003440001487983 */ /* 0x001f280000300800 */
[----:B------:R-:W3:Y:S01]  /*16ca0*/  LDL.LU R68, [R1+0x348] ;  /* 0x0003480001447983 */ /* 0x000ee20000300800 */
[----:B-1----:R-:W-:-:S03]  /*16cb0*/  @!P1 IMAD.MOV.U32 R26, RZ, RZ, R0 ;  /* 0x000000ffff1a9224 */ /* 0x002fc600078e0000 */
[----:B------:R-:W-:Y:S01]  /*16cc0*/  STL [R1+0x2c8], R0 ;  /* 0x0002c80001007387 */ /* 0x000fe20000100800 */
[----:B------:R-:W-:-:S04]  /*16cd0*/  IMAD.X R76, R88, 0x1, R76, P2 ;  /* 0x00000001584c7824 */ /* 0x000fc800010e064c */
[----:B------:R-:W-:Y:S01]  /*16ce0*/  @!P1 IMAD.MOV.U32 R27, RZ, RZ, R76 ;  /* 0x000000ffff1b9224 */ /* 0x000fe200078e004c */
[----:B------:R0:W-:Y:S04]  /*16cf0*/  STL [R1+0x2c4], R76 ;  /* 0x0002c44c01007387 */ /* 0x0001e80000100800 */
[----:B0-----:R-:W4:Y:S04]  /*16d00*/  LDL.LU R76, [R1+0x384] ;  /* 0x00038400014c7983 */ /* 0x001f280000300800 */
[----:B------:R-:W4:Y:S01]  /*16d10*/  LDL.LU R0, [R1+0x388] ;  /* 0x0003880001007983 */ /* 0x000f220000300800 */
[----:B------:R-:W-:-:S02]  /*16d20*/  IADD3 R71, P2, PT, R4, R71, RZ ;  /* 0x0000004704477210 */ /* 0x000fc40007f5e0ff */
[----:B------:R-:W-:Y:S01]  /*16d30*/  PRMT R25, RZ, 0x7610, R25 ;  /* 0x00007610ff197816 */ /* 0x000fe20000000019 */
[----:B------:R-:W-:Y:S04]  /*16d40*/  STS.U8 [R2+UR9+0x7000], R29 ;  /* 0x0070001d02007988 */ /* 0x000fe80008000009 */
[----:B------:R0:W-:Y:S04]  /*16d50*/  STS.U8 [R2+UR9+0x7400], R28 ;  /* 0x0074001c02007988 */ /* 0x0001e80008000009 */
[----:B------:R1:W-:Y:S04]  /*16d60*/  STL [R1+0x308], R71 ;  /* 0x0003084701007387 */ /* 0x0003e80000100800 */
[----:B------:R1:W4:Y:S01]  /*16d70*/  @!P1 LDG.E.U8 R25, desc[UR18][R26.64] ;  /* 0x000000121a199981 */ /* 0x000322000c1e1100 */
[----:B0-----:R-:W-:Y:S01]  /*16d80*/  @!P1 IMAD.MOV.U32 R28, RZ, RZ, R71 ;  /* 0x000000ffff1c9224 */ /* 0x001fe200078e0047 */
[----:B-1----:R-:W-:-:S02]  /*16d90*/  PRMT R26, RZ, 0x7610, R26 ;  /* 0x00007610ff1a7816 */ /* 0x002fc4000000001a */
[----:B------:R-:W-:Y:S04]  /*16da0*/  STS.U8 [R2+UR9+0x7800], R31 ;  /* 0x0078001f02007988 */ /* 0x000fe80008000009 */
[----:B------:R-:W-:Y:S01]  /*16db0*/  STS.U8 [R2+UR9+0x7c00], R30 ;  /* 0x007c001e02007988 */ /* 0x000fe20008000009 */
[----:B--2---:R-:W-:-:S05]  /*16dc0*/  IMAD.X R77, R88, 0x1, R77, P2 ;  /* 0x00000001584d7824 */ /* 0x004fca00010e064d */
[----:B------:R0:W-:Y:S01]  /*16dd0*/  STL [R1+0x304], R77 ;  /* 0x0003044d01007387 */ /* 0x0001e20000100800 */
[----:B---3--:R-:W-:-:S03]  /*16de0*/  IADD3 R68, P2, PT, R4, R68, RZ ;  /* 0x0000004404447210 */ /* 0x008fc60007f5e0ff */
[----:B------:R-:W2:Y:S01]  /*16df0*/  LDL.LU R71, [R1+0x3c4] ;  /* 0x0003c40001477983 */ /* 0x000ea20000300800 */
[----:B------:R-:W-:Y:S02]  /*16e00*/  @!P1 IMAD.MOV.U32 R29, RZ, RZ, R77 ;  /* 0x000000ffff1d9224 */ /* 0x000fe400078e004d */
[----:B----4-:R-:W-:Y:S01]  /*16e10*/  IMAD.X R72, R88, 0x1, R72, P2 ;  /* 0x0000000158487824 */ /* 0x010fe200010e0648 */
[----:B------:R-:W-:Y:S04]  /*16e20*/  STL [R1+0x348], R68 ;  /* 0x0003484401007387 */ /* 0x000fe80000100800 */
[----:B------:R1:W-:Y:S04]  /*16e30*/  STL [R1+0x344], R72 ;  /* 0x0003444801007387 */ /* 0x0003e80000100800 */
[----:B0-----:R-:W3:Y:S04]  /*16e40*/  LDL.LU R77, [R1+0x1f4] ;  /* 0x0001f400014d7983 */ /* 0x001ee80000300800 */
[----:B------:R0:W4:Y:S01]  /*16e50*/  @!P1 LDG.E.U8 R26, desc[UR18][R28.64] ;  /* 0x000000121c1a9981 */ /* 0x000122000c1e1100 */
[----:B------:R-:W-:Y:S01]  /*16e60*/  IADD3 R0, P2, PT, R4, R0, RZ ;  /* 0x0000000004007210 */ /* 0x000fe20007f5e0ff */
[----:B0-----:R-:W-:-:S02]  /*16e70*/  @!P1 IMAD.MOV.U32 R29, RZ, RZ, R72 ;  /* 0x000000ffff1d9224 */ /* 0x001fc400078e0048 */
[----:B-1----:R-:W4:Y:S02]  /*16e80*/  LDL.LU R72, [R1+0x210] ;  /* 0x0002100001487983 */ /* 0x002f240000300800 */
[----:B------:R-:W-:Y:S02]  /*16e90*/  IMAD.X R76, R88, 0x1, R76, P2 ;  /* 0x00000001584c7824 */ /* 0x000fe400010e064c */
[----:B------:R-:W-:Y:S01]  /*16ea0*/  STL [R1+0x388], R0 ;  /* 0x0003880001007387 */ /* 0x000fe20000100800 */
[----:B------:R-:W-:Y:S02]  /*16eb0*/  @!P1 IMAD.MOV.U32 R30, RZ, RZ, R0 ;  /* 0x000000ffff1e9224 */ /* 0x000fe400078e0000 */
[----:B------:R-:W-:Y:S01]  /*16ec0*/  @!P1 IMAD.MOV.U32 R31, RZ, RZ, R76 ;  /* 0x000000ffff1f9224 */ /* 0x000fe200078e004c */
[----:B------:R0:W-:Y:S04]  /*16ed0*/  STL [R1+0x384], R76 ;  /* 0x0003844c01007387 */ /* 0x0001e80000100800 */
[----:B------:R-:W4:Y:S04]  /*16ee0*/  LDL.LU R78, [R1+0x1f0] ;  /* 0x0001f000014e7983 */ /* 0x000f280000300800 */
[----:B0-----:R-:W4:Y:S04]  /*16ef0*/  LDL.LU R76, [R1+0x24c] ;  /* 0x00024c00014c7983 */ /* 0x001f280000300800 */
[----:B------:R-:W4:Y:S01]  /*16f00*/  LDL.LU R0, [R1+0x250] ;  /* 0x0002500001007983 */ /* 0x000f220000300800 */
[----:B------:R-:W-:-:S02]  /*16f10*/  @!P1 IMAD.MOV.U32 R28, RZ, RZ, R68 ;  /* 0x000000ffff1c9224 */ /* 0x000fc400078e0044 */
[----:B------:R-:W0:Y:S01]  /*16f20*/  S2R R68, SR_TID.X ;  /* 0x0000000000447919 */ /* 0x000e220000002100 */
[----:B------:R-:W-:-:S06]  /*16f30*/  PRMT R27, RZ, 0x7610, R27 ;  /* 0x00007610ff1b7816 */ /* 0x000fcc000000001b */
[----:B------:R1:W4:Y:S02]  /*16f40*/  @!P1 LDG.E.U8 R27, desc[UR18][R28.64] ;  /* 0x000000121c1b9981 */ /* 0x000324000c1e1100 */
[----:B-1----:R-:W-:Y:S02]  /*16f50*/  PRMT R28, RZ, 0x7610, R28 ;  /* 0x00007610ff1c7816 */ /* 0x002fe4000000001c */
[----:B------:R-:W-:-:S04]  /*16f60*/  PRMT R29, RZ, 0x7610, R29 ;  /* 0x00007610ff1d7816 */ /* 0x000fc8000000001d */
[----:B------:R1:W4:Y:S01]  /*16f70*/  @!P1 LDG.E.U8 R28, desc[UR18][R30.64] ;  /* 0x000000121e1c9981 */ /* 0x000322000c1e1100 */
[----:B0-----:R-:W-:-:S04]  /*16f80*/  LOP3.LUT R68, R68, 0x7f, RZ, 0xc0, !PT ;  /* 0x0000007f44447812 */ /* 0x001fc800078ec0ff */
[----:B------:R-:W-:-:S05]  /*16f90*/  LOP3.LUT R68, R68, 0x10, RZ, 0x3c, !PT ;  /* 0x0000001044447812 */ /* 0x000fca00078e3cff */
[----:B------:R-:W-:Y:S04]  /*16fa0*/  STS.U8 [R68+UR9+0x4080], R33 ;  /* 0x0040802144007988 */ /* 0x000fe80008000009 */
[----:B------:R-:W-:Y:S01]  /*16fb0*/  STS.U8 [R68+UR9+0x4480], R32 ;  /* 0x0044802044007988 */ /* 0x000fe20008000009 */
[----:B--2---:R-:W-:-:S05]  /*16fc0*/  IADD3 R71, P2, PT, R4, R71, RZ ;  /* 0x0000004704477210 */ /* 0x004fca0007f5e0ff */
[----:B------:R-:W-:Y:S01]  /*16fd0*/  STL [R1+0x3c4], R71 ;  /* 0x0003c44701007387 */ /* 0x000fe20000100800 */
[----:B-1----:R-:W-:Y:S02]  /*16fe0*/  @!P1 IMAD.MOV.U32 R30, RZ, RZ, R71 ;  /* 0x000000ffff1e9224 */ /* 0x002fe400078e0047 */
[----:B---3--:R-:W-:-:S04]  /*16ff0*/  IMAD.X R77, R88, 0x1, R77, P2 ;  /* 0x00000001584d7824 */ /* 0x008fc800010e064d */
[----:B------:R-:W-:Y:S01]  /*17000*/  @!P1 IMAD.MOV.U32 R31, RZ, RZ, R77 ;  /* 0x000000ffff1f9224 */ /* 0x000fe200078e004d */
[----:B------:R0:W-:Y:S04]  /*17010*/  STL [R1+0x1f4], R77 ;  /* 0x0001f44d01007387 */ /* 0x0001e80000100800 */
[----:B------:R1:W2:Y:S04]  /*17020*/  @!P1 LDG.E.U8 R29, desc[UR18][R30.64] ;  /* 0x000000121e1d9981 */ /* 0x0002a8000c1e1100 */
[----:B0-----:R-:W3:Y:S04]  /*17030*/  LDL.LU R77, [R1+0x28c] ;  /* 0x00028c00014d7983 */ /* 0x001ee80000300800 */
[----:B------:R-:W2:Y:S01]  /*17040*/  LDL.LU R71, [R1+0x290] ;  /* 0x0002900001477983 */ /* 0x000ea20000300800 */
[----:B----4-:R-:W-:-:S02]  /*17050*/  IADD3 R72, P2, PT, R4, R72, RZ ;  /* 0x0000004804487210 */ /* 0x010fc40007f5e0ff */
[----:B-1----:R-:W-:-:S03]  /*17060*/  PRMT R30, RZ, 0x7610, R30 ;  /* 0x00007610ff1e7816 */ /* 0x002fc6000000001e */
[----:B------:R0:W-:Y:S01]  /*17070*/  STL [R1+0x210], R72 ;  /* 0x0002104801007387 */ /* 0x0001e20000100800 */
[----:B------:R-:W-:Y:S02]  /*17080*/  @!P1 IMAD.MOV.U32 R32, RZ, RZ, R72 ;  /* 0x000000ffff209224 */ /* 0x000fe400078e0048 */
[----:B------:R-:W-:-:S04]  /*17090*/  IMAD.X R78, R88, 0x1, R78, P2 ;  /* 0x00000001584e7824 */ /* 0x000fc800010e064e */
[----:B------:R-:W-:Y:S01]  /*170a0*/  @!P1 IMAD.MOV.U32 R33, RZ, RZ, R78 ;  /* 0x000000ffff219224 */ /* 0x000fe200078e004e */
[----:B------:R-:W-:Y:S04]  /*170b0*/  STL [R1+0x1f0], R78 ;  /* 0x0001f04e01007387 */ /* 0x000fe80000100800 */
[----:B0-----:R-:W4:Y:S01]  /*170c0*/  LDL.LU R72, [R1+0x2d0] ;  /* 0x0002d00001487983 */ /* 0x001f220000300800 */
[----:B------:R-:W-:-:S03]  /*170d0*/  IADD3 R0, P2, PT, R4, R0, RZ ;  /* 0x0000000004007210 */ /* 0x000fc60007f5e0ff */
[----:B------:R0:W4:Y:S02]  /*170e0*/  @!P1 LDG.E.U8 R30, desc[UR18][R32.64] ;  /* 0x00000012201e9981 */ /* 0x000124000c1e1100 */
[----:B------:R-:W-:Y:S02]  /*170f0*/  IMAD.X R76, R88, 0x1, R76, P2 ;  /* 0x00000001584c7824 */ /* 0x000fe400010e064c */
[----:B------:R-:W-:Y:S04]  /*17100*/  STL [R1+0x250], R0 ;  /* 0x0002500001007387 */ /* 0x000fe80000100800 */
[----:B------:R1:W-:Y:S01]  /*17110*/  STL [R1+0x24c], R76 ;  /* 0x00024c4c01007387 */ /* 0x0003e20000100800 */
[----:B0-----:R-:W-:-:S03]  /*17120*/  @!P1 IMAD.MOV.U32 R33, RZ, RZ, R76 ;  /* 0x000000ffff219224 */ /* 0x001fc600078e004c */
[----:B-1----:R-:W4:Y:S01]  /*17130*/  LDL.LU R76, [R1+0x2cc] ;  /* 0x0002cc00014c7983 */ /* 0x002f220000300800 */
[----:B------:R-:W-:Y:S01]  /*17140*/  PRMT R31, RZ, 0x7610, R31 ;  /* 0x00007610ff1f7816 */ /* 0x000fe2000000001f */
[----:B------:R-:W-:Y:S02]  /*17150*/  @!P1 IMAD.MOV.U32 R32, RZ, RZ, R0 ;  /* 0x000000ffff209224 */ /* 0x000fe400078e0000 */
[----:B------:R-:W4:Y:S04]  /*17160*/  LDL.LU R0, [R1+0x310] ;  /* 0x0003100001007983 */ /* 0x000f280000300800 */
[----:B------:R-:W-:Y:S04]  /*17170*/  STS.U8 [R68+UR9+0x4880], R35 ;  /* 0x0048802344007988 */ /* 0x000fe80008000009 */
[----:B------:R0:W4:Y:S04]  /*17180*/  @!P1 LDG.E.U8 R31, desc[UR18][R32.64] ;  /* 0x00000012201f9981 */ /* 0x000128000c1e1100 */
[----:B------:R1:W-:Y:S01]  /*17190*/  STS.U8 [R68+UR9+0x4c80], R34 ;  /* 0x004c802244007988 */ /* 0x0003e20008000009 */
[----:B0-----:R-:W-:-:S02]  /*171a0*/  PRMT R32, RZ, 0x7610, R32 ;  /* 0x00007610ff207816 */ /* 0x001fc40000000020 */
[----:B--2---:R-:W-:-:S05]  /*171b0*/  IADD3 R71, P2, PT, R4, R71, RZ ;  /* 0x0000004704477210 */ /* 0x004fca0007f5e0ff */
[----:B---3--:R-:W-:Y:S01]  /*171c0*/  IMAD.X R77, R88, 0x1, R77, P2 ;  /* 0x00000001584d7824 */ /* 0x008fe200010e064d */
[----:B------:R-:W-:Y:S01]  /*171d0*/  STL [R1+0x290], R71 ;  /* 0x0002904701007387 */ /* 0x000fe20000100800 */
[----:B-1----:R-:W-:Y:S02]  /*171e0*/  @!P1 IMAD.MOV.U32 R34, RZ, RZ, R71 ;  /* 0x000000ffff229224 */ /* 0x002fe400078e0047 */
[----:B------:R-:W-:Y:S01]  /*171f0*/  @!P1 IMAD.MOV.U32 R35, RZ, RZ, R77 ;  /* 0x000000ffff239224 */ /* 0x000fe200078e004d */
[----:B------:R0:W-:Y:S04]  /*17200*/  STL [R1+0x28c], R77 ;  /* 0x00028c4d01007387 */ /* 0x0001e80000100800 */
[----:B------:R1:W2:Y:S04]  /*17210*/  @!P1 LDG.E.U8 R32, desc[UR18][R34.64] ;  /* 0x0000001222209981 */ /* 0x0002a8000c1e1100 */
[----:B0-----:R-:W3:Y:S01]  /*17220*/  LDL.LU R77, [R1+0x30c] ;  /* 0x00030c00014d7983 */ /* 0x001ee20000300800 */
[----:B----4-:R-:W-:-:S03]  /*17230*/  IADD3 R72, P2, PT, R4, R72, RZ ;  /* 0x0000004804487210 */ /* 0x010fc60007f5e0ff */
[----:B------:R-:W4:Y:S04]  /*17240*/  LDL.LU R78, [R1+0x34c] ;  /* 0x00034c00014e7983 */ /* 0x000f280000300800 */
[----:B------:R-:W2:Y:S01]  /*17250*/  LDL.LU R71, [R1+0x350] ;  /* 0x0003500001477983 */ /* 0x000ea20000300800 */
        /* <DEDUP_REMOVED lines=10> */
[----:B------:R-:W-:Y:S04]  /*17300*/  STL [R1+0x310], R0 ;  /* 0x0003100001007387 */ /* 0x000fe80000100800 */
[----:B------:R0:W-:Y:S04]  /*17310*/  STS.U8 [R68+UR9+0x5480], R36 ;  /* 0x0054802444007988 */ /* 0x0001e80008000009 */
[----:B------:R1:W4:Y:S01]  /*17320*/  @!P1 LDG.E.U8 R33, desc[UR18][R34.64] ;  /* 0x0000001222219981 */ /* 0x000322000c1e1100 */
[----:B0-----:R-:W-:Y:S01]  /*17330*/  @!P1 IMAD.MOV.U32 R36, RZ, RZ, R0 ;  /* 0x000000ffff249224 */ /* 0x001fe200078e0000 */
[----:B-1----:R-:W-:-:S02]  /*17340*/  PRMT R34, RZ, 0x7610, R34 ;  /* 0x00007610ff227816 */ /* 0x002fc40000000022 */
[----:B------:R-:W-:Y:S01]  /*17350*/  STS.U8 [R68+UR9+0x5880], R39 ;  /* 0x0058802744007988 */ /* 0x000fe20008000009 */
[----:B---3--:R-:W-:-:S04]  /*17360*/  IMAD.X R77, R88, 0x1, R77, P2 ;  /* 0x00000001584d7824 */ /* 0x008fc800010e064d */
[----:B------:R-:W-:Y:S01]  /*17370*/  @!P1 IMAD.MOV.U32 R37, RZ, RZ, R77 ;  /* 0x000000ffff259224 */ /* 0x000fe200078e004d */
[----:B------:R0:W-:Y:S01]  /*17380*/  STL [R1+0x30c], R77 ;  /* 0x00030c4d01007387 */ /* 0x0001e20000100800 */
[----:B--2---:R-:W-:-:S03]  /*17390*/  IADD3 R71, P2, PT, R4, R71, RZ ;  /* 0x0000004704477210 */ /* 0x004fc60007f5e0ff */
[----:B------:R1:W2:Y:S02]  /*173a0*/  @!P1 LDG.E.U8 R34, desc[UR18][R36.64] ;  /* 0x0000001224229981 */ /* 0x0002a4000c1e1100 */
[----:B----4-:R-:W-:Y:S02]  /*173b0*/  IMAD.X R78, R88, 0x1, R78, P2 ;  /* 0x00000001584e7824 */ /* 0x010fe400010e064e */
[----:B0-----:R-:W3:Y:S04]  /*173c0*/  LDL.LU R77, [R1+0x1fc] ;  /* 0x0001fc00014d7983 */ /* 0x001ee80000300800 */
[----:B------:R-:W4:Y:S01]  /*173d0*/  LDL.LU R0, [R1+0x3c8] ;  /* 0x0003c80001007983 */ /* 0x000f220000300800 */
[----:B-1----:R-:W-:-:S03]  /*173e0*/  @!P1 IMAD.MOV.U32 R36, RZ, RZ, R71 ;  /* 0x000000ffff249224 */ /* 0x002fc600078e0047 */
[----:B------:R0:W-:Y:S04]  /*173f0*/  STL [R1+0x350], R71 ;  /* 0x0003504701007387 */ /* 0x0001e80000100800 */
[----:B------:R-:W-:Y:S04]  /*17400*/  STL [R1+0x34c], R78 ;  /* 0x00034c4e01007387 */ /* 0x000fe80000100800 */
[----:B0-----:R-:W2:Y:S01]  /*17410*/  LDL.LU R71, [R1+0x218] ;  /* 0x0002180001477983 */ /* 0x001ea20000300800 */
[----:B------:R-:W-:-:S05]  /*17420*/  IADD3 R72, P2, PT, R4, R72, RZ ;  /* 0x0000004804487210 */ /* 0x000fca0007f5e0ff */
[----:B------:R-:W-:Y:S01]  /*17430*/  IMAD.X R76, R88, 0x1, R76, P2 ;  /* 0x00000001584c7824 */ /* 0x000fe200010e064c */
[----:B------:R-:W-:Y:S03]  /*17440*/  STL [R1+0x390], R72 ;  /* 0x0003904801007387 */ /* 0x000fe60000100800 */
[----:B------:R-:W-:Y:S01]  /*17450*/  @!P1 IMAD.MOV.U32 R39, RZ, RZ, R76 ;  /* 0x000000ffff279224 */ /* 0x000fe200078e004c */
[----:B------:R0:W-:Y:S04]  /*17460*/  STL [R1+0x38c], R76 ;  /* 0x00038c4c01007387 */ /* 0x0001e80000100800 */
[----:B0-----:R-:W2:Y:S01]  /*17470*/  LDL.LU R76, [R1+0x214] ;  /* 0x00021400014c7983 */ /* 0x001ea20000300800 */
[----:B------:R-:W-:Y:S01]  /*17480*/  PRMT R35, RZ, 0x7610, R35 ;  /* 0x00007610ff237816 */ /* 0x000fe20000000023 */
[----:B------:R-:W-:-:S02]  /*17490*/  @!P1 IMAD.MOV.U32 R37, RZ, RZ, R78 ;  /* 0x000000ffff259224 */ /* 0x000fc400078e004e */
[----:B------:R0:W-:Y:S04]  /*174a0*/  STS.U8 [R68+UR9+0x5c80], R38 ;  /* 0x005c802644007988 */ /* 0x0001e80008000009 */
[----:B------:R1:W2:Y:S01]  /*174b0*/  @!P1 LDG.E.U8 R35, desc[UR18][R36.64] ;  /* 0x0000001224239981 */ /* 0x0002a2000c1e1100 */
[----:B0-----:R-:W-:-:S03]  /*174c0*/  @!P1 IMAD.MOV.U32 R38, RZ, RZ, R72 ;  /* 0x000000ffff269224 */ /* 0x001fc600078e0048 */
[----:B------:R-:W2:Y:S01]  /*174d0*/  LDL.LU R72, [R1+0x258] ;  /* 0x0002580001487983 */ /* 0x000ea20000300800 */
[----:B-1----:R-:W-:-:S06]  /*174e0*/  PRMT R36, RZ, 0x7610, R36 ;  /* 0x00007610ff247816 */ /* 0x002fcc0000000024 */
[----:B------:R0:W2:Y:S04]  /*174f0*/  @!P1 LDG.E.U8 R36, desc[UR18][R38.64] ;  /* 0x0000001226249981 */ /* 0x0000a8000c1e1100 */
[----:B------:R-:W-:Y:S04]  /*17500*/  STS.U8 [R68+UR9+0x6080], R41 ;  /* 0x0060802944007988 */ /* 0x000fe80008000009 */
[----:B------:R-:W-:Y:S01]  /*17510*/  STS.U8 [R68+UR9+0x6480], R40 ;  /* 0x0064802844007988 */ /* 0x000fe20008000009 */
[----:B----4-:R-:W-:-:S05]  /*17520*/  IADD3 R0, P2, PT, R4, R0, RZ ;  /* 0x0000000004007210 */ /* 0x010fca0007f5e0ff */
[----:B---3--:R-:W-:Y:S01]  /*17530*/  IMAD.X R77, R88, 0x1, R77, P2 ;  /* 0x00000001584d7824 */ /* 0x008fe200010e064d */
[----:B------:R-:W-:Y:S03]  /*17540*/  STL [R1+0x3c8], R0 ;  /* 0x0003c80001007387 */ /* 0x000fe60000100800 */
[----:B0-----:R-:W-:Y:S01]  /*17550*/  @!P1 IMAD.MOV.U32 R39, RZ, RZ, R77 ;  /* 0x000000ffff279224 */ /* 0x001fe200078e004d */
[----:B------:R0:W-:Y:S01]  /*17560*/  STL [R1+0x1fc], R77 ;  /* 0x0001fc4d01007387 */ /* 0x0001e20000100800 */
[----:B--2---:R-:W-:Y:S01]  /*17570*/  IADD3 R71, P2, PT, R4, R71, RZ ;  /* 0x0000004704477210 */ /* 0x004fe20007f5e0ff */
[----:B------:R-:W-:Y:S02]  /*17580*/  @!P1 IMAD.MOV.U32 R38, RZ, RZ, R0 ;  /* 0x000000ffff269224 */ /* 0x000fe400078e0000 */
[----:B0-----:R-:W2:Y:S04]  /*17590*/  LDL.LU R77, [R1+0x254] ;  /* 0x00025400014d7983 */ /* 0x001ea80000300800 */
[----:B------:R-:W3:Y:S04]  /*175a0*/  LDL.LU R78, [R1+0x294] ;  /* 0x00029400014e7983 */ /* 0x000ee80000300800 */
[----:B------:R-:W4:Y:S01]  /*175b0*/  LDL.LU R0, [R1+0x298] ;  /* 0x0002980001007983 */ /* 0x000f220000300800 */
[----:B------:R-:W-:-:S03]  /*175c0*/  @!P1 IMAD.MOV.U32 R40, RZ, RZ, R71 ;  /* 0x000000ffff289224 */ /* 0x000fc600078e0047 */
[----:B------:R-:W-:Y:S01]  /*175d0*/  STL [R1+0x218], R71 ;  /* 0x0002184701007387 */ /* 0x000fe20000100800 */
[----:B------:R-:W-:-:S04]  /*175e0*/  IMAD.X R76, R88, 0x1, R76, P2 ;  /* 0x00000001584c7824 */ /* 0x000fc800010e064c */
[----:B------:R-:W-:Y:S01]  /*175f0*/  @!P1 IMAD.MOV.U32 R41, RZ, RZ, R76 ;  /* 0x000000ffff299224 */ /* 0x000fe200078e004c */
[----:B------:R0:W-:Y:S04]  /*17600*/  STL [R1+0x214], R76 ;  /* 0x0002144c01007387 */ /* 0x0001e80000100800 */
[----:B0-----:R-:W3:Y:S04]  /*17610*/  LDL.LU R76, [R1+0x2d4] ;  /* 0x0002d400014c7983 */ /* 0x001ee80000300800 */
[----:B------:R-:W3:Y:S01]  /*17620*/  LDL.LU R71, [R1+0x2d8] ;  /* 0x0002d80001477983 */ /* 0x000ee20000300800 */
[----:B------:R-:W-:-:S02]  /*17630*/  PRMT R37, RZ, 0x7610, R37 ;  /* 0x00007610ff257816 */ /* 0x000fc40000000025 */
[----:B------:R-:W-:-:S04]  /*17640*/  IADD3 R72, P2, PT, R4, R72, RZ ;  /* 0x0000004804487210 */ /* 0x000fc80007f5e0ff */
[----:B------:R0:W3:Y:S04]  /*17650*/  @!P1 LDG.E.U8 R37, desc[UR18][R38.64] ;  /* 0x0000001226259981 */ /* 0x0000e8000c1e1100 */
[----:B------:R-:W-:Y:S01]  /*17660*/  STL [R1+0x258], R72 ;  /* 0x0002584801007387 */ /* 0x000fe20000100800 */
[----:B0-----:R-:W-:Y:S02]  /*17670*/  PRMT R38, RZ, 0x7610, R38 ;  /* 0x00007610ff267816 */ /* 0x001fe40000000026 */
[----:B------:R-:W-:-:S04]  /*17680*/  PRMT R39, RZ, 0x7610, R39 ;  /* 0x00007610ff277816 */ /* 0x000fc80000000027 */
[----:B------:R0:W3:Y:S04]  /*17690*/  @!P1 LDG.E.U8 R38, desc[UR18][R40.64] ;  /* 0x0000001228269981 */ /* 0x0000e8000c1e1100 */
[----:B------:R-:W-:Y:S01]  /*176a0*/  STS.U8 [R68+UR9+0x6880], R43 ;  /* 0x0068802b44007988 */ /* 0x000fe20008000009 */
[----:B0-----:R-:W-:-:S03]  /*176b0*/  @!P1 IMAD.MOV.U32 R40, RZ, RZ, R72 ;  /* 0x000000ffff289224 */ /* 0x001fc600078e0048 */
[----:B------:R-:W-:Y:S01]  /*176c0*/  STS.U8 [R68+UR9+0x6c80], R42 ;  /* 0x006c802a44007988 */ /* 0x000fe20008000009 */
[----:B--2---:R-:W-:-:S04]  /*176d0*/  IMAD.X R77, R88, 0x1, R77, P2 ;  /* 0x00000001584d7824 */ /* 0x004fc800010e064d */
[----:B------:R-:W-:Y:S01]  /*176e0*/  @!P1 IMAD.MOV.U32 R41, RZ, RZ, R77 ;  /* 0x000000ffff299224 */ /* 0x000fe200078e004d */
[----:B------:R0:W-:Y:S01]  /*176f0*/  STL [R1+0x254], R77 ;  /* 0x0002544d01007387 */ /* 0x0001e20000100800 */
[----:B----4-:R-:W-:-:S03]  /*17700*/  IADD3 R0, P2, PT, R4, R0, RZ ;  /* 0x0000000004007210 */ /* 0x010fc60007f5e0ff */
[----:B------:R1:W2:Y:S02]  /*17710*/  @!P1 LDG.E.U8 R39, desc[UR18][R40.64] ;  /* 0x0000001228279981 */ /* 0x0002a4000c1e1100 */
[----:B---3--:R-:W-:Y:S02]  /*17720*/  IMAD.X R78, R88, 0x1, R78, P2 ;  /* 0x00000001584e7824 */ /* 0x008fe400010e064e */
[----:B0-----:R-:W3:Y:S04]  /*17730*/  LDL.LU R77, [R1+0x314] ;  /* 0x00031400014d7983 */ /* 0x001ee80000300800 */
[----:B------:R-:W4:Y:S01]  /*17740*/  LDL.LU R72, [R1+0x318] ;  /* 0x0003180001487983 */ /* 0x000f220000300800 */
[----:B-1----:R-:W-:Y:S01]  /*17750*/  PRMT R40, RZ, 0x7610, R40 ;  /* 0x00007610ff287816 */ /* 0x002fe20000000028 */
[----:B------:R-:W-:-:S02]  /*17760*/  @!P1 IMAD.MOV.U32 R42, RZ, RZ, R0 ;  /* 0x000000ffff2a9224 */ /* 0x000fc400078e0000 */
[----:B------:R0:W-:Y:S01]  /*17770*/  STL [R1+0x298], R0 ;  /* 0x0002980001007387 */ /* 0x0001e20000100800 */
[----:B------:R-:W-:-:S03]  /*17780*/  @!P1 IMAD.MOV.U32 R43, RZ, RZ, R78 ;  /* 0x000000ffff2b9224 */ /* 0x000fc600078e004e */
[----:B------:R-:W-:Y:S04]  /*17790*/  STL [R1+0x294], R78 ;  /* 0x0002944e01007387 */ /* 0x000fe80000100800 */
[----:B------:R1:W2:Y:S04]  /*177a0*/  @!P1 LDG.E.U8 R40, desc[UR18][R42.64] ;  /* 0x000000122a289981 */ /* 0x0002a8000c1e1100 */
[----:B0-----:R-:W2:Y:S01]  /*177b0*/  LDL.LU R0, [R1+0x358] ;  /* 0x0003580001007983 */ /* 0x001ea20000300800 */
[----:B------:R-:W-:-:S05]  /*177c0*/  IADD3 R71, P2, PT, R4, R71, RZ ;  /* 0x0000004704477210 */ /* 0x000fca0007f5e0ff */
[----:B------:R-:W-:Y:S01]  /*177d0*/  IMAD.X R76, R88, 0x1, R76, P2 ;  /* 0x00000001584c7824 */ /* 0x000fe200010e064c */
[----:B------:R-:W-:Y:S03]  /*177e0*/  STL [R1+0x2d8], R71 ;  /* 0x0002d84701007387 */ /* 0x000fe60000100800 */
[----:B-1----:R-:W-:Y:S01]  /*177f0*/  @!P1 IMAD.MOV.U32 R43, RZ, RZ, R76 ;  /* 0x000000ffff2b9224 */ /* 0x002fe200078e004c */
[----:B------:R0:W-:Y:S04]  /*17800*/  STL [R1+0x2d4], R76 ;  /* 0x0002d44c01007387 */ /* 0x0001e80000100800 */
[----:B0-----:R-:W2:Y:S01]  /*17810*/  LDL.LU R76, [R1+0x354] ;  /* 0x00035400014c7983 */ /* 0x001ea20000300800 */
[----:B------:R-:W-:Y:S01]  /*17820*/  PRMT R41, RZ, 0x7610, R41 ;  /* 0x00007610ff297816 */ /* 0x000fe20000000029 */
[----:B------:R-:W-:-:S02]  /*17830*/  @!P1 IMAD.MOV.U32 R42, RZ, RZ, R71 ;  /* 0x000000ffff2a9224 */ /* 0x000fc400078e0047 */
[----:B------:R-:W2:Y:S04]  /*17840*/  LDL.LU R71, [R1+0x398] ;  /* 0x0003980001477983 */ /* 0x000ea80000300800 */
[----:B------:R-:W-:Y:S04]  /*17850*/  STS.U8 [R68+UR9+0x7080], R45 ;  /* 0x0070802d44007988 */ /* 0x000fe80008000009 */
[----:B------:R0:W2:Y:S04]  /*17860*/  @!P1 LDG.E.U8 R41, desc[UR18][R42.64] ;  /* 0x000000122a299981 */ /* 0x0000a8000c1e1100 */
[----:B------:R1:W-:Y:S01]  /*17870*/  STS.U8 [R68+UR9+0x7480], R44 ;  /* 0x0074802c44007988 */ /* 0x0003e20008000009 */
[----:B0-----:R-:W-:-:S02]  /*17880*/  PRMT R42, RZ, 0x7610, R42 ;  /* 0x00007610ff2a7816 */ /* 0x001fc4000000002a */
[----:B----4-:R-:W-:-:S05]  /*17890*/  IADD3 R72, P2, PT, R4, R72, RZ ;  /* 0x0000004804487210 */ /* 0x010fca0007f5e0ff */
[----:B---3--:R-:W-:Y:S01]  /*178a0*/  IMAD.X R77, R88, 0x1, R77, P2 ;  /* 0x00000001584d7824 */ /* 0x008fe200010e064d */
[----:B------:R-:W-:Y:S01]  /*178b0*/  STL [R1+0x318], R72 ;  /* 0x0003184801007387 */ /* 0x000fe20000100800 */
[----:B-1----:R-:W-:Y:S02]  /*178c0*/  @!P1 IMAD.MOV.U32 R44, RZ, RZ, R72 ;  /* 0x000000ffff2c9224 */ /* 0x002fe400078e0048 */
[----:B------:R-:W-:Y:S01]  /*178d0*/  @!P1 IMAD.MOV.U32 R45, RZ, RZ, R77 ;  /* 0x000000ffff2d9224 */ /* 0x000fe200078e004d */
[----:B------:R0:W-:Y:S04]  /*178e0*/  STL [R1+0x314], R77 ;  /* 0x0003144d01007387 */ /* 0x0001e80000100800 */
[----:B------:R-:W3:Y:S01]  /*178f0*/  LDL.LU R78, [R1+0x394] ;  /* 0x00039400014e7983 */ /* 0x000ee20000300800 */
[----:B--2---:R-:W-:-:S03]  /*17900*/  IADD3 R0, P2, PT, R4, R0, RZ ;  /* 0x0000000004007210 */ /* 0x004fc60007f5e0ff */
[----:B------:R1:W2:Y:S04]  /*17910*/  @!P1 LDG.E.U8 R42, desc[UR18][R44.64] ;  /* 0x000000122c2a9981 */ /* 0x0002a8000c1e1100 */
[----:B0-----:R-:W4:Y:S04]  /*17920*/  LDL.LU R77, [R1+0x200] ;  /* 0x00020000014d7983 */ /* 0x001f280000300800 */
[----:B------:R-:W2:Y:S01]  /*17930*/  LDL.LU R72, [R1+0x3cc] ;  /* 0x0003cc0001487983 */ /* 0x000ea20000300800 */
[----:B-1----:R-:W-:-:S03]  /*17940*/  @!P1 IMAD.MOV.U32 R44, RZ, RZ, R0 ;  /* 0x000000ffff2c9224 */ /* 0x002fc600078e0000 */
[----:B------:R0:W-:Y:S01]  /*17950*/  STL [R1+0x358], R0 ;  /* 0x0003580001007387 */ /* 0x0001e20000100800 */
[----:B------:R-:W-:-:S05]  /*17960*/  IMAD.X R76, R88, 0x1, R76, P2 ;  /* 0x00000001584c7824 */ /* 0x000fca00010e064c */
[----:B------:R1:W-:Y:S04]  /*17970*/  STL [R1+0x354], R76 ;  /* 0x0003544c01007387 */ /* 0x0003e80000100800 */
[----:B0-----:R-:W4:Y:S01]  /*17980*/  LDL.LU R0, [R1+0x220] ;  /* 0x0002200001007983 */ /* 0x001f220000300800 */
[----:B------:R-:W-:-:S03]  /*17990*/  @!P1 IMAD.MOV.U32 R45, RZ, RZ, R76 ;  /* 0x000000ffff2d9224 */ /* 0x000fc600078e004c */
[----:B-1----:R-:W4:Y:S01]  /*179a0*/  LDL.LU R76, [R1+0x21c] ;  /* 0x00021c00014c7983 */ /* 0x002f220000300800 */
[----:B------:R-:W-:Y:S02]  /*179b0*/  IADD3 R71, P2, PT, R4, R71, RZ ;  /* 0x0000004704477210 */ /* 0x000fe40007f5e0ff */
[----:B------:R-:W-:Y:S01]  /*179c0*/  PRMT R43, RZ, 0x7610, R43 ;  /* 0x00007610ff2b7816 */ /* 0x000fe2000000002b */
[----:B------:R-:W-:Y:S04]  /*179d0*/  STS.U8 [R68+UR9+0x7880], R47 ;  /* 0x0078802f44007988 */ /* 0x000fe80008000009 */
[----:B------:R0:W-:Y:S04]  /*179e0*/  STS.U8 [R68+UR9+0x7c80], R46 ;  /* 0x007c802e44007988 */ /* 0x0001e80008000009 */
[----:B------:R1:W4:Y:S04]  /*179f0*/  @!P1 LDG.E.U8 R43, desc[UR18][R44.64] ;  /* 0x000000122c2b9981 */ /* 0x000328000c1e1100 */
[----:B------:R3:W-:Y:S01]  /*17a00*/  STL [R1+0x398], R71 ;  /* 0x0003984701007387 */ /* 0x0007e20000100800 */
[----:B0-----:R-:W-:Y:S01]  /*17a10*/  @!P1 IMAD.MOV.U32 R46, RZ, RZ, R71 ;  /* 0x000000ffff2e9224 */ /* 0x001fe200078e0047 */
[----:B-1----:R-:W-:-:S02]  /*17a20*/  PRMT R44, RZ, 0x7610, R44 ;  /* 0x00007610ff2c7816 */ /* 0x002fc4000000002c */
[----:B------:R-:W-:Y:S01]  /*17a30*/  PRMT R45, RZ, 0x7610, R45 ;  /* 0x00007610ff2d7816 */ /* 0x000fe2000000002d */
[----:B---3--:R-:W-:-:S04]  /*17a40*/  IMAD.X R78, R88, 0x1, R78, P2 ;  /* 0x00000001584e7824 */ /* 0x008fc800010e064e */
[----:B------:R-:W-:Y:S01]  /*17a50*/  @!P1 IMAD.MOV.U32 R47, RZ, RZ, R78 ;  /* 0x000000ffff2f9224 */ /* 0x000fe200078e004e */
[----:B------:R-:W-:Y:S04]  /*17a60*/  STL [R1+0x394], R78 ;  /* 0x0003944e01007387 */ /* 0x000fe80000100800 */
[----:B------:R-:W3:Y:S01]  /*17a70*/  LDL.LU R71, [R1+0x260] ;  /* 0x0002600001477983 */ /* 0x000ee20000300800 */
[----:B--2---:R-:W-:-:S03]  /*17a80*/  IADD3 R72, P2, PT, R4, R72, RZ ;  /* 0x0000004804487210 */ /* 0x004fc60007f5e0ff */
[----:B------:R0:W2:Y:S02]  /*17a90*/  @!P1 LDG.E.U8 R44, desc[UR18][R46.64] ;  /* 0x000000122e2c9981 */ /* 0x0000a4000c1e1100 */
[----:B----4-:R-:W-:Y:S02]  /*17aa0*/  IMAD.X R77, R88, 0x1, R77, P2 ;  /* 0x00000001584d7824 */ /* 0x010fe400010e064d */
[----:B------:R-:W-:Y:S04]  /*17ab0*/  STL [R1+0x3cc], R72 ;  /* 0x0003cc4801007387 */ /* 0x000fe80000100800 */
[----:B------:R1:W-:Y:S01]  /*17ac0*/  STL [R1+0x200], R77 ;  /* 0x0002004d01007387 */ /* 0x0003e20000100800 */
[----:B0-----:R-:W-:Y:S02]  /*17ad0*/  @!P1 IMAD.MOV.U32 R46, RZ, RZ, R72 ;  /* 0x000000ffff2e9224 */ /* 0x001fe400078e0048 */
[----:B------:R-:W-:-:S05]  /*17ae0*/  @!P1 IMAD.MOV.U32 R47, RZ, RZ, R77 ;  /* 0x000000ffff2f9224 */ /* 0x000fca00078e004d */
[----:B------:R0:W4:Y:S04]  /*17af0*/  @!P1 LDG.E.U8 R45, desc[UR18][R46.64] ;  /* 0x000000122e2d9981 */ /* 0x000128000c1e1100 */
[----:B-1----:R-:W2:Y:S04]  /*17b00*/  LDL.LU R77, [R1+0x25c] ;  /* 0x00025c00014d7983 */ /* 0x002ea80000300800 */
[----:B------:R-:W4:Y:S01]  /*17b10*/  LDL.LU R72, [R1+0x2a0] ;  /* 0x0002a00001487983 */ /* 0x000f220000300800 */
[----:B------:R-:W-:-:S05]  /*17b20*/  IADD3 R0, P2, PT, R4, R0, RZ ;  /* 0x0000000004007210 */ /* 0x000fca0007f5e0ff */
[----:B------:R-:W-:Y:S01]  /*17b30*/  IMAD.X R76, R88, 0x1, R76, P2 ;  /* 0x00000001584c7824 */ /* 0x000fe200010e064c */
[----:B------:R-:W-:Y:S03]  /*17b40*/  STL [R1+0x220], R0 ;  /* 0x0002200001007387 */ /* 0x000fe60000100800 */
[----:B0-----:R-:W-:Y:S01]  /*17b50*/  @!P1 IMAD.MOV.U32 R47, RZ, RZ, R76 ;  /* 0x000000ffff2f9224 */ /* 0x001fe200078e004c */
[----:B------:R0:W-:Y:S04]  /*17b60*/  STL [R1+0x21c], R76 ;  /* 0x00021c4c01007387 */ /* 0x0001e80000100800 */
[----:B0-----:R-:W4:Y:S01]  /*17b70*/  LDL.LU R76, [R1+0x29c] ;  /* 0x00029c00014c7983 */ /* 0x001f220000300800 */
[----:B------:R-:W0:Y:S01]  /*17b80*/  S2R R68, SR_TID.X ;  /* 0x0000000000447919 */ /* 0x000e220000002100 */
[----:B------:R-:W-:-:S02]  /*17b90*/  @!P1 IMAD.MOV.U32 R46, RZ, RZ, R0 ;  /* 0x000000ffff2e9224 */ /* 0x000fc400078e0000 */
[----:B------:R-:W4:Y:S04]  /*17ba0*/  LDL.LU R78, [R1+0x2dc] ;  /* 0x0002dc00014e7983 */ /* 0x000f280000300800 */
[----:B------:R-:W4:Y:S01]  /*17bb0*/  LDL.LU R0, [R1+0x2e0] ;  /* 0x0002e00001007983 */ /* 0x000f220000300800 */
[----:B0-----:R-:W-:-:S04]  /*17bc0*/  LOP3.LUT R68, R68, 0x7f, RZ, 0xc0, !PT ;  /* 0x0000007f44447812 */ /* 0x001fc800078ec0ff */
[----:B------:R-:W-:-:S05]  /*17bd0*/  LOP3.LUT R68, R68, 0x20, RZ, 0x3c, !PT ;  /* 0x0000002044447812 */ /* 0x000fca00078e3cff */
[----:B------:R-:W-:Y:S04]  /*17be0*/  STS.U8 [R68+UR9+0x4100], R59 ;  /* 0x0041003b44007988 */ /* 0x000fe80008000009 */
[----:B------:R0:W-:Y:S04]  /*17bf0*/  STS.U8 [R68+UR9+0x4500], R49 ;  /* 0x0045003144007988 */ /* 0x0001e80008000009 */
[----:B------:R1:W-:Y:S01]  /*17c00*/  STS.U8 [R68+UR9+0x4900], R50 ;  /* 0x0049003244007988 */ /* 0x0003e20008000009 */
[----:B0-----:R-:W-:Y:S02]  /*17c10*/  PRMT R49, RZ, 0x7610, R49 ;  /* 0x00007610ff317816 */ /* 0x001fe40000000031 */
[----:B-1----:R-:W-:-:S04]  /*17c20*/  PRMT R50, RZ, 0x7610, R50 ;  /* 0x00007610ff327816 */ /* 0x002fc80000000032 */
[----:B------:R0:W4:Y:S01]  /*17c30*/  @!P1 LDG.E.U8 R49, desc[UR18][R46.64] ;  /* 0x000000122e319981 */ /* 0x000122000c1e1100 */
[----:B---3--:R-:W-:-:S05]  /*17c40*/  IADD3 R71, P2, PT, R4, R71, RZ ;  /* 0x0000004704477210 */ /* 0x008fca0007f5e0ff */
[----:B------:R-:W-:Y:S01]  /*17c50*/  STL [R1+0x260], R71 ;  /* 0x0002604701007387 */ /* 0x000fe20000100800 */
[----:B0-----:R-:W-:Y:S02]  /*17c60*/  @!P1 IMAD.MOV.U32 R46, RZ, RZ, R71 ;  /* 0x000000ffff2e9224 */ /* 0x001fe400078e0047 */
[----:B--2---:R-:W-:Y:S01]  /*17c70*/  IMAD.X R77, R88, 0x1, R77, P2 ;  /* 0x00000001584d7824 */ /* 0x004fe200010e064d */
[----:B----4-:R-:W-:-:S04]  /*17c80*/  IADD3 R72, P2, PT, R4, R72, RZ ;  /* 0x0000004804487210 */ /* 0x010fc80007f5e0ff */
[----:B------:R0:W-:Y:S01]  /*17c90*/  STL [R1+0x25c], R77 ;  /* 0x00025c4d01007387 */ /* 0x0001e20000100800 */
[----:B------:R-:W-:-:S05]  /*17ca0*/  @!P1 IMAD.MOV.U32 R47, RZ, RZ, R77 ;  /* 0x000000ffff2f9224 */ /* 0x000fca00078e004d */
[----:B------:R1:W2:Y:S04]  /*17cb0*/  @!P1 LDG.E.U8 R50, desc[UR18][R46.64] ;  /* 0x000000122e329981 */ /* 0x0002a8000c1e1100 */
[----:B0-----:R-:W3:Y:S04]  /*17cc0*/  LDL.LU R77, [R1+0x31c] ;  /* 0x00031c00014d7983 */ /* 0x001ee80000300800 */
[----:B------:R-:W4:Y:S01]  /*17cd0*/  LDL.LU R71, [R1+0x320] ;  /* 0x0003200001477983 */ /* 0x000f220000300800 */
[----:B-1----:R-:W-:-:S03]  /*17ce0*/  @!P1 IMAD.MOV.U32 R46, RZ, RZ, R72 ;  /* 0x000000ffff2e9224 */ /* 0x002fc600078e0048 */
[----:B------:R-:W-:Y:S01]  /*17cf0*/  STL [R1+0x2a0], R72 ;  /* 0x0002a04801007387 */ /* 0x000fe20000100800 */
[----:B------:R-:W-:-:S04]  /*17d00*/  IMAD.X R76, R88, 0x1, R76, P2 ;  /* 0x00000001584c7824 */ /* 0x000fc800010e064c */
[----:B------:R-:W-:Y:S01]  /*17d10*/  @!P1 IMAD.MOV.U32 R47, RZ, RZ, R76 ;  /* 0x000000ffff2f9224 */ /* 0x000fe200078e004c */
[----:B------:R0:W-:Y:S04]  /*17d20*/  STL [R1+0x29c], R76 ;  /* 0x00029c4c01007387 */ /* 0x0001e80000100800 */
[----:B0-----:R-:W2:Y:S04]  /*17d30*/  LDL.LU R76, [R1+0x35c] ;  /* 0x00035c00014c7983 */ /* 0x001ea80000300800 */
[----:B------:R-:W2:Y:S01]  /*17d40*/  LDL.LU R72, [R1+0x360] ;  /* 0x0003600001487983 */ /* 0x000ea20000300800 */
[----:B------:R-:W-:-:S03]  /*17d50*/  IADD3 R0, P2, PT, R4, R0, RZ ;  /* 0x0000000004007210 */ /* 0x000fc60007f5e0ff */
[----:B------:R0:W-:Y:S02]  /*17d60*/  STS.U8 [R68+UR9+0x4d00], R51 ;  /* 0x004d003344007988 */ /* 0x0001e40008000009 */
[----:B------:R-:W-:Y:S02]  /*17d70*/  IMAD.X R78, R88, 0x1, R78, P2 ;  /* 0x00000001584e7824 */ /* 0x000fe400010e064e */
[----:B------:R1:W-:Y:S01]  /*17d80*/  STS.U8 [R68+UR9+0x5100], R52 ;  /* 0x0051003444007988 */ /* 0x0003e20008000009 */
[----:B0-----:R-:W-:-:S03]  /*17d90*/  PRMT R51, RZ, 0x7610, R51 ;  /* 0x00007610ff337816 */ /* 0x001fc60000000033 */
[----:B------:R0:W-:Y:S01]  /*17da0*/  STL [R1+0x2e0], R0 ;  /* 0x0002e00001007387 */ /* 0x0001e20000100800 */
[----:B-1----:R-:W-:-:S03]  /*17db0*/  PRMT R52, RZ, 0x7610, R52 ;  /* 0x00007610ff347816 */ /* 0x002fc60000000034 */
[----:B------:R1:W2:Y:S04]  /*17dc0*/  @!P1 LDG.E.U8 R51, desc[UR18][R46.64] ;  /* 0x000000122e339981 */ /* 0x0002a8000c1e1100 */
[----:B------:R-:W-:Y:S01]  /*17dd0*/  STL [R1+0x2dc], R78 ;  /* 0x0002dc4e01007387 */ /* 0x000fe20000100800 */
[----:B-1----:R-:W-:Y:S02]  /*17de0*/  @!P1 IMAD.MOV.U32 R46, RZ, RZ, R0 ;  /* 0x000000ffff2e9224 */ /* 0x002fe400078e0000 */
[----:B------:R-:W-:Y:S01]  /*17df0*/  @!P1 IMAD.MOV.U32 R47, RZ, RZ, R78 ;  /* 0x000000ffff2f9224 */ /* 0x000fe200078e004e */
[----:B0-----:R-:W2:Y:S04]  /*17e00*/  LDL.LU R0, [R1+0x3a0] ;  /* 0x0003a00001007983 */ /* 0x001ea80000300800 */
[----:B------:R0:W-:Y:S04]  /*17e10*/  STS.U8 [R68+UR9+0x5500], R53 ;  /* 0x0055003544007988 */ /* 0x0001e80008000009 */
[----:B------:R1:W2:Y:S01]  /*17e20*/  @!P1 LDG.E.U8 R52, desc[UR18][R46.64] ;  /* 0x000000122e349981 */ /* 0x0002a2000c1e1100 */
[----:B0-----:R-:W-:-:S02]  /*17e30*/  PRMT R53, RZ, 0x7610, R53 ;  /* 0x00007610ff357816 */ /* 0x001fc40000000035 */
[----:B----4-:R-:W-:-:S05]  /*17e40*/  IADD3 R71, P2, PT, R4, R71, RZ ;  /* 0x0000004704477210 */ /* 0x010fca0007f5e0ff */
[----:B---3--:R-:W-:Y:S01]  /*17e50*/  IMAD.X R77, R88, 0x1, R77, P2 ;  /* 0x00000001584d7824 */ /* 0x008fe200010e064d */
[----:B------:R-:W-:Y:S01]  /*17e60*/  STL [R1+0x320], R71 ;  /* 0x0003204701007387 */ /* 0x000fe20000100800 */
[----:B-1----:R-:W-:Y:S02]  /*17e70*/  @!P1 IMAD.MOV.U32 R46, RZ, RZ, R71 ;  /* 0x000000ffff2e9224 */ /* 0x002fe400078e0047 */
[----:B------:R-:W-:Y:S01]  /*17e80*/  @!P1 IMAD.MOV.U32 R47, RZ, RZ, R77 ;  /* 0x000000ffff2f9224 */ /* 0x000fe200078e004d */
[----:B------:R0:W-:Y:S04]  /*17e90*/  STL [R1+0x31c], R77 ;  /* 0x00031c4d01007387 */ /* 0x0001e80000100800 */
[----:B------:R1:W3:Y:S04]  /*17ea0*/  @!P1 LDG.E.U8 R53, desc[UR18][R46.64] ;  /* 0x000000122e359981 */ /* 0x0002e8000c1e1100 */
[----:B0-----:R-:W4:Y:S04]  /*17eb0*/  LDL.LU R77, [R1+0x39c] ;  /* 0x00039c00014d7983 */ /* 0x001f280000300800 */
[----:B------:R-:W3:Y:S01]  /*17ec0*/  LDL.LU R71, [R1+0x3d0] ;  /* 0x0003d00001477983 */ /* 0x000ee20000300800 */
[----:B--2---:R-:W-:-:S05]  /*17ed0*/  IADD3 R72, P2, PT, R4, R72, RZ ;  /* 0x0000004804487210 */ /* 0x004fca0007f5e0ff */
[----:B------:R-:W-:Y:S01]  /*17ee0*/  IMAD.X R76, R88, 0x1, R76, P2 ;  /* 0x00000001584c7824 */ /* 0x000fe200010e064c */
[----:B------:R-:W-:Y:S03]  /*17ef0*/  STL [R1+0x360], R72 ;  /* 0x0003604801007387 */ /* 0x000fe60000100800 */
[----:B-1----:R-:W-:Y:S01]  /*17f00*/  @!P1 IMAD.MOV.U32 R47, RZ, RZ, R76 ;  /* 0x000000ffff2f9224 */ /* 0x002fe200078e004c */
[----:B------:R0:W-:Y:S04]  /*17f10*/  STL [R1+0x35c], R76 ;  /* 0x00035c4c01007387 */ /* 0x0001e80000100800 */
[----:B0-----:R-:W2:Y:S01]  /*17f20*/  LDL.LU R76, [R1+0x204] ;  /* 0x00020400014c7983 */ /* 0x001ea20000300800 */
[----:B------:R-:W-:-:S03]  /*17f30*/  @!P1 IMAD.MOV.U32 R46, RZ, RZ, R72 ;  /* 0x000000ffff2e9224 */ /* 0x000fc600078e0048 */
[----:B------:R0:W-:Y:S04]  /*17f40*/  STS.U8 [R68+UR9+0x5900], R58 ;  /* 0x0059003a44007988 */ /* 0x0001e80008000009 */
[----:B------:R-:W2:Y:S04]  /*17f50*/  LDL.LU R78, [R1+0x224] ;  /* 0x00022400014e7983 */ /* 0x000ea80000300800 */
[----:B------:R-:W2:Y:S01]  /*17f60*/  LDL.LU R72, [R1+0x228] ;  /* 0x0002280001487983 */ /* 0x000ea20000300800 */
[----:B------:R-:W-:Y:S02]  /*17f70*/  IADD3 R0, P2, PT, R4, R0, RZ ;  /* 0x0000000004007210 */ /* 0x000fe40007f5e0ff */
[----:B0-----:R-:W-:Y:S01]  /*17f80*/  PRMT R58, RZ, 0x7610, R58 ;  /* 0x00007610ff3a7816 */ /* 0x001fe2000000003a */
[----:B------:R0:W-:Y:S04]  /*17f90*/  STS.U8 [R68+UR9+0x5d00], R57 ;  /* 0x005d003944007988 */ /* 0x0001e80008000009 */
[----:B------:R-:W-:Y:S04]  /*17fa0*/  STL [R1+0x3a0], R0 ;  /* 0x0003a00001007387 */ /* 0x000fe80000100800 */
[----:B------:R1:W2:Y:S01]  /*17fb0*/  @!P1 LDG.E.U8 R58, desc[UR18][R46.64] ;  /* 0x000000122e3a9981 */ /* 0x0002a2000c1e1100 */
[----:B0-----:R-:W-:Y:S01]  /*17fc0*/  PRMT R57, RZ, 0x7610, R57 ;  /* 0x00007610ff397816 */ /* 0x001fe20000000039 */
[----:B-1----:R-:W-:-:S02]  /*17fd0*/  @!P1 IMAD.MOV.U32 R46, RZ, RZ, R0 ;  /* 0x000000ffff2e9224 */ /* 0x002fc400078e0000 */
[----:B----4-:R-:W-:Y:S01]  /*17fe0*/  IMAD.X R77, R88, 0x1, R77, P2 ;  /* 0x00000001584d7824 */ /* 0x010fe200010e064d */
[----:B---3--:R-:W-:-:S04]  /*17ff0*/  IADD3 R71, P2, PT, R4, R71, RZ ;  /* 0x0000004704477210 */ /* 0x008fc80007f5e0ff */
[----:B------:R0:W-:Y:S01]  /*18000*/  STL [R1+0x39c], R77 ;  /* 0x00039c4d01007387 */ /* 0x0001e20000100800 */
[----:B------:R-:W-:-:S05]  /*18010*/  @!P1 IMAD.MOV.U32 R47, RZ, RZ, R77 ;  /* 0x000000ffff2f9224 */ /* 0x000fca00078e004d */
[----:B------:R1:W3:Y:S04]  /*18020*/  @!P1 LDG.E.U8 R57, desc[UR18][R46.64] ;  /* 0x000000122e399981 */ /* 0x0002e8000c1e1100 */
[----:B0-----:R-:W4:Y:S04]  /*18030*/  LDL.LU R77, [R1+0x264] ;  /* 0x00026400014d7983 */ /* 0x001f280000300800 */
[----:B------:R-:W3:Y:S01]  /*18040*/  LDL.LU R0, [R1+0x268] ;  /* 0x0002680001007983 */ /* 0x000ee20000300800 */
[----:B-1----:R-:W-:-:S03]  /*18050*/  @!P1 IMAD.MOV.U32 R46, RZ, RZ, R71 ;  /* 0x000000ffff2e9224 */ /* 0x002fc600078e0047 */
[----:B------:R-:W-:Y:S01]  /*18060*/  STL [R1+0x3d0], R71 ;  /* 0x0003d04701007387 */ /* 0x000fe20000100800 */
[----:B--2---:R-:W-:-:S04]  /*18070*/  IMAD.X R76, R88, 0x1, R76, P2 ;  /* 0x00000001584c7824 */ /* 0x004fc800010e064c */
        /* <DEDUP_REMOVED lines=13> */
[----:B------:R-:W-:Y:S01]  /*18150*/  PRMT R59, RZ, 0x7610, R59 ;  /* 0x00007610ff3b7816 */ /* 0x000fe2000000003b */
[----:B-1----:R-:W-:Y:S02]  /*18160*/  @!P1 IMAD.MOV.U32 R46, RZ, RZ, R72 ;  /* 0x000000ffff2e9224 */ /* 0x002fe400078e0048 */
[----:B------:R-:W-:Y:S01]  /*18170*/  @!P1 IMAD.MOV.U32 R47, RZ, RZ, R78 ;  /* 0x000000ffff2f9224 */ /* 0x000fe200078e004e */
[----:B0-----:R-:W2:Y:S04]  /*18180*/  LDL.LU R72, [R1+0x2e8] ;  /* 0x0002e80001487983 */ /* 0x001ea80000300800 */
[----:B------:R0:W2:Y:S01]  /*18190*/  @!P1 LDG.E.U8 R55, desc[UR18][R46.64] ;  /* 0x000000122e379981 */ /* 0x0000a2000c1e1100 */
[----:B---3--:R-:W-:-:S05]  /*181a0*/  IADD3 R0, P2, PT, R4, R0, RZ ;  /* 0x0000000004007210 */ /* 0x008fca0007f5e0ff */
[----:B----4-:R-:W-:Y:S01]  /*181b0*/  IMAD.X R77, R88, 0x1, R77, P2 ;  /* 0x00000001584d7824 */ /* 0x010fe200010e064d */
[----:B------:R-:W-:Y:S01]  /*181c0*/  STL [R1+0x268], R0 ;  /* 0x0002680001007387 */ /* 0x000fe20000100800 */
[----:B0-----:R-:W-:Y:S02]  /*181d0*/  @!P1 IMAD.MOV.U32 R46, RZ, RZ, R0 ;  /* 0x000000ffff2e9224 */ /* 0x001fe400078e0000 */
[----:B------:R-:W-:Y:S01]  /*181e0*/  @!P1 IMAD.MOV.U32 R47, RZ, RZ, R77 ;  /* 0x000000ffff2f9224 */ /* 0x000fe200078e004d */
[----:B------:R0:W-:Y:S04]  /*181f0*/  STL [R1+0x264], R77 ;  /* 0x0002644d01007387 */ /* 0x0001e80000100800 */
[----:B------:R1:W3:Y:S04]  /*18200*/  @!P1 LDG.E.U8 R59, desc[UR18][R46.64] ;  /* 0x000000122e3b9981 */ /* 0x0002e8000c1e1100 */
[----:B0-----:R-:W4:Y:S04]  /*18210*/  LDL.LU R77, [R1+0x2e4] ;  /* 0x0002e400014d7983 */ /* 0x001f280000300800 */
[----:B------:R-:W3:Y:S01]  /*18220*/  LDL.LU R0, [R1+0x328] ;  /* 0x0003280001007983 */ /* 0x000ee20000300800 */
[----:B--2---:R-:W-:-:S05]  /*18230*/  IADD3 R71, P2, PT, R4, R71, RZ ;  /* 0x0000004704477210 */ /* 0x004fca0007f5e0ff */
[----:B------:R-:W-:Y:S01]  /*18240*/  IMAD.X R76, R88, 0x1, R76, P2 ;  /* 0x00000001584c7824 */ /* 0x000fe200010e064c */
[----:B------:R-:W-:Y:S01]  /*18250*/  STL [R1+0x2a8], R71 ;  /* 0x0002a84701007387 */ /* 0x000fe20000100800 */
[----:B-1----:R-:W-:Y:S02]  /*18260*/  @!P1 IMAD.MOV.U32 R46, RZ, RZ, R71 ;  /* 0x000000ffff2e9224 */ /* 0x002fe400078e0047 */
[----:B------:R-:W-:Y:S01]  /*18270*/  @!P1 IMAD.MOV.U32 R47, RZ, RZ, R76 ;  /* 0x000000ffff2f9224 */ /* 0x000fe200078e004c */
[----:B------:R0:W-:Y:S04]  /*18280*/  STL [R1+0x2a4], R76 ;  /* 0x0002a44c01007387 */ /* 0x0001e80000100800 */
[----:B------:R-:W2:Y:S04]  /*18290*/  LDL.LU R78, [R1+0x324] ;  /* 0x00032400014e7983 */ /* 0x000ea80000300800 */
[----:B0-----:R-:W2:Y:S04]  /*182a0*/  LDL.LU R76, [R1+0x364] ;  /* 0x00036400014c7983 */ /* 0x001ea80000300800 */
[----:B------:R-:W2:Y:S04]  /*182b0*/  LDL.LU R71, [R1+0x368] ;  /* 0x0003680001477983 */ /* 0x000ea80000300800 */
[----:B------:R0:W-:Y:S01]  /*182c0*/  STS.U8 [R68+UR9+0x6900], R62 ;  /* 0x0069003e44007988 */ /* 0x0001e20008000009 */
[----:B------:R-:W-:-:S02]  /*182d0*/  IADD3 R72, P2, PT, R4, R72, RZ ;  /* 0x0000004804487210 */ /* 0x000fc40007f5e0ff */
[----:B0-----:R-:W-:Y:S01]  /*182e0*/  PRMT R62, RZ, 0x7610, R62 ;  /* 0x00007610ff3e7816 */ /* 0x001fe2000000003e */
[----:B------:R0:W-:Y:S04]  /*182f0*/  STS.U8 [R68+UR9+0x6d00], R70 ;  /* 0x006d004644007988 */ /* 0x0001e80008000009 */
[----:B------:R-:W-:Y:S04]  /*18300*/  STL [R1+0x2e8], R72 ;  /* 0x0002e84801007387 */ /* 0x000fe80000100800 */
[----:B------:R1:W2:Y:S01]  /*18310*/  @!P1 LDG.E.U8 R62, desc[UR18][R46.64] ;  /* 0x000000122e3e9981 */ /* 0x0002a2000c1e1100 */
[----:B0-----:R-:W-:-:S03]  /*18320*/  PRMT R70, RZ, 0x7610, R70 ;  /* 0x00007610ff467816 */ /* 0x001fc60000000046 */
[----:B------:R-:W-:Y:S01]  /*18330*/  STS.U8 [R68+UR9+0x7100], R74 ;  /* 0x0071004a44007988 */ /* 0x000fe20008000009 */
[----:B-1----:R-:W-:-:S03]  /*18340*/  @!P1 IMAD.MOV.U32 R46, RZ, RZ, R72 ;  /* 0x000000ffff2e9224 */ /* 0x002fc600078e0048 */
[----:B------:R0:W-:Y:S02]  /*18350*/  STS.U8 [R68+UR9+0x7500], R73 ;  /* 0x0075004944007988 */ /* 0x0001e40008000009 */
[----:B0-----:R-:W-:Y:S01]  /*18360*/  PRMT R73, RZ, 0x7610, R73 ;  /* 0x00007610ff497816 */ /* 0x001fe20000000049 */
[----:B----4-:R-:W-:Y:S01]  /*18370*/  IMAD.X R77, R88, 0x1, R77, P2 ;  /* 0x00000001584d7824 */ /* 0x010fe200010e064d */
[----:B---3--:R-:W-:-:S04]  /*18380*/  IADD3 R0, P2, PT, R4, R0, RZ ;  /* 0x0000000004007210 */ /* 0x008fc80007f5e0ff */
[----:B------:R0:W-:Y:S01]  /*18390*/  STL [R1+0x2e4], R77 ;  /* 0x0002e44d01007387 */ /* 0x0001e20000100800 */
[----:B------:R-:W-:-:S05]  /*183a0*/  @!P1 IMAD.MOV.U32 R47, RZ, RZ, R77 ;  /* 0x000000ffff2f9224 */ /* 0x000fca00078e004d */
[----:B------:R1:W3:Y:S04]  /*183b0*/  @!P1 LDG.E.U8 R70, desc[UR18][R46.64] ;  /* 0x000000122e469981 */ /* 0x0002e8000c1e1100 */
[----:B0-----:R-:W4:Y:S04]  /*183c0*/  LDL.LU R77, [R1+0x3a4] ;  /* 0x0003a400014d7983 */ /* 0x001f280000300800 */
[----:B------:R-:W3:Y:S01]  /*183d0*/  LDL.LU R72, [R1+0x3a8] ;  /* 0x0003a80001487983 */ /* 0x000ee20000300800 */
[----:B--2---:R-:W-:-:S03]  /*183e0*/  IMAD.X R78, R88, 0x1, R78, P2 ;  /* 0x00000001584e7824 */ /* 0x004fc600010e064e */
[----:B------:R0:W-:Y:S01]  /*183f0*/  STL [R1+0x328], R0 ;  /* 0x0003280001007387 */ /* 0x0001e20000100800 */
[----:B-1----:R-:W-:Y:S02]  /*18400*/  @!P1 IMAD.MOV.U32 R46, RZ, RZ, R0 ;  /* 0x000000ffff2e9224 */ /* 0x002fe400078e0000 */
[----:B------:R-:W-:Y:S01]  /*18410*/  @!P1 IMAD.MOV.U32 R47, RZ, RZ, R78 ;  /* 0x000000ffff2f9224 */ /* 0x000fe200078e004e */
[----:B------:R-:W-:Y:S01]  /*18420*/  IADD3 R71, P2, PT, R4, R71, RZ ;  /* 0x0000004704477210 */ /* 0x000fe20007f5e0ff */
[----:B------:R-:W-:Y:S04]  /*18430*/  STL [R1+0x324], R78 ;  /* 0x0003244e01007387 */ /* 0x000fe80000100800 */
[----:B------:R-:W-:Y:S01]  /*18440*/  IMAD.X R76, R88, 0x1, R76, P2 ;  /* 0x00000001584c7824 */ /* 0x000fe200010e064c */
[----:B0-----:R-:W2:Y:S04]  /*18450*/  LDL.LU R0, [R1+0x3d4] ;  /* 0x0003d40001007983 */ /* 0x001ea80000300800 */
[----:B------:R0:W2:Y:S04]  /*18460*/  @!P1 LDG.E.U8 R73, desc[UR18][R46.64] ;  /* 0x000000122e499981 */ /* 0x0000a8000c1e1100 */
[----:B------:R1:W-:Y:S04]  /*18470*/  STL [R1+0x368], R71 ;  /* 0x0003684701007387 */ /* 0x0003e80000100800 */
[----:B------:R1:W-:Y:S01]  /*18480*/  STL [R1+0x364], R76 ;  /* 0x0003644c01007387 */ /* 0x0003e20000100800 */
[----:B0-----:R-:W-:-:S03]  /*18490*/  @!P1 IMAD.MOV.U32 R46, RZ, RZ, R71 ;  /* 0x000000ffff2e9224 */ /* 0x001fc600078e0047 */
[----:B-1----:R-:W2:Y:S01]  /*184a0*/  LDL.LU R71, [R1+0x208] ;  /* 0x0002080001477983 */ /* 0x002ea20000300800 */
[----:B------:R-:W-:-:S03]  /*184b0*/  @!P1 IMAD.MOV.U32 R47, RZ, RZ, R76 ;  /* 0x000000ffff2f9224 */ /* 0x000fc600078e004c */
[----:B------:R0:W-:Y:S04]  /*184c0*/  STS.U8 [R68+UR9+0x7900], R65 ;  /* 0x0079004144007988 */ /* 0x0001e80008000009 */
[----:B------:R-:W2:Y:S01]  /*184d0*/  LDL.LU R76, [R1+0x230] ;  /* 0x00023000014c7983 */ /* 0x000ea20000300800 */
[----:B0-----:R-:W-:-:S03]  /*184e0*/  PRMT R65, RZ, 0x7610, R65 ;  /* 0x00007610ff417816 */ /* 0x001fc60000000041 */
[----:B------:R0:W-:Y:S04]  /*184f0*/  STS.U8 [R68+UR9+0x7d00], R54 ;  /* 0x007d003644007988 */ /* 0x0001e80008000009 */
[----:B------:R1:W2:Y:S01]  /*18500*/  @!P1 LDG.E.U8 R65, desc[UR18][R46.64] ;  /* 0x000000122e419981 */ /* 0x0002a2000c1e1100 */
[----:B0-----:R-:W-:Y:S02]  /*18510*/  PRMT R54, RZ, 0x7610, R54 ;  /* 0x00007610ff367816 */ /* 0x001fe40000000036 */
[----:B---3--:R-:W-:-:S05]  /*18520*/  IADD3 R72, P2, PT, R4, R72, RZ ;  /* 0x0000004804487210 */ /* 0x008fca0007f5e0ff */
[----:B----4-:R-:W-:Y:S01]  /*18530*/  IMAD.X R77, R88, 0x1, R77, P2 ;  /* 0x00000001584d7824 */ /* 0x010fe200010e064d */
[----:B------:R0:W-:Y:S01]  /*18540*/  STL [R1+0x3a8], R72 ;  /* 0x0003a84801007387 */ /* 0x0001e20000100800 */
[----:B-1----:R-:W-:Y:S02]  /*18550*/  @!P1 IMAD.MOV.U32 R46, RZ, RZ, R72 ;  /* 0x000000ffff2e9224 */ /* 0x002fe400078e0048 */
[----:B------:R-:W-:Y:S01]  /*18560*/  @!P1 IMAD.MOV.U32 R47, RZ, RZ, R77 ;  /* 0x000000ffff2f9224 */ /* 0x000fe200078e004d */
[----:B------:R1:W-:Y:S04]  /*18570*/  STL [R1+0x3a4], R77 ;  /* 0x0003a44d01007387 */ /* 0x0003e80000100800 */
[----:B------:R-:W3:Y:S01]  /*18580*/  LDL.LU R78, [R1+0x22c] ;  /* 0x00022c00014e7983 */ /* 0x000ee20000300800 */
[----:B--2---:R-:W-:-:S03]  /*18590*/  IADD3 R0, P2, PT, R4, R0, RZ ;  /* 0x0000000004007210 */ /* 0x004fc60007f5e0ff */
[----:B0-----:R-:W2:Y:S04]  /*185a0*/  LDL.LU R72, [R1+0x270] ;  /* 0x0002700001487983 */ /* 0x001ea80000300800 */
[----:B------:R-:W-:Y:S04]  /*185b0*/  STL [R1+0x3d4], R0 ;  /* 0x0003d40001007387 */ /* 0x000fe80000100800 */
[----:B------:R0:W4:Y:S04]  /*185c0*/  @!P1 LDG.E.U8 R54, desc[UR18][R46.64] ;  /* 0x000000122e369981 */ /* 0x000128000c1e1100 */
[----:B-1----:R-:W4:Y:S01]  /*185d0*/  LDL.LU R77, [R1+0x26c] ;  /* 0x00026c00014d7983 */ /* 0x002f220000300800 */
[----:B------:R-:W-:-:S02]  /*185e0*/  IMAD.X R71, R88, 0x1, R71, P2 ;  /* 0x0000000158477824 */ /* 0x000fc400010e0647 */
[----:B0-----:R-:W-:Y:S02]  /*185f0*/  @!P1 IMAD.MOV.U32 R46, RZ, RZ, R0 ;  /* 0x000000ffff2e9224 */ /* 0x001fe400078e0000 */
[----:B------:R-:W-:Y:S01]  /*18600*/  @!P1 IMAD.MOV.U32 R47, RZ, RZ, R71 ;  /* 0x000000ffff2f9224 */ /* 0x000fe200078e0047 */
[----:B------:R0:W-:Y:S04]  /*18610*/  STL [R1+0x208], R71 ;  /* 0x0002084701007387 */ /* 0x0001e80000100800 */
[----:B0-----:R-:W4:Y:S04]  /*18620*/  LDL.LU R71, [R1+0x2ac] ;  /* 0x0002ac0001477983 */ /* 0x001f280000300800 */
[----:B------:R-:W4:Y:S01]  /*18630*/  LDL.LU R0, [R1+0x2b0] ;  /* 0x0002b00001007983 */ /* 0x000f220000300800 */
[----:B------:R-:W0:Y:S01]  /*18640*/  S2R R68, SR_TID.X ;  /* 0x0000000000447919 */ /* 0x000e220000002100 */
[----:B------:R-:W-:-:S02]  /*18650*/  IADD3 R76, P2, PT, R4, R76, RZ ;  /* 0x0000004c044c7210 */ /* 0x000fc40007f5e0ff */
[----:B------:R-:W-:-:S03]  /*18660*/  PRMT R74, RZ, 0x7610, R74 ;  /* 0x00007610ff4a7816 */ /* 0x000fc6000000004a */
[----:B------:R-:W-:Y:S04]  /*18670*/  STL [R1+0x230], R76 ;  /* 0x0002304c01007387 */ /* 0x000fe80000100800 */
[----:B------:R1:W4:Y:S02]  /*18680*/  @!P1 LDG.E.U8 R74, desc[UR18][R46.64] ;  /* 0x000000122e4a9981 */ /* 0x000324000c1e1100 */
[----:B-1----:R-:W-:Y:S01]  /*18690*/  @!P1 IMAD.MOV.U32 R46, RZ, RZ, R76 ;  /* 0x000000ffff2e9224 */ /* 0x002fe200078e004c */
[----:B0-----:R-:W-:-:S04]  /*186a0*/  LOP3.LUT R68, R68, 0x7f, RZ, 0xc0, !PT ;  /* 0x0000007f44447812 */ /* 0x001fc800078ec0ff */
[----:B------:R-:W-:-:S05]  /*186b0*/  LOP3.LUT R68, R68, 0x30, RZ, 0x3c, !PT ;  /* 0x0000003044447812 */ /* 0x000fca00078e3cff */
[----:B------:R-:W-:Y:S04]  /*186c0*/  STS.U8 [R68+UR9+0x4180], R86 ;  /* 0x0041805644007988 */ /* 0x000fe80008000009 */
[----:B------:R0:W-:Y:S02]  /*186d0*/  STS.U8 [R68+UR9+0x4580], R81 ;  /* 0x0045805144007988 */ /* 0x0001e40008000009 */
[----:B0-----:R-:W-:Y:S01]  /*186e0*/  PRMT R81, RZ, 0x7610, R81 ;  /* 0x00007610ff517816 */ /* 0x001fe20000000051 */
[----:B---3--:R-:W-:Y:S01]  /*186f0*/  IMAD.X R78, R88, 0x1, R78, P2 ;  /* 0x00000001584e7824 */ /* 0x008fe200010e064e */
[----:B--2---:R-:W-:-:S04]  /*18700*/  IADD3 R72, P2, PT, R4, R72, RZ ;  /* 0x0000004804487210 */ /* 0x004fc80007f5e0ff */
[----:B------:R0:W-:Y:S01]  /*18710*/  STL [R1+0x22c], R78 ;  /* 0x00022c4e01007387 */ /* 0x0001e20000100800 */
[----:B------:R-:W-:-:S05]  /*18720*/  @!P1 IMAD.MOV.U32 R47, RZ, RZ, R78 ;  /* 0x000000ffff2f9224 */ /* 0x000fca00078e004e */
[----:B------:R1:W2:Y:S04]  /*18730*/  @!P1 LDG.E.U8 R81, desc[UR18][R46.64] ;  /* 0x000000122e519981 */ /* 0x0002a8000c1e1100 */
[----:B0-----:R-:W3:Y:S01]  /*18740*/  LDL.LU R78, [R1+0x2ec] ;  /* 0x0002ec00014e7983 */ /* 0x001ee20000300800 */
[----:B----4-:R-:W-:-:S03]  /*18750*/  IMAD.X R77, R88, 0x1, R77, P2 ;  /* 0x00000001584d7824 */ /* 0x010fc600010e064d */
[----:B------:R-:W4:Y:S01]  /*18760*/  LDL.LU R76, [R1+0x2f0] ;  /* 0x0002f000014c7983 */ /* 0x000f220000300800 */
[----:B-1----:R-:W-:-:S03]  /*18770*/  @!P1 IMAD.MOV.U32 R46, RZ, RZ, R72 ;  /* 0x000000ffff2e9224 */ /* 0x002fc600078e0048 */
[----:B------:R0:W-:Y:S04]  /*18780*/  STL [R1+0x270], R72 ;  /* 0x0002704801007387 */ /* 0x0001e80000100800 */
[----:B------:R1:W-:Y:S01]  /*18790*/  STL [R1+0x26c], R77 ;  /* 0x00026c4d01007387 */ /* 0x0003e20000100800 */
[----:B------:R-:W-:-:S03]  /*187a0*/  @!P1 IMAD.MOV.U32 R47, RZ, RZ, R77 ;  /* 0x000000ffff2f9224 */ /* 0x000fc600078e004d */
[----:B0-----:R-:W2:Y:S01]  /*187b0*/  LDL.LU R72, [R1+0x330] ;  /* 0x0003300001487983 */ /* 0x001ea20000300800 */
[----:B------:R-:W-:-:S05]  /*187c0*/  IADD3 R0, P2, PT, R4, R0, RZ ;  /* 0x0000000004007210 */ /* 0x000fca0007f5e0ff */
[----:B------:R-:W-:Y:S01]  /*187d0*/  IMAD.X R71, R88, 0x1, R71, P2 ;  /* 0x0000000158477824 */ /* 0x000fe200010e0647 */
[----:B------:R-:W-:Y:S04]  /*187e0*/  STL [R1+0x2b0], R0 ;  /* 0x0002b00001007387 */ /* 0x000fe80000100800 */
[----:B------:R-:W-:Y:S04]  /*187f0*/  STL [R1+0x2ac], R71 ;  /* 0x0002ac4701007387 */ /* 0x000fe80000100800 */
[----:B-1----:R-:W2:Y:S04]  /*18800*/  LDL.LU R77, [R1+0x32c] ;  /* 0x00032c00014d7983 */ /* 0x002ea80000300800 */
[----:B------:R0:W-:Y:S04]  /*18810*/  STS.U8 [R68+UR9+0x4980], R83 ;  /* 0x0049805344007988 */ /* 0x0001e80008000009 */
[----:B------:R1:W-:Y:S01]  /*18820*/  STS.U8 [R68+UR9+0x4d80], R85 ;  /* 0x004d805544007988 */ /* 0x0003e20008000009 */
[----:B0-----:R-:W-:-:S02]  /*18830*/  PRMT R83, RZ, 0x7610, R83 ;  /* 0x00007610ff537816 */ /* 0x001fc40000000053 */
[----:B-1----:R-:W-:-:S04]  /*18840*/  PRMT R85, RZ, 0x7610, R85 ;  /* 0x00007610ff557816 */ /* 0x002fc80000000055 */
[----:B------:R0:W2:Y:S04]  /*18850*/  @!P1 LDG.E.U8 R83, desc[UR18][R46.64] ;  /* 0x000000122e539981 */ /* 0x0000a8000c1e1100 */
[----:B------:R1:W-:Y:S01]  /*18860*/  STS.U8 [R68+UR9+0x5180], R87 ;  /* 0x0051805744007988 */ /* 0x0003e20008000009 */
[----:B0-----:R-:W-:Y:S02]  /*18870*/  @!P1 IMAD.MOV.U32 R47, RZ, RZ, R71 ;  /* 0x000000ffff2f9224 */ /* 0x001fe400078e0047 */
[----:B------:R-:W-:Y:S01]  /*18880*/  @!P1 IMAD.MOV.U32 R46, RZ, RZ, R0 ;  /* 0x000000ffff2e9224 */ /* 0x000fe200078e0000 */
[----:B------:R-:W2:Y:S04]  /*18890*/  LDL.LU R71, [R1+0x36c] ;  /* 0x00036c0001477983 */ /* 0x000ea80000300800 */
[----:B------:R-:W2:Y:S01]  /*188a0*/  LDL.LU R0, [R1+0x370] ;  /* 0x0003700001007983 */ /* 0x000ea20000300800 */
[----:B-1----:R-:W-:-:S03]  /*188b0*/  PRMT R87, RZ, 0x7610, R87 ;  /* 0x00007610ff577816 */ /* 0x002fc60000000057 */
[----:B------:R0:W2:Y:S01]  /*188c0*/  @!P1 LDG.E.U8 R85, desc[UR18][R46.64] ;  /* 0x000000122e559981 */ /* 0x0000a2000c1e1100 */
[----:B------:R-:W-:Y:S01]  /*188d0*/  IMAD.MOV.U32 R90, RZ, RZ, R84 ;  /* 0x000000ffff5a7224 */ /* 0x000fe200078e0054 */
[----:B----4-:R-:W-:-:S05]  /*188e0*/  IADD3 R76, P2, PT, R4, R76, RZ ;  /* 0x0000004c044c7210 */ /* 0x010fca0007f5e0ff */
[----:B---3--:R-:W-:Y:S01]  /*188f0*/  IMAD.X R78, R88, 0x1, R78, P2 ;  /* 0x00000001584e7824 */ /* 0x008fe200010e064e */
[----:B------:R1:W-:Y:S01]  /*18900*/  STL [R1+0x2f0], R76 ;  /* 0x0002f04c01007387 */ /* 0x0003e20000100800 */
[----:B0-----:R-:W-:Y:S02]  /*18910*/  @!P1 IMAD.MOV.U32 R46, RZ, RZ, R76 ;  /* 0x000000ffff2e9224 */ /* 0x001fe400078e004c */
[----:B------:R-:W-:Y:S01]  /*18920*/  @!P1 IMAD.MOV.U32 R47, RZ, RZ, R78 ;  /* 0x000000ffff2f9224 */ /* 0x000fe200078e004e */
[----:B--2---:R-:W-:Y:S01]  /*18930*/  IADD3 R72, P2, PT, R4, R72, RZ ;  /* 0x0000004804487210 */ /* 0x004fe20007f5e0ff */
[----:B------:R-:W-:Y:S04]  /*18940*/  STL [R1+0x2ec], R78 ;  /* 0x0002ec4e01007387 */ /* 0x000fe80000100800 */
[----:B-1----:R-:W2:Y:S04]  /*18950*/  LDL.LU R76, [R1+0x3b0] ;  /* 0x0003b000014c7983 */ /* 0x002ea80000300800 */
[----:B------:R-:W3:Y:S04]  /*18960*/  LDL.LU R84, [R1+0x70] ;  /* 0x0000700001547983 */ /* 0x000ee80000300800 */
[----:B------:R-:W4:Y:S04]  /*18970*/  LDL.LU R86, [R1+0x50] ;  /* 0x0000500001567983 */ /* 0x000f280000300800 */
[----:B------:R0:W4:Y:S01]  /*18980*/  @!P1 LDG.E.U8 R87, desc[UR18][R46.64] ;  /* 0x000000122e579981 */ /* 0x000122000c1e1100 */
[----:B------:R-:W-:-:S03]  /*18990*/  IMAD.X R77, R88, 0x1, R77, P2 ;  /* 0x00000001584d7824 */ /* 0x000fc600010e064d */
[----:B------:R-:W-:Y:S04]  /*189a0*/  STL [R1+0x330], R72 ;  /* 0x0003304801007387 */ /* 0x000fe80000100800 */
[----:B------:R1:W-:Y:S01]  /*189b0*/  STL [R1+0x32c], R77 ;  /* 0x00032c4d01007387 */ /* 0x0003e20000100800 */
[----:B0-----:R-:W-:-:S03]  /*189c0*/  @!P1 IMAD.MOV.U32 R47, RZ, RZ, R77 ;  /* 0x000000ffff2f9224 */ /* 0x001fc600078e004d */
[----:B-1----:R-:W4:Y:S01]  /*189d0*/  LDL.LU R77, [R1+0x3ac] ;  /* 0x0003ac00014d7983 */ /* 0x002f220000300800 */
[----:B------:R-:W-:-:S03]  /*189e0*/  @!P1 IMAD.MOV.U32 R46, RZ, RZ, R72 ;  /* 0x000000ffff2e9224 */ /* 0x000fc600078e0048 */
[----:B------:R0:W-:Y:S04]  /*189f0*/  STS.U8 [R68+UR9+0x5580], R89 ;  /* 0x0055805944007988 */ /* 0x0001e80008000009 */
[----:B------:R1:W-:Y:S01]  /*18a00*/  STS.U8 [R68+UR9+0x5980], R91 ;  /* 0x0059805b44007988 */ /* 0x0003e20008000009 */
[----:B0-----:R-:W-:Y:S02]  /*18a10*/  PRMT R89, RZ, 0x7610, R89 ;  /* 0x00007610ff597816 */ /* 0x001fe40000000059 */
[----:B------:R-:W-:-:S04]  /*18a20*/  IADD3 R0, P2, PT, R4, R0, RZ ;  /* 0x0000000004007210 */ /* 0x000fc80007f5e0ff */
[----:B------:R0:W4:Y:S01]  /*18a30*/  @!P1 LDG.E.U8 R89, desc[UR18][R46.64] ;  /* 0x000000122e599981 */ /* 0x000122000c1e1100 */
[----:B------:R-:W-:Y:S01]  /*18a40*/  IMAD.X R71, R88, 0x1, R71, P2 ;  /* 0x0000000158477824 */ /* 0x000fe200010e0647 */
[----:B-1----:R-:W-:Y:S02]  /*18a50*/  PRMT R91, RZ, 0x7610, R91 ;  /* 0x00007610ff5b7816 */ /* 0x002fe4000000005b */
[----:B------:R-:W-:Y:S04]  /*18a60*/  STL [R1+0x370], R0 ;  /* 0x0003700001007387 */ /* 0x000fe80000100800 */
[----:B------:R1:W-:Y:S01]  /*18a70*/  STL [R1+0x36c], R71 ;  /* 0x00036c4701007387 */ /* 0x0003e20000100800 */
[----:B0-----:R-:W-:Y:S02]  /*18a80*/  @!P1 IMAD.MOV.U32 R46, RZ, RZ, R0 ;  /* 0x000000ffff2e9224 */ /* 0x001fe400078e0000 */
[----:B------:R-:W-:Y:S01]  /*18a90*/  @!P1 IMAD.MOV.U32 R47, RZ, RZ, R71 ;  /* 0x000000ffff2f9224 */ /* 0x000fe200078e0047 */
[----:B------:R-:W4:Y:S04]  /*18aa0*/  LDL.LU R72, [R1+0x6c8] ;  /* 0x0006c80001487983 */ /* 0x000f280000300800 */
[----:B------:R-:W4:Y:S04]  /*18ab0*/  LDL.LU R79, [R1+0x6b4] ;  /* 0x0006b400014f7983 */ /* 0x000f280000300800 */
[----:B-1----:R-:W4:Y:S04]  /*18ac0*/  LDL.LU R71, [R1+0x100] ;  /* 0x0001000001477983 */ /* 0x002f280000300800 */
[----:B------:R-:W4:Y:S04]  /*18ad0*/  LDL.LU R0, [R1+0xe4] ;  /* 0x0000e40001007983 */ /* 0x000f280000300800 */
[----:B------:R0:W-:Y:S04]  /*18ae0*/  STS.U8 [R68+UR9+0x5d80], R93 ;  /* 0x005d805d44007988 */ /* 0x0001e80008000009 */
[----:B------:R-:W4:Y:S04]  /*18af0*/  LDL.LU R78, [R1+0xc8] ;  /* 0x0000c800014e7983 */ /* 0x000f280000300800 */
[----:B------:R1:W4:Y:S01]  /*18b00*/  @!P1 LDG.E.U8 R91, desc[UR18][R46.64] ;  /* 0x000000122e5b9981 */ /* 0x000322000c1e1100 */
[----:B0-----:R-:W-:-:S03]  /*18b10*/  PRMT R93, RZ, 0x7610, R93 ;  /* 0x00007610ff5d7816 */ /* 0x001fc6000000005d */
[----:B------:R-:W4:Y:S04]  /*18b20*/  LDL.LU R92, [R1+0xac] ;  /* 0x0000ac00015c7983 */ /* 0x000f280000300800 */
[----:B------:R-:W-:Y:S01]  /*18b30*/  STS.U8 [R68+UR9+0x6180], R90 ;  /* 0x0061805a44007988 */ /* 0x000fe20008000009 */
[----:B--2---:R-:W-:-:S05]  /*18b40*/  IADD3 R76, P2, PT, R4, R76, RZ ;  /* 0x0000004c044c7210 */ /* 0x004fca0007f5e0ff */
[----:B-1----:R-:W-:Y:S01]  /*18b50*/  @!P1 IMAD.MOV.U32 R46, RZ, RZ, R76 ;  /* 0x000000ffff2e9224 */ /* 0x002fe200078e004c */
[----:B------:R0:W-:Y:S04]  /*18b60*/  STL [R1+0x3b0], R76 ;  /* 0x0003b04c01007387 */ /* 0x0001e80000100800 */
[----:B---3--:R-:W-:Y:S01]  /*18b70*/  STS.U8 [R68+UR9+0x6580], R84 ;  /* 0x0065805444007988 */ /* 0x008fe20008000009 */
[----:B----4-:R-:W-:-:S04]  /*18b80*/  IMAD.X R77, R88, 0x1, R77, P2 ;  /* 0x00000001584d7824 */ /* 0x010fc800010e064d */
[----:B------:R-:W-:Y:S01]  /*18b90*/  @!P1 IMAD.MOV.U32 R47, RZ, RZ, R77 ;  /* 0x000000ffff2f9224 */ /* 0x000fe200078e004d */
[----:B------:R1:W-:Y:S04]  /*18ba0*/  STL [R1+0x3ac], R77 ;  /* 0x0003ac4d01007387 */ /* 0x0003e80000100800 */
[----:B0-----:R-:W2:Y:S04]  /*18bb0*/  LDL.LU R76, [R1+0x6c] ;  /* 0x00006c00014c7983 */ /* 0x001ea80000300800 */
[----:B------:R0:W3:Y:S04]  /*18bc0*/  @!P1 LDG.E.U8 R93, desc[UR18][R46.64] ;  /* 0x000000122e5d9981 */ /* 0x0000e8000c1e1100 */
[----:B-1----:R-:W4:Y:S04]  /*18bd0*/  LDL.LU R77, [R1+0x4c] ;  /* 0x00004c00014d7983 */ /* 0x002f280000300800 */
[----:B------:R-:W2:Y:S04]  /*18be0*/  LDL.LU R88, [R1+0x28] ;  /* 0x0000280001587983 */ /* 0x000ea80000300800 */
[----:B------:R-:W2:Y:S04]  /*18bf0*/  LDL.LU R46, [R1+0x11c] ;  /* 0x00011c00012e7983 */ /* 0x000ea80000300800 */
[----:B------:R-:W2:Y:S04]  /*18c00*/  LDL.LU R47, [R1+0x8c] ;  /* 0x00008c00012f7983 */ /* 0x000ea80000300800 */
[----:B------:R-:W2:Y:S04]  /*18c10*/  LDL.LU R90, [R1+0x4] ;  /* 0x00000400015a7983 */ /* 0x000ea80000300800 */
[----:B------:R-:W2:Y:S04]  /*18c20*/  LDL.LU R84, [R1+0x84c] ;  /* 0x00084c0001547983 */ /* 0x000ea80000300800 */
[----:B------:R-:W-:Y:S04]  /*18c30*/  STS.U8 [R68+UR9+0x6980], R86 ;  /* 0x0069805644007988 */ /* 0x000fe80008000009 */
[----:B--2---:R-:W-:Y:S04]  /*18c40*/  STS.U8 [R68+UR9+0x6d80], R84 ;  /* 0x006d805444007988 */ /* 0x004fe80008000009 */
[----:B------:R-:W-:Y:S04]  /*18c50*/  STS.U8 [R68+UR9+0x7180], R82 ;  /* 0x0071805244007988 */ /* 0x000fe80008000009 */
[----:B------:R-:W-:Y:S04]  /*18c60*/  STS.U8 [R68+UR9+0x7580], R80 ;  /* 0x0075805044007988 */ /* 0x000fe80008000009 */
[----:B------:R1:W-:Y:S02]  /*18c70*/  STS.U8 [R68+UR9+0x7980], R75 ;  /* 0x0079804b44007988 */ /* 0x0003e40008000009 */
[----:B-1----:R-:W-:-:S02]  /*18c80*/  LOP3.LUT R75, R2, 0x30, RZ, 0x3c, !PT ;  /* 0x00000030024b7812 */ /* 0x002fc400078e3cff */
[----:B------:R-:W2:Y:S04]  /*18c90*/  LDL.LU R68, [R1+0x6c4] ;  /* 0x0006c40001447983 */ /* 0x000ea80000300800 */
[----:B------:R-:W2:Y:S04]  /*18ca0*/  LDL.LU R86, [R1+0x6b0] ;  /* 0x0006b00001567983 */ /* 0x000ea80000300800 */
[----:B------:R-:W2:Y:S04]  /*18cb0*/  LDL.LU R82, [R1+0x69c] ;  /* 0x00069c0001527983 */ /* 0x000ea80000300800 */
[----:B------:R-:W2:Y:S04]  /*18cc0*/  LDL.LU R84, [R1+0x118] ;  /* 0x0001180001547983 */ /* 0x000ea80000300800 */
[----:B------:R1:W-:Y:S04]  /*18cd0*/  STS.U8 [R75+UR9+0x7d80], R66 ;  /* 0x007d80424b007988 */ /* 0x0003e80008000009 */
[----:B-1----:R-:W2:Y:S01]  /*18ce0*/  LDL.LU R66, [R1+0x6a0] ;  /* 0x0006a00001427983 */ /* 0x002ea20000300800 */
[----:B------:R-:W-:-:S05]  /*18cf0*/  LOP3.LUT R80, R2, 0x40, RZ, 0x3c, !PT ;  /* 0x0000004002507812 */ /* 0x000fca00078e3cff */
[----:B------:R1:W-:Y:S04]  /*18d00*/  STS.U8 [R80+UR9+0x4200], R72 ;  /* 0x0042004850007988 */ /* 0x0003e80008000009 */
[----:B------:R0:W-:Y:S04]  /*18d10*/  STS.U8 [R80+UR9+0x4600], R79 ;  /* 0x0046004f50007988 */ /* 0x0001e80008000009 */
[----:B-1----:R-:W3:Y:S04]  /*18d20*/  LDL.LU R72, [R1+0x848] ;  /* 0x0008480001487983 */ /* 0x002ee80000300800 */
[----:B0-----:R-:W3:Y:S04]  /*18d30*/  LDL.LU R79, [R1+0x844] ;  /* 0x00084400014f7983 */ /* 0x001ee80000300800 */
[----:B--2---:R-:W-:Y:S04]  /*18d40*/  STS.U8 [R80+UR9+0x4a00], R66 ;  /* 0x004a004250007988 */ /* 0x004fe80008000009 */
[----:B------:R-:W-:Y:S04]  /*18d50*/  STS.U8 [R80+UR9+0x4e00], R46 ;  /* 0x004e002e50007988 */ /* 0x000fe80008000009 */
[----:B------:R0:W-:Y:S04]  /*18d60*/  STS.U8 [R80+UR9+0x5200], R71 ;  /* 0x0052004750007988 */ /* 0x0001e80008000009 */
[----:B------:R1:W-:Y:S04]  /*18d70*/  STS.U8 [R80+UR9+0x5600], R0 ;  /* 0x0056000050007988 */ /* 0x0003e80008000009 */
[----:B------:R2:W-:Y:S04]  /*18d80*/  STS.U8 [R80+UR9+0x5a00], R78 ;  /* 0x005a004e50007988 */ /* 0x0005e80008000009 */
[----:B0-----:R-:W3:Y:S04]  /*18d90*/  LDL.LU R71, [R1+0xfc] ;  /* 0x0000fc0001477983 */ /* 0x001ee80000300800 */
[----:B-1----:R-:W3:Y:S04]  /*18da0*/  LDL.LU R0, [R1+0xe0] ;  /* 0x0000e00001007983 */ /* 0x002ee80000300800 */
[----:B------:R0:W-:Y:S04]  /*18db0*/  STS.U8 [R80+UR9+0x5e00], R92 ;  /* 0x005e005c50007988 */ /* 0x0001e80008000009 */
[----:B--2---:R-:W2:Y:S04]  /*18dc0*/  LDL.LU R78, [R1+0xc4] ;  /* 0x0000c400014e7983 */ /* 0x004ea80000300800 */
[----:B0-----:R-:W2:Y:S04]  /*18dd0*/  LDL.LU R92, [R1+0xa8] ;  /* 0x0000a800015c7983 */ /* 0x001ea80000300800 */
[----:B------:R0:W-:Y:S04]  /*18de0*/  STS.U8 [R80+UR9+0x6200], R47 ;  /* 0x0062002f50007988 */ /* 0x0001e80008000009 */
[----:B------:R-:W-:Y:S04]  /*18df0*/  STS.U8 [R80+UR9+0x6600], R76 ;  /* 0x0066004c50007988 */ /* 0x000fe80008000009 */
[----:B----4-:R-:W-:Y:S04]  /*18e00*/  STS.U8 [R80+UR9+0x6a00], R77 ;  /* 0x006a004d50007988 */ /* 0x010fe80008000009 */
[----:B------:R-:W-:Y:S04]  /*18e10*/  STS.U8 [R80+UR9+0x6e00], R88 ;  /* 0x006e005850007988 */ /* 0x000fe80008000009 */
[----:B------:R-:W-:Y:S04]  /*18e20*/  STS.U8 [R80+UR9+0x7200], R90 ;  /* 0x0072005a50007988 */ /* 0x000fe80008000009 */
[----:B0-----:R-:W4:Y:S04]  /*18e30*/  LDL.LU R47, [R1+0x20] ;  /* 0x00002000012f7983 */ /* 0x001f280000300800 */
[----:B---3--:R0:W-:Y:S04]  /*18e40*/  STS.U8 [R80+UR9+0x7600], R79 ;  /* 0x0076004f50007988 */ /* 0x0081e80008000009 */
[----:B------:R1:W-:Y:S04]  /*18e50*/  STS.U8 [R80+UR9+0x7a00], R72 ;  /* 0x007a004850007988 */ /* 0x0003e80008000009 */
[----:B------:R3:W-:Y:S04]  /*18e60*/  STS.U8 [R80+UR9+0x7e00], R64 ;  /* 0x007e004050007988 */ /* 0x0007e80008000009 */
[----:B0-----:R-:W4:Y:S04]  /*18e70*/  LDL.LU R79, [R1+0x68] ;  /* 0x00006800014f7983 */ /* 0x001f280000300800 */
[----:B-1----:R-:W4:Y:S04]  /*18e80*/  LDL.LU R72, [R1+0x44] ;  /* 0x0000440001487983 */ /* 0x002f280000300800 */
[----:B---3--:R-:W3:Y:S01]  /*18e90*/  LDL.LU R64, [R1+0x84] ;  /* 0x0000840001407983 */ /* 0x008ee20000300800 */
[----:B------:R-:W-:-:S03]  /*18ea0*/  LOP3.LUT R66, R2, 0x50, RZ, 0x3c, !PT ;  /* 0x0000005002427812 */ /* 0x000fc600078e3cff */
[----:B------:R-:W4:Y:S04]  /*18eb0*/  LDL.LU R2, [R1+0x6c0] ;  /* 0x0006c00001027983 */ /* 0x000f280000300800 */
[----:B------:R-:W4:Y:S04]  /*18ec0*/  LDL.LU R76, [R1+0x6ac] ;  /* 0x0006ac00014c7983 */ /* 0x000f280000300800 */
[----:B------:R-:W4:Y:S04]  /*18ed0*/  LDL.LU R77, [R1+0x698] ;  /* 0x00069800014d7983 */ /* 0x000f280000300800 */
[----:B------:R-:W4:Y:S04]  /*18ee0*/  LDL.LU R88, [R1+0x114] ;  /* 0x0001140001587983 */ /* 0x000f280000300800 */
[----:B------:R0:W-:Y:S04]  /*18ef0*/  STS.U8 [R66+UR9+0x4280], R68 ;  /* 0x0042804442007988 */ /* 0x0001e80008000009 */
[----:B------:R-:W4:Y:S04]  /*18f00*/  LDL.LU R90, [R1+0xf8] ;  /* 0x0000f800015a7983 */ /* 0x000f280000300800 */
[----:B------:R1:W-:Y:S04]  /*18f10*/  STS.U8 [R66+UR9+0x4680], R86 ;  /* 0x0046805642007988 */ /* 0x0003e80008000009 */
[----:B0-----:R-:W4:Y:S04]  /*18f20*/  LDL.LU R68, [R1+0xdc] ;  /* 0x0000dc0001447983 */ /* 0x001f280000300800 */
[----:B------:R0:W-:Y:S04]  /*18f30*/  STS.U8 [R66+UR9+0x4a80], R82 ;  /* 0x004a805242007988 */ /* 0x0001e80008000009 */
[----:B-1----:R-:W4:Y:S04]  /*18f40*/  LDL.LU R86, [R1+0xc0] ;  /* 0x0000c00001567983 */ /* 0x002f280000300800 */
[----:B------:R1:W-:Y:S04]  /*18f50*/  STS.U8 [R66+UR9+0x4e80], R84 ;  /* 0x004e805442007988 */ /* 0x0003e80008000009 */
[----:B0-----:R-:W4:Y:S04]  /*18f60*/  LDL.LU R82, [R1+0xa4] ;  /* 0x0000a40001527983 */ /* 0x001f280000300800 */
[----:B-1----:R-:W4:Y:S04]  /*18f70*/  LDL.LU R84, [R1+0x80] ;  /* 0x0000800001547983 */ /* 0x002f280000300800 */
[----:B------:R-:W4:Y:S04]  /*18f80*/  LDL.LU R46, [R1+0x5c] ;  /* 0x00005c00012e7983 */ /* 0x000f280000300800 */
[----:B------:R0:W-:Y:S04]  /*18f90*/  STS.U8 [R66+UR9+0x5280], R71 ;  /* 0x0052804742007988 */ /* 0x0001e80008000009 */
[----:B------:R1:W-:Y:S04]  /*18fa0*/  STS.U8 [R66+UR9+0x5680], R0 ;  /* 0x0056800042007988 */ /* 0x0003e80008000009 */
[----:B0-----:R-:W4:Y:S04]  /*18fb0*/  LDL.LU R71, [R1+0x840] ;  /* 0x0008400001477983 */ /* 0x001f280000300800 */
[----:B-1----:R0:W5:Y:S04]  /*18fc0*/  LDL.LU R0, [R1+0x83c] ;  /* 0x00083c0001007983 */ /* 0x0021680000300800 */
[----:B--2---:R1:W-:Y:S04]  /*18fd0*/  STS.U8 [R66+UR9+0x5a80], R78 ;  /* 0x005a804e42007988 */ /* 0x0043e80008000009 */
[----:B------:R2:W-:Y:S04]  /*18fe0*/  STS.U8 [R66+UR9+0x5e80], R92 ;  /* 0x005e805c42007988 */ /* 0x0005e80008000009 */
[----:B-1----:R-:W4:Y:S04]  /*18ff0*/  LDL.LU R78, [R1+0x838] ;  /* 0x00083800014e7983 */ /* 0x002f280000300800 */
[----:B--2---:R-:W2:Y:S04]  /*19000*/  LDL.LU R92, [R1+0x834] ;  /* 0x00083400015c7983 */ /* 0x004ea80000300800 */
[----:B---3--:R1:W-:Y:S04]  /*19010*/  STS.U8 [R66+UR9+0x6280], R64 ;  /* 0x0062804042007988 */ /* 0x0083e80008000009 */
[----:B----4-:R3:W-:Y:S04]  /*19020*/  STS.U8 [R66+UR9+0x6680], R79 ;  /* 0x0066804f42007988 */ /* 0x0107e80008000009 */
[----:B-1----:R-:W4:Y:S01]  /*19030*/  LDL.LU R64, [R1+0xbc] ;  /* 0x0000bc0001407983 */ /* 0x002f220000300800 */
[----:B---3--:R-:W1:Y:S03]  /*19040*/  S2R R79, SR_TID.X ;  /* 0x00000000004f7919 */ /* 0x008e660000002100 */
[----:B------:R3:W-:Y:S04]  /*19050*/  STS.U8 [R66+UR9+0x6a80], R72 ;  /* 0x006a804842007988 */ /* 0x0007e80008000009 */
[----:B------:R0:W-:Y:S04]  /*19060*/  STS.U8 [R66+UR9+0x6e80], R47 ;  /* 0x006e802f42007988 */ /* 0x0001e80008000009 */
[----:B---3--:R-:W3:Y:S01]  /*19070*/  LDL.LU R72, [R1+0x9c] ;  /* 0x00009c0001487983 */ /* 0x008ee20000300800 */
[----:B-1----:R-:W-:-:S04]  /*19080*/  LOP3.LUT R79, R79, 0x7f, RZ, 0xc0, !PT ;  /* 0x0000007f4f4f7812 */ /* 0x002fc800078ec0ff */
[C---:B0-----:R-:W-:Y:S01]  /*19090*/  LOP3.LUT R47, R79.reuse, 0x60, RZ, 0x3c, !PT ;  /* 0x000000604f2f7812 */ /* 0x041fe200078e3cff */
[----:B--2---:R0:W-:Y:S04]  /*190a0*/  STS.U8 [R66+UR9+0x7280], R92 ;  /* 0x0072805c42007988 */ /* 0x0041e80008000009 */
[----:B------:R1:W-:Y:S04]  /*190b0*/  STS.U8 [R66+UR9+0x7680], R78 ;  /* 0x0076804e42007988 */ /* 0x0003e80008000009 */
[----:B------:R2:W-:Y:S04]  /*190c0*/  STS.U8 [R66+UR9+0x7a80], R71 ;  /* 0x007a804742007988 */ /* 0x0005e80008000009 */
[----:B0-----:R-:W3:Y:S04]  /*190d0*/  LDL.LU R92, [R1+0xd8] ;  /* 0x0000d800015c7983 */ /* 0x001ee80000300800 */
[----:B-1----:R-:W3:Y:S04]  /*190e0*/  LDL.LU R78, [R1+0xf4] ;  /* 0x0000f400014e7983 */ /* 0x002ee80000300800 */
[----:B--2---:R-:W2:Y:S04]  /*190f0*/  LDL.LU R71, [R1+0x110] ;  /* 0x0001100001477983 */ /* 0x004ea80000300800 */
[----:B------:R0:W-:Y:S04]  /*19100*/  STS.U8 [R66+UR9+0x7e80], R63 ;  /* 0x007e803f42007988 */ /* 0x0001e80008000009 */
[----:B------:R1:W-:Y:S04]  /*19110*/  STS.U8 [R47+UR9+0x4300], R2 ;  /* 0x004300022f007988 */ /* 0x0003e80008000009 */
[----:B------:R4:W-:Y:S04]  /*19120*/  STS.U8 [R47+UR9+0x4700], R76 ;  /* 0x0047004c2f007988 */ /* 0x0009e80008000009 */
[----:B0-----:R-:W2:Y:S04]  /*19130*/  LDL.LU R63, [R1+0x694] ;  /* 0x00069400013f7983 */ /* 0x001ea80000300800 */
[----:B-1----:R0:W5:Y:S04]  /*19140*/  LDL.LU R2, [R1+0x830] ;  /* 0x0008300001027983 */ /* 0x0021680000300800 */
[----:B----4-:R-:W4:Y:S04]  /*19150*/  LDL.LU R76, [R1+0x82c] ;  /* 0x00082c00014c7983 */ /* 0x010f280000300800 */
[----:B------:R1:W-:Y:S04]  /*19160*/  STS.U8 [R47+UR9+0x4b00], R77 ;  /* 0x004b004d2f007988 */ /* 0x0003e80008000009 */
[----:B------:R0:W-:Y:S04]  /*19170*/  STS.U8 [R47+UR9+0x4f00], R88 ;  /* 0x004f00582f007988 */ /* 0x0001e80008000009 */
[----:B------:R0:W-:Y:S04]  /*19180*/  STS.U8 [R47+UR9+0x5300], R90 ;  /* 0x0053005a2f007988 */ /* 0x0001e80008000009 */
[----:B-1----:R-:W2:Y:S04]  /*19190*/  LDL.LU R77, [R1+0x828] ;  /* 0x00082800014d7983 */ /* 0x002ea80000300800 */
[----:B0-----:R-:W2:Y:S04]  /*191a0*/  LDL.LU R88, [R1+0x824] ;  /* 0x0008240001587983 */ /* 0x001ea80000300800 */
[----:B------:R-:W2:Y:S04]  /*191b0*/  LDL.LU R90, [R1+0x820] ;  /* 0x00082000015a7983 */ /* 0x000ea80000300800 */
[----:B------:R0:W-:Y:S04]  /*191c0*/  STS.U8 [R47+UR9+0x5700], R68 ;  /* 0x005700442f007988 */ /* 0x0001e80008000009 */
[----:B------:R1:W-:Y:S04]  /*191d0*/  STS.U8 [R47+UR9+0x5b00], R86 ;  /* 0x005b00562f007988 */ /* 0x0003e80008000009 */
[----:B------:R1:W-:Y:S04]  /*191e0*/  STS.U8 [R47+UR9+0x5f00], R82 ;  /* 0x005f00522f007988 */ /* 0x0003e80008000009 */
[----:B0-----:R-:W2:Y:S04]  /*191f0*/  LDL.LU R68, [R1+0x81c] ;  /* 0x00081c0001447983 */ /* 0x001ea80000300800 */
[----:B-1----:R-:W2:Y:S04]  /*19200*/  LDL.LU R86, [R1+0x818] ;  /* 0x0008180001567983 */ /* 0x002ea80000300800 */
[----:B------:R-:W2:Y:S04]  /*19210*/  LDL.LU R82, [R1+0x814] ;  /* 0x0008140001527983 */ /* 0x000ea80000300800 */
[----:B------:R0:W-:Y:S04]  /*19220*/  STS.U8 [R47+UR9+0x6300], R84 ;  /* 0x006300542f007988 */ /* 0x0001e80008000009 */
[----:B0-----:R-:W2:Y:S04]  /*19230*/  LDL.LU R84, [R1+0x810] ;  /* 0x0008100001547983 */ /* 0x001ea80000300800 */
[----:B------:R-:W-:Y:S04]  /*19240*/  STS.U8 [R47+UR9+0x6700], R46 ;  /* 0x0067002e2f007988 */ /* 0x000fe80008000009 */
[----:B--2---:R0:W-:Y:S04]  /*19250*/  STS.U8 [R47+UR9+0x6b00], R84 ;  /* 0x006b00542f007988 */ /* 0x0041e80008000009 */
[----:B------:R1:W-:Y:S04]  /*19260*/  STS.U8 [R47+UR9+0x6f00], R86 ;  /* 0x006f00562f007988 */ /* 0x0003e80008000009 */
[----:B------:R2:W-:Y:S04]  /*19270*/  STS.U8 [R47+UR9+0x7300], R90 ;  /* 0x0073005a2f007988 */ /* 0x0005e80008000009 */
[----:B0-----:R-:W3:Y:S04]  /*19280*/  LDL.LU R84, [R1+0x80c] ;  /* 0x00080c0001547983 */ /* 0x001ee80000300800 */
[----:B-1----:R-:W3:Y:S04]  /*19290*/  LDL.LU R86, [R1+0x808] ;  /* 0x0008080001567983 */ /* 0x002ee80000300800 */
[----:B--2---:R-:W2:Y:S04]  /*192a0*/  LDL.LU R90, [R1+0x6a4] ;  /* 0x0006a400015a7983 */ /* 0x004ea80000300800 */
[----:B------:R0:W-:Y:S04]  /*192b0*/  STS.U8 [R47+UR9+0x7700], R77 ;  /* 0x0077004d2f007988 */ /* 0x0001e80008000009 */
[----:B0-----:R-:W2:Y:S01]  /*192c0*/  LDL.LU R77, [R1+0x6bc] ;  /* 0x0006bc00014d7983 */ /* 0x001ea20000300800 */
[----:B------:R-:W-:-:S03]  /*192d0*/  LOP3.LUT R46, R79, 0x70, RZ, 0x3c, !PT ;  /* 0x000000704f2e7812 */ /* 0x000fc600078e3cff */
[----:B------:R-:W-:Y:S04]  /*192e0*/  STS.U8 [R47+UR9+0x7b00], R69 ;  /* 0x007b00452f007988 */ /* 0x000fe80008000009 */
[----:B------:R-:W-:Y:S04]  /*192f0*/  STS.U8 [R47+UR9+0x7f00], R61 ;  /* 0x007f003d2f007988 */ /* 0x000fe80008000009 */
[----:B--2---:R-:W-:Y:S04]  /*19300*/  STS.U8 [R46+UR9+0x4380], R77 ;  /* 0x0043804d2e007988 */ /* 0x004fe80008000009 */
[----:B------:R-:W-:Y:S04]  /*19310*/  STS.U8 [R46+UR9+0x4780], R90 ;  /* 0x0047805a2e007988 */ /* 0x000fe80008000009 */
[----:B------:R-:W-:Y:S04]  /*19320*/  STS.U8 [R46+UR9+0x4b80], R63 ;  /* 0x004b803f2e007988 */ /* 0x000fe80008000009 */
[----:B------:R-:W-:Y:S04]  /*19330*/  STS.U8 [R46+UR9+0x4f80], R71 ;  /* 0x004f80472e007988 */ /* 0x000fe80008000009 */
[----:B---3--:R-:W-:Y:S04]  /*19340*/  STS.U8 [R46+UR9+0x5380], R78 ;  /* 0x0053804e2e007988 */ /* 0x008fe80008000009 */
[----:B------:R-:W-:Y:S04]  /*19350*/  STS.U8 [R46+UR9+0x5780], R92 ;  /* 0x0057805c2e007988 */ /* 0x000fe80008000009 */
[----:B------:R-:W-:Y:S04]  /*19360*/  STS.U8 [R46+UR9+0x5b80], R64 ;  /* 0x005b80402e007988 */ /* 0x000fe80008000009 */
[----:B------:R-:W-:Y:S04]  /*19370*/  STS.U8 [R46+UR9+0x5f80], R72 ;  /* 0x005f80482e007988 */ /* 0x000fe80008000009 */
[----:B------:R0:W-:Y:S04]  /*19380*/  STS.U8 [R46+UR9+0x6380], R86 ;  /* 0x006380562e007988 */ /* 0x0001e80008000009 */
[----:B------:R1:W-:Y:S04]  /*19390*/  STS.U8 [R46+UR9+0x6780], R84 ;  /* 0x006780542e007988 */ /* 0x0003e80008000009 */
[----:B------:R2:W-:Y:S04]  /*193a0*/  STS.U8 [R46+UR9+0x6b80], R82 ;  /* 0x006b80522e007988 */ /* 0x0005e80008000009 */
[----:B0-----:R0:W5:Y:S04]  /*193b0*/  LDL.LU R86, [R1+0x804] ;  /* 0x0008040001567983 */ /* 0x0011680000300800 */
[----:B-1----:R0:W5:Y:S04]  /*193c0*/  LDL.LU R84, [R1+0x800] ;  /* 0x0008000001547983 */ /* 0x0021680000300800 */
[----:B--2---:R0:W5:Y:S04]  /*193d0*/  LDL.LU R82, [R1+0x7fc] ;  /* 0x0007fc0001527983 */ /* 0x0041680000300800 */
[----:B------:R1:W-:Y:S04]  /*193e0*/  STS.U8 [R46+UR9+0x6f80], R68 ;  /* 0x006f80442e007988 */ /* 0x0003e80008000009 */
[----:B-1----:R0:W5:Y:S04]  /*193f0*/  LDL.LU R68, [R1+0x7f8] ;  /* 0x0007f80001447983 */ /* 0x0021680000300800 */
[----:B------:R-:W-:Y:S04]  /*19400*/  STS.U8 [R46+UR9+0x7380], R88 ;  /* 0x007380582e007988 */ /* 0x000fe80008000009 */
[----:B----4-:R-:W-:Y:S04]  /*19410*/  STS.U8 [R46+UR9+0x7780], R76 ;  /* 0x0077804c2e007988 */ /* 0x010fe80008000009 */
[----:B------:R-:W-:Y:S04]  /*19420*/  STS.U8 [R46+UR9+0x7b80], R67 ;  /* 0x007b80432e007988 */ /* 0x000fe80008000009 */
[----:B------:R-:W-:Y:S01]  /*19430*/  STS.U8 [R46+UR9+0x7f80], R60 ;  /* 0x007f803c2e007988 */ /* 0x000fe20008000009 */
[----:B------:R-:W-:-:S03]  /*19440*/  LOP3.LUT R72, R79, 0x10, RZ, 0x3c, !PT ;  /* 0x000000104f487812 */ /* 0x000fc600078e3cff */
        /* <DEDUP_REMOVED lines=8> */
[----:B------:R0:W-:Y:S04]  /*194d0*/  STS.U8 [R72+UR9+0xa080], R14 ;  /* 0x00a0800e48007988 */ /* 0x0001e80008000009 */
[----:B------:R0:W-:Y:S01]  /*194e0*/  STS.U8 [R72+UR9+0xa480], R15 ;  /* 0x00a4800f48007988 */ /* 0x0001e20008000009 */
[----:B-1----:R-:W-:-:S03]  /*194f0*/  LOP3.LUT R79, R79, 0x20, RZ, 0x3c, !PT ;  /* 0x000000204f4f7812 */ /* 0x002fc600078e3cff */
[----:B------:R0:W-:Y:S04]  /*19500*/  STS.U8 [R72+UR9+0xa880], R16 ;  /* 0x00a8801048007988 */ /* 0x0001e80008000009 */
        /* <DEDUP_REMOVED lines=52> */
[----:B------:R0:W-:Y:S01]  /*19850*/  STS.U8 [R46+UR9+0xbb80], R93 ;  /* 0x00bb805d2e007988 */ /* 0x0001e20008000009 */
[----:B------:R1:W-:Y:S06]  /*19860*/  MEMBAR.ALL.CTA ;  /* 0x0000000000007992 */ /* 0x0003ec0000008000 */
[----:B-1----:R-:W1:Y:S01]  /*19870*/  FENCE.VIEW.ASYNC.S ;  /* 0x00000000000073c6 */ /* 0x002e620000000000 */
[----:B------:R-:W-:Y:S01]  /*19880*/  ULEA UR6, UR11, UR9, 0x3 ;  /* 0x000000090b067291 */ /* 0x000fe2000f8e18ff */
[----:B------:R-:W-:-:S03]  /*19890*/  UMOV UR4, UR5 ;  /* 0x0000000500047c82 */ /* 0x000fc60008000000 */
[----:B------:R-:W-:Y:S01]  /*198a0*/  UIADD3 UR6, UPT, UPT, UR6, 0xc000, URZ ;  /* 0x0000c00006067890 */ /* 0x000fe2000fffe0ff */
[----:B-1----:R-:W-:Y:S06]  /*198b0*/  BAR.SYNC.DEFER_BLOCKING 0x0 ;  /* 0x0000000000007b1d */ /* 0x002fec0000010000 */
[----:B0-----:R-:W-:Y:S05]  /*198c0*/  @P0 BRA `(.L_x_9) ;  /* 0x0000000000480947 */ /* 0x001fea0003800000 */
[----:B------:R-:W-:Y:S01]  /*198d0*/  UMOV UR13, 0x40004040 ;  /* 0x40004040000d7882 */ /* 0x000fe20000000000 */
[----:B------:R-:W-:Y:S01]  /*198e0*/  UMOV UR15, 0x40004040 ;  /* 0x40004040000f7882 */ /* 0x000fe20000000000 */
[----:B------:R-:W-:Y:S01]  /*198f0*/  UMOV UR16, 0x0 ;  /* 0x0000000000107882 */ /* 0x000fe20000000000 */
[----:B------:R-:W-:Y:S01]  /*19900*/  UMOV UR17, 0x8108010 ;  /* 0x0810801000117882 */ /* 0x000fe20000000000 */
[----:B------:R-:W-:Y:S01]  /*19910*/  UMOV UR32, 0x0 ;  /* 0x0000000000207882 */ /* 0x000fe20000000000 */
[----:B------:R-:W-:Y:S01]  /*19920*/  UMOV UR33, 0x8108010 ;  /* 0x0810801000217882 */ /* 0x000fe20000000000 */
[----:B------:R-:W-:Y:S01]  /*19930*/  UMOV UR34, 0x0 ;  /* 0x0000000000227882 */ /* 0x000fe20000000000 */
[----:B------:R-:W-:Y:S01]  /*19940*/  UMOV UR35, 0x8108010 ;  /* 0x0810801000237882 */ /* 0x000fe20000000000 */
[----:B------:R-:W-:Y:S01]  /*19950*/  UMOV UR7, URZ ;  /* 0x000000ff00077c82 */ /* 0x000fe20008000000 */
[----:B------:R0:W-:Y:S01]  /*19960*/  UTCQMMA gdesc[UR12], gdesc[UR14], tmem[UR8], tmem[UR16], idesc[UR17], UPT ;  /* 0x00ff100e0c0075ea */ /* 0x0001e2000b800308 */
        /* <DEDUP_REMOVED lines=8> */
.L_x_9:
[----:B------:R-:W2:Y:S04]  /*199f0*/  LDL R7, [R1+0x6f4] ;  /* 0x0006f40001077983 */ /* 0x000ea80000100800 */
[----:B------:R-:W2:Y:S01]  /*19a00*/  LDL.LU R6, [R1+0x6b8] ;  /* 0x0006b80001067983 */ /* 0x000ea20000300800 */
[----:B------:R-:W-:-:S04]  /*19a10*/  UIADD3 UR11, UPT, UPT, UR11, 0x1, URZ ;  /* 0x000000010b0b7890 */ /* 0x000fc8000fffe0ff */
[----:B------:R-:W-:-:S04]  /*19a20*/  UISETP.GT.AND UP1, UPT, UR11, 0x1, UPT ;  /* 0x000000010b00788c */ /* 0x000fc8000bf24270 */
[----:B0-----:R-:W-:Y:S02]  /*19a30*/  USEL UR5, URZ, 0x1, !UP1 ;  /* 0x00000001ff057887 */ /* 0x001fe4000c800000 */
[----:B------:R-:W-:Y:S02]  /*19a40*/  USEL UR11, UR11, URZ, !UP1 ;  /* 0x000000ff0b0b7287 */ /* 0x000fe4000c800000 */
[----:B------:R-:W-:Y:S01]  /*19a50*/  ULOP3.LUT UR5, UR4, UR5, URZ, 0x3c, !UPT ;  /* 0x0000000504057292 */ /* 0x000fe2000f8e3cff */
[----:B--2---:R-:W-:Y:S02]  /*19a60*/  ISETP.NE.U32.AND P1, PT, R6, R7, PT ;  /* 0x000000070600720c */ /* 0x004fe40003f25070 */
[----:B------:R-:W2:Y:S01]  /*19a70*/  LDL.LU R7, [R1+0x6cc] ;  /* 0x0006cc0001077983 */ /* 0x000ea20000300800 */
[----:B------:R-:W-:-:S03]  /*19a80*/  IMAD.U32 R6, RZ, RZ, UR4 ;  /* 0x00000004ff067e24 */ /* 0x000fc6000f8e00ff */
[----:B--2---:R1:W-:Y:S07]  /*19a90*/  STL [R1+0x6b8], R7 ;  /* 0x0006b80701007387 */ /* 0x0043ee0000100800 */
[----:B------:R-:W-:Y:S05]  /*19aa0*/  @P1 BRA `(.L_x_10) ;  /* 0xffffff5c00a81947 */ /* 0x000fea000383ffff */
.L_x_7:
[----:B-1----:R-:W1:Y:S01]  /*19ab0*/  LDC R7, c[0x0][0x3a0] ;  /* 0x0000e800ff077b82 */ /* 0x002e620000000800 */
[----:B------:R-:W2:Y:S01]  /*19ac0*/  LDCU UR7, c[0x0][0x3b8] ;  /* 0x00007700ff0777ac */ /* 0x000ea20008000800 */
[----:B------:R-:W3:Y:S01]  /*19ad0*/  LDCU UR5, c[0x0][0x3b4] ;  /* 0x00007680ff0577ac */ /* 0x000ee20008000800 */
[----:B------:R-:W4:Y:S01]  /*19ae0*/  LDCU.128 UR12, c[0x0][0x390] ;  /* 0x00007200ff0c77ac */ /* 0x000f220008000c00 */
[----:B--2--5:R-:W-:Y:S02]  /*19af0*/  IMAD R69, R68, UR7, RZ ;  /* 0x0000000744457c24 */ /* 0x024fe4000f8e02ff */
[----:B-1----:R-:W-:-:S05]  /*19b00*/  VIADD R7, R7, 0x7f ;  /* 0x0000007f07077836 */ /* 0x002fca0000000000 */
[----:B------:R-:W-:-:S13]  /*19b10*/  ISETP.GE.AND P0, PT, R7, 0x80, PT ;  /* 0x000000800700780c */ /* 0x000fda0003f06270 */
[----:B---34-:R-:W-:Y:S05]  /*19b20*/  @!P0 BRA `(.L_x_11) ;  /* 0x0000000000108947 */ /* 0x018fea0003800000 */
[----:B------:R-:W-:-:S06]  /*19b30*/  USHF.L.U32 UR4, UR4, 0x1f, URZ ;  /* 0x0000001f04047899 */ /* 0x000fcc00080006ff */
[----:B------:R-:W-:-:S04]  /*19b40*/  IMAD.U32 R0, RZ, RZ, UR4 ;  /* 0x00000004ff007e24 */ /* 0x000fc8000f8e00ff */
[----:B------:R-:W1:Y:S02]  /*19b50*/  SYNCS.PHASECHK.TRANS64.TRYWAIT P0, [UR6], R0 ;  /* 0x00000000ff0075a7 */ /* 0x000e640008001106 */
[----:B-1----:R-:W-:Y:S05]  /*19b60*/  @!P0 BRA `(.L_x_12) ;  /* 0x00000020007c8947 */ /* 0x002fea0003800000 */
.L_x_11:
[----:B------:R-:W-:Y:S06]  /*19b70*/  BAR.SYNC.DEFER_BLOCKING 0x0 ;  /* 0x0000000000007b1d */ /* 0x000fec0000010000 */
[----:B------:R-:W2:Y:S04]  /*19b80*/  LDL.LU R2, [R1+0x6f8] ;  /* 0x0006f80001027983 */ /* 0x000ea80000300800 */
[----:B------:R-:W3:Y:S04]  /*19b90*/  LDL.LU R72, [R1+0x744] ;  /* 0x0007440001487983 */ /* 0x000ee80000300800 */
[----:B------:R-:W4:Y:S04]  /*19ba0*/  LDL.LU R71, [R1+0x740] ;  /* 0x0007400001477983 */ /* 0x000f280000300800 */
[----:B------:R-:W5:Y:S01]  /*19bb0*/  LDL.LU R70, [R1+0x748] ;  /* 0x0007480001467983 */ /* 0x000f620000300800 */
[----:B------:R-:W-:Y:S01]  /*19bc0*/  VIADD R74, R69, UR7 ;  /* 0x00000007454a7c36 */ /* 0x000fe20008000000 */
[----:B------:R-:W1:Y:S02]  /*19bd0*/  @!P3 SYNCS.CCTL.IV [UR9+0xc000] ;  /* 0x00c00000ff00b9b1 */ /* 0x000e640008000009 */
[----:B-1----:R-:W-:Y:S01]  /*19be0*/  BAR.SYNC.DEFER_BLOCKING 0x0 ;  /* 0x0000000000007b1d */ /* 0x002fe20000010000 */
[----:B0-----:R-:W-:-:S04]  /*19bf0*/  VIADD R3, R74, UR7 ;  /* 0x000000074a037c36 */ /* 0x001fc80008000000 */
[----:B------:R-:W-:Y:S01]  /*19c00*/  VIADD R73, R3, UR7 ;  /* 0x0000000703497c36 */ /* 0x000fe20008000000 */
[----:B------:R-:W0:Y:S01]  /*19c10*/  LDTM.x64 R4, tmem[UR10] ;  /* 0x0000000a000479ee */ /* 0x000e220008340000 */
[----:B------:R-:W1:Y:S01]  /*19c20*/  @!P3 SYNCS.CCTL.IV [UR9+0xc008] ;  /* 0x00c00800ff00b9b1 */ /* 0x000e620008000009 */
[----:B------:R-:W-:Y:S01]  /*19c30*/  NOP ;  /* 0x0000000000007918 */ /* 0x000fe20000000000 */
[----:B0-----:R0:W-:Y:S04]  /*19c40*/  STL [R1+0x7fc], R66 ;  /* 0x0007fc4201007387 */ /* 0x0011e80000100800 */
[----:B------:R1:W-:Y:S04]  /*19c50*/  STL [R1+0x7f8], R67 ;  /* 0x0007f84301007387 */ /* 0x0003e80000100800 */
[----:B0-----:R-:W5:Y:S04]  /*19c60*/  LDL.LU R66, [R1+0x74c] ;  /* 0x00074c0001427983 */ /* 0x001f680000300800 */
[----:B-1----:R-:W5:Y:S04]  /*19c70*/  LDL.LU R67, [R1+0x754] ;  /* 0x0007540001437983 */ /* 0x002f680000300800 */
[----:B------:R-:W5:Y:S01]  /*19c80*/  LDL.LU R91, [R1+0x750] ;  /* 0x00075000015b7983 */ /* 0x000f620000300800 */
[----:B------:R-:W-:-:S04]  /*19c90*/  F2FP.SATFINITE.E4M3.F32.PACK_AB_MERGE_C R92, R5, R4, RZ ;  /* 0x00000004055c723e */ /* 0x000fc800048070ff */
[----:B------:R-:W-:-:S04]  /*19ca0*/  PRMT R93, R92, 0x9910, RZ ;  /* 0x000099105c5d7816 */ /* 0x000fc800000000ff */
[----:B------:R-:W-:Y:S02]  /*19cb0*/  SHF.R.S32.HI R93, RZ, 0x8, R93 ;  /* 0x00000008ff5d7819 */ /* 0x000fe4000001145d */
[C---:B--2---:R-:W-:Y:S01]  /*19cc0*/  ISETP.GE.AND P0, PT, R2.reuse, UR14, PT ;  /* 0x0000000e02007c0c */ /* 0x044fe2000bf06270 */
[----:B------:R-:W-:-:S03]  /*19cd0*/  IMAD R2, R2, UR5, RZ ;  /* 0x0000000502027c24 */ /* 0x000fc6000f8e02ff */
[----:B---3--:R-:W-:Y:S02]  /*19ce0*/  ISETP.LT.AND P1, PT, R72, UR15, !P0 ;  /* 0x0000000f48007c0c */ /* 0x008fe4000c721270 */
[----:B------:R-:W-:Y:S02]  /*19cf0*/  IADD3 R0, P4, PT, R2, UR12, RZ ;  /* 0x0000000c02007c10 */ /* 0x000fe4000ff9e0ff */
[----:B----4-:R-:W-:Y:S01]  /*19d00*/  ISETP.LT.AND P2, PT, R71, UR15, !P0 ;  /* 0x0000000f47007c0c */ /* 0x010fe2000c741270 */
[----:B------:R-:W-:Y:S01]  /*19d10*/  VIADD R71, R73, UR7 ;  /* 0x0000000749477c36 */ /* 0x000fe20008000000 */
[----:B------:R-:W-:Y:S02]  /*19d20*/  ISETP.LT.AND P5, PT, R68, UR15, !P0 ;  /* 0x0000000f44007c0c */ /* 0x000fe4000c7a1270 */
[----:B------:R-:W-:Y:S01]  /*19d30*/  LEA.HI.X.SX32 R2, R2, UR13, 0x1, P4 ;  /* 0x0000000d02027c11 */ /* 0x000fe2000a0f0eff */
[----:B------:R-:W-:Y:S01]  /*19d40*/  VIADD R72, R71, UR7 ;  /* 0x0000000747487c36 */ /* 0x000fe20008000000 */
[----:B------:R-:W-:-:S02]  /*19d50*/  IADD3 R68, P3, PT, R69, R0, RZ ;  /* 0x0000000045447210 */ /* 0x000fc40007f7e0ff */
[----:B-----5:R-:W-:Y:S01]  /*19d60*/  ISETP.LT.AND P6, PT, R70, UR15, !P0 ;  /* 0x0000000f46007c0c */ /* 0x020fe2000c7c1270 */
[----:B------:R-:W-:Y:S01]  /*19d70*/  VIADD R70, R72, UR7 ;  /* 0x0000000748467c36 */ /* 0x000fe20008000000 */
[----:B------:R-:W-:Y:S02]  /*19d80*/  LEA.HI.X.SX32 R69, R69, R2, 0x1, P3 ;  /* 0x0000000245457211 */ /* 0x000fe400018f0eff */
[-C--:B------:R-:W-:Y:S02]  /*19d90*/  IADD3 R86, P4, PT, R74, R0.reuse, RZ ;  /* 0x000000004a567210 */ /* 0x080fe40007f9e0ff */
[C---:B------:R-:W-:Y:S01]  /*19da0*/  IADD3 R84, P3, PT, R3.reuse, R0, RZ ;  /* 0x0000000003547210 */ /* 0x040fe20007f7e0ff */
[----:B------:R-:W-:Y:S01]  /*19db0*/  VIADD R4, R70, UR7 ;  /* 0x0000000746047c36 */ /* 0x000fe20008000000 */
[-C--:B------:R-:W-:Y:S02]  /*19dc0*/  LEA.HI.X.SX32 R87, R74, R2.reuse, 0x1, P4 ;  /* 0x000000024a577211 */ /* 0x080fe400020f0eff */
[----:B------:R-:W-:Y:S01]  /*19dd0*/  LEA.HI.X.SX32 R85, R3, R2, 0x1, P3 ;  /* 0x0000000203557211 */ /* 0x000fe200018f0eff */
[----:B------:R-:W-:Y:S01]  /*19de0*/  VIADD R3, R4, UR7 ;  /* 0x0000000704037c36 */ /* 0x000fe20008000000 */
[----:B------:R-:W-:-:S02]  /*19df0*/  IADD3 R82, P4, PT, R73, R0, RZ ;  /* 0x0000000049527210 */ /* 0x000fc40007f9e0ff */
[----:B------:R-:W-:Y:S02]  /*19e00*/  IADD3 R80, P3, PT, R71, R0, RZ ;  /* 0x0000000047507210 */ /* 0x000fe40007f7e0ff */
[-C--:B------:R-:W-:Y:S02]  /*19e10*/  LEA.HI.X.SX32 R83, R73, R2.reuse, 0x1, P4 ;  /* 0x0000000249537211 */ /* 0x080fe400020f0eff */
[----:B------:R-:W-:Y:S01]  /*19e20*/  LEA.HI.X.SX32 R81, R71, R2, 0x1, P3 ;  /* 0x0000000247517211 */ /* 0x000fe200018f0eff */
[----:B------:R-:W-:Y:S01]  /*19e30*/  VIADD R71, R3, UR7 ;  /* 0x0000000703477c36 */ /* 0x000fe20008000000 */
[-C--:B------:R-:W-:Y:S02]  /*19e40*/  IADD3 R76, P4, PT, R72, R0.reuse, RZ ;  /* 0x00000000484c7210 */ /* 0x080fe40007f9e0ff */
[----:B------:R-:W-:Y:S01]  /*19e50*/  IADD3 R78, P3, PT, R70, R0, RZ ;  /* 0x00000000464e7210 */ /* 0x000fe20007f7e0ff */
[----:B------:R-:W-:Y:S01]  /*19e60*/  VIADD R5, R71, UR7 ;  /* 0x0000000747057c36 */ /* 0x000fe20008000000 */
[----:B------:R-:W-:-:S02]  /*19e70*/  LEA.HI.X.SX32 R77, R72, R2, 0x1, P4 ;  /* 0x00000002484d7211 */ /* 0x000fc400020f0eff */
[----:B------:R-:W-:Y:S02]  /*19e80*/  IADD3 R72, P4, PT, R4, R0, RZ ;  /* 0x0000000004487210 */ /* 0x000fe40007f9e0ff */
[----:B------:R-:W-:Y:S01]  /*19e90*/  LEA.HI.X.SX32 R79, R70, R2, 0x1, P3 ;  /* 0x00000002464f7211 */ /* 0x000fe200018f0eff */
[----:B------:R-:W-:Y:S01]  /*19ea0*/  VIADD R89, R5, UR7 ;  /* 0x0000000705597c36 */ /* 0x000fe20008000000 */
[----:B------:R-:W-:Y:S02]  /*19eb0*/  IADD3 R74, P3, PT, R3, R0, RZ ;  /* 0x00000000034a7210 */ /* 0x000fe40007f7e0ff */
[----:B------:R-:W-:Y:S02]  /*19ec0*/  LEA.HI.X.SX32 R73, R4, R2, 0x1, P4 ;  /* 0x0000000204497211 */ /* 0x000fe400020f0eff */
[----:B------:R-:W-:Y:S02]  /*19ed0*/  IADD3 R70, P4, PT, R71, R0, RZ ;  /* 0x0000000047467210 */ /* 0x000fe40007f9e0ff */
[----:B------:R-:W-:Y:S01]  /*19ee0*/  LEA.HI.X.SX32 R75, R3, R2, 0x1, P3 ;  /* 0x00000002034b7211 */ /* 0x000fe200018f0eff */
[----:B------:R-:W-:Y:S01]  /*19ef0*/  VIADD R3, R89, UR7 ;  /* 0x0000000759037c36 */ /* 0x000fe20008000000 */
[----:B------:R-:W-:-:S02]  /*19f00*/  IADD3 R4, P3, PT, R5, R0, RZ ;  /* 0x0000000005047210 */ /* 0x000fc40007f7e0ff */
[----:B------:R-:W-:Y:S02]  /*19f10*/  LEA.HI.X.SX32 R71, R71, R2, 0x1, P4 ;  /* 0x0000000247477211 */ /* 0x000fe400020f0eff */
[----:B------:R-:W-:Y:S02]  /*19f20*/  IADD3 R88, P4, PT, R89, R0, RZ ;  /* 0x0000000059587210 */ /* 0x000fe40007f9e0ff */
[----:B------:R-:W-:Y:S02]  /*19f30*/  LEA.HI.X.SX32 R5, R5, R2, 0x1, P3 ;  /* 0x0000000205057211 */ /* 0x000fe400018f0eff */
[----:B------:R-:W-:Y:S02]  /*19f40*/  IADD3 R90, P3, PT, R3, R0, RZ ;  /* 0x00000000035a7210 */ /* 0x000fe40007f7e0ff */
[----:B------:R-:W-:Y:S02]  /*19f50*/  LEA.HI.X.SX32 R89, R89, R2, 0x1, P4 ;  /* 0x0000000259597211 */ /* 0x000fe400020f0eff */
[----:B------:R-:W-:-:S02]  /*19f60*/  ISETP.LT.AND P4, PT, R91, UR15, !P0 ;  /* 0x0000000f5b007c0c */ /* 0x000fc4000c781270 */
[----:B------:R-:W-:Y:S01]  /*19f70*/  LEA.HI.X.SX32 R91, R3, R2, 0x1, P3 ;  /* 0x00000002035b7211 */ /* 0x000fe200018f0eff */
[----:B------:R0:W-:Y:S01]  /*19f80*/  @P5 STG.E.U8 desc[UR18][R68.64], R92 ;  /* 0x0000005c44005986 */ /* 0x0001e2000c101112 */
[----:B------:R-:W-:-:S03]  /*19f90*/  ISETP.LT.AND P3, PT, R66, UR15, !P0 ;  /* 0x0000000f42007c0c */ /* 0x000fc6000c761270 */
[----:B------:R-:W2:Y:S04]  /*19fa0*/  LDL.LU R66, [R1+0x7fc] ;  /* 0x0007fc0001427983 */ /* 0x000ea80000300800 */
[----:B0-----:R-:W3:Y:S01]  /*19fb0*/  LDL.LU R92, [R1+0x758] ;  /* 0x00075800015c7983 */ /* 0x001ee20000300800 */
[----:B------:R-:W-:-:S03]  /*19fc0*/  ISETP.LT.AND P5, PT, R67, UR15, !P0 ;  /* 0x0000000f43007c0c */ /* 0x000fc6000c7a1270 */
[----:B------:R-:W4:Y:S04]  /*19fd0*/  LDL.LU R69, [R1+0x75c] ;  /* 0x00075c0001457983 */ /* 0x000f280000300800 */
[----:B------:R-:W5:Y:S04]  /*19fe0*/  LDL.LU R68, [R1+0x760] ;  /* 0x0007600001447983 */ /* 0x000f680000300800 */
[----:B------:R-:W2:Y:S04]  /*19ff0*/  LDL.LU R67, [R1+0x7f8] ;  /* 0x0007f80001437983 */ /* 0x000ea80000300800 */
[----:B------:R0:W-:Y:S04]  /*1a000*/  @P1 STG.E.U8 desc[UR18][R86.64], R93 ;  /* 0x0000005d56001986 */ /* 0x0001e8000c101112 */
[----:B0-----:R-:W2:Y:S01]  /*1a010*/  LDL.LU R93, [R1+0x764] ;  /* 0x00076400015d7983 */ /* 0x001ea20000300800 */
[----:B------:R-:W-:-:S02]  /*1a020*/  F2FP.SATFINITE.E4M3.F32.PACK_AB_MERGE_C R6, R7, R6, RZ ;  /* 0x000000060706723e */ /* 0x000fc400048070ff */
[----:B------:R-:W-:Y:S02]  /*1a030*/  F2FP.SATFINITE.E4M3.F32.PACK_AB_MERGE_C R8, R9, R8, RZ ;  /* 0x000000080908723e */ /* 0x000fe400048070ff */
[----:B------:R-:W-:Y:S01]  /*1a040*/  PRMT R7, R6, 0x9910, RZ ;  /* 0x0000991006077816 */ /* 0x000fe200000000ff */
[----:B------:R0:W-:Y:S03]  /*1a050*/  @P2 STG.E.U8 desc[UR18][R84.64], R6 ;  /* 0x0000000654002986 */ /* 0x0001e6000c101112 */
[----:B------:R-:W-:Y:S02]  /*1a060*/  SHF.R.S32.HI R7, RZ, 0x8, R7 ;  /* 0x00000008ff077819 */ /* 0x000fe40000011407 */
[----:B------:R-:W-:Y:S02]  /*1a070*/  F2FP.SATFINITE.E4M3.F32.PACK_AB_MERGE_C R10, R11, R10, RZ ;  /* 0x0000000a0b0a723e */ /* 0x000fe400048070ff */
[----:B0-----:R-:W-:Y:S01]  /*1a080*/  PRMT R6, R8, 0x9910, RZ ;  /* 0x0000991008067816 */ /* 0x001fe200000000ff */
[----:B------:R0:W-:Y:S03]  /*1a090*/  @P6 STG.E.U8 desc[UR18][R82.64], R7 ;  /* 0x0000000752006986 */ /* 0x0001e6000c101112 */
[----:B------:R-:W-:Y:S01]  /*1a0a0*/  SHF.R.S32.HI R6, RZ, 0x8, R6 ;  /* 0x00000008ff067819 */ /* 0x000fe20000011406 */
[----:B------:R-:W-:Y:S01]  /*1a0b0*/  @P4 STG.E.U8 desc[UR18][R80.64], R8 ;  /* 0x0000000850004986 */ /* 0x000fe2000c101112 */
[----:B------:R-:W-:-:S03]  /*1a0c0*/  F2FP.SATFINITE.E4M3.F32.PACK_AB_MERGE_C R12, R13, R12, RZ ;  /* 0x0000000c0d0c723e */ /* 0x000fc600048070ff */
[----:B------:R1:W-:Y:S01]  /*1a0d0*/  @P3 STG.E.U8 desc[UR18][R76.64], R6 ;  /* 0x000000064c003986 */ /* 0x0003e2000c101112 */
[----:B0-----:R-:W-:-:S03]  /*1a0e0*/  PRMT R7, R10, 0x9910, RZ ;  /* 0x000099100a077816 */ /* 0x001fc600000000ff */
[----:B------:R0:W-:Y:S01]  /*1a0f0*/  @P5 STG.E.U8 desc[UR18][R78.64], R10 ;  /* 0x0000000a4e005986 */ /* 0x0001e2000c101112 */
[----:B------:R-:W-:Y:S02]  /*1a100*/  SHF.R.S32.HI R7, RZ, 0x8, R7 ;  /* 0x00000008ff077819 */ /* 0x000fe40000011407 */
[----:B-1----:R-:W-:Y:S02]  /*1a110*/  PRMT R6, R12, 0x9910, RZ ;  /* 0x000099100c067816 */ /* 0x002fe400000000ff */
[----:B------:R-:W-:Y:S02]  /*1a120*/  F2FP.SATFINITE.E4M3.F32.PACK_AB_MERGE_C R14, R15, R14, RZ ;  /* 0x0000000e0f0e723e */ /* 0x000fe400048070ff */
[----:B------:R-:W-:Y:S02]  /*1a130*/  SHF.R.S32.HI R6, RZ, 0x8, R6 ;  /* 0x00000008ff067819 */ /* 0x000fe40000011406 */
[----:B---3--:R-:W-:Y:S02]  /*1a140*/  ISETP.LT.AND P1, PT, R92, UR15, !P0 ;  /* 0x0000000f5c007c0c */ /* 0x008fe4000c721270 */
[----:B------:R-:W3:Y:S04]  /*1a150*/  LDL.LU R92, [R1+0x76c] ;  /* 0x00076c00015c7983 */ /* 0x000ee80000300800 */
[----:B------:R-:W3:Y:S04]  /*1a160*/  LDL.LU R87, [R1+0x77c] ;  /* 0x00077c0001577983 */ /* 0x000ee80000300800 */
[----:B------:R-:W3:Y:S04]  /*1a170*/  LDL.LU R86, [R1+0x778] ;  /* 0x0007780001567983 */ /* 0x000ee80000300800 */
[----:B------:R-:W3:Y:S01]  /*1a180*/  LDL.LU R84, [R1+0x774] ;  /* 0x0007740001547983 */ /* 0x000ee20000300800 */
[----:B----4-:R-:W-:-:S02]  /*1a190*/  ISETP.LT.AND P2, PT, R69, UR15, !P0 ;  /* 0x0000000f45007c0c */ /* 0x010fc4000c741270 */
[----:B-----5:R-:W-:Y:S01]  /*1a1a0*/  ISETP.LT.AND P6, PT, R68, UR15, !P0 ;  /* 0x0000000f44007c0c */ /* 0x020fe2000c7c1270 */
[----:B------:R-:W4:Y:S04]  /*1a1b0*/  LDL.LU R69, [R1+0x770] ;  /* 0x0007700001457983 */ /* 0x000f280000300800 */
[----:B------:R-:W5:Y:S04]  /*1a1c0*/  LDL.LU R68, [R1+0x768] ;  /* 0x0007680001447983 */ /* 0x000f680000300800 */
[----:B------:R-:W4:Y:S01]  /*1a1d0*/  LDL.LU R11, [R1+0x780] ;  /* 0x00078000010b7983 */ /* 0x000f220000300800 */
[----:B--2---:R-:W-:-:S03]  /*1a1e0*/  ISETP.LT.AND P4, PT, R93, UR15, !P0 ;  /* 0x0000000f5d007c0c */ /* 0x004fc6000c781270 */
[----:B0-----:R-:W2:Y:S04]  /*1a1f0*/  LDL.LU R10, [R1+0x790] ;  /* 0x00079000010a7983 */ /* 0x001ea80000300800 */
[----:B------:R-:W2:Y:S04]  /*1a200*/  LDL.LU R9, [R1+0x78c] ;  /* 0x00078c0001097983 */ /* 0x000ea80000300800 */
[----:B------:R0:W-:Y:S04]  /*1a210*/  @P1 STG.E.U8 desc[UR18][R72.64], R7 ;  /* 0x0000000748001986 */ /* 0x0001e8000c101112 */
[----:B------:R-:W-:Y:S04]  /*1a220*/  @P2 STG.E.U8 desc[UR18][R74.64], R12 ;  /* 0x0000000c4a002986 */ /* 0x000fe8000c101112 */
[----:B------:R-:W-:Y:S01]  /*1a230*/  @P6 STG.E.U8 desc[UR18][R70.64], R6 ;  /* 0x0000000646006986 */ /* 0x000fe2000c101112 */
[----:B0-----:R-:W-:-:S03]  /*1a240*/  PRMT R7, R14, 0x9910, RZ ;  /* 0x000099100e077816 */ /* 0x001fc600000000ff */
[----:B------:R0:W-:Y:S04]  /*1a250*/  @P4 STG.E.U8 desc[UR18][R4.64], R14 ;  /* 0x0000000e04004986 */ /* 0x0001e8000c101112 */
[----:B0-----:R-:W5:Y:S04]  /*1a260*/  LDL.LU R14, [R1+0x794] ;  /* 0x00079400010e7983 */ /* 0x001f680000300800 */
[----:B------:R-:W5:Y:S04]  /*1a270*/  LDL.LU R13, [R1+0x798] ;  /* 0x00079800010d7983 */ /* 0x000f680000300800 */
[----:B------:R-:W5:Y:S01]  /*1a280*/  LDL.LU R12, [R1+0x7a8] ;  /* 0x0007a800010c7983 */ /* 0x000f620000300800 */
[----:B------:R-:W-:Y:S01]  /*1a290*/  F2FP.SATFINITE.E4M3.F32.PACK_AB_MERGE_C R16, R17, R16, RZ ;  /* 0x000000101110723e */ /* 0x000fe200048070ff */
[----:B------:R-:W-:Y:S01]  /*1a2a0*/  VIADD R3, R3, UR7 ;  /* 0x0000000703037c36 */ /* 0x000fe20008000000 */
[----:B------:R-:W-:-:S02]  /*1a2b0*/  SHF.R.S32.HI R7, RZ, 0x8, R7 ;  /* 0x00000008ff077819 */ /* 0x000fc40000011407 */
[----:B------:R-:W-:Y:S01]  /*1a2c0*/  PRMT R4, R16, 0x9910, RZ ;  /* 0x0000991010047816 */ /* 0x000fe200000000ff */
[----:B------:R-:W-:-:S04]  /*1a2d0*/  VIADD R8, R3, UR7 ;  /* 0x0000000703087c36 */ /* 0x000fc80008000000 */
[----:B------:R-:W-:Y:S01]  /*1a2e0*/  IMAD.MOV.U32 R6, RZ, RZ, R4 ;  /* 0x000000ffff067224 */ /* 0x000fe200078e0004 */
[----:B------:R-:W-:Y:S02]  /*1a2f0*/  F2FP.SATFINITE.E4M3.F32.PACK_AB_MERGE_C R18, R19, R18, RZ ;  /* 0x000000121312723e */ /* 0x000fe400048070ff */
[----:B------:R-:W-:Y:S02]  /*1a300*/  F2FP.SATFINITE.E4M3.F32.PACK_AB_MERGE_C R20, R21, R20, RZ ;  /* 0x000000141514723e */ /* 0x000fe400048070ff */
[----:B---3--:R-:W-:Y:S02]  /*1a310*/  ISETP.LT.AND P3, PT, R92, UR15, !P0 ;  /* 0x0000000f5c007c0c */ /* 0x008fe4000c761270 */
[----:B------:R-:W-:Y:S02]  /*1a320*/  ISETP.LT.AND P5, PT, R87, UR15, !P0 ;  /* 0x0000000f57007c0c */ /* 0x000fe4000c7a1270 */
[----:B------:R-:W-:-:S09]  /*1a330*/  ISETP.LT.AND P1, PT, R86, UR15, !P0 ;  /* 0x0000000f56007c0c */ /* 0x000fd2000c721270 */
[----:B------:R0:W-:Y:S01]  /*1a340*/  @P3 STG.E.U8 desc[UR18][R88.64], R7 ;  /* 0x0000000758003986 */ /* 0x0001e2000c101112 */
[C---:B------:R-:W-:Y:S02]  /*1a350*/  IADD3 R4, P3, PT, R3.reuse, R0, RZ ;  /* 0x0000000003047210 */ /* 0x040fe40007f7e0ff */
[----:B------:R-:W-:Y:S02]  /*1a360*/  ISETP.LT.AND P2, PT, R84, UR15, !P0 ;  /* 0x0000000f54007c0c */ /* 0x000fe4000c741270 */
[----:B------:R-:W-:Y:S01]  /*1a370*/  LEA.HI.X.SX32 R5, R3, R2, 0x1, P3 ;  /* 0x0000000203057211 */ /* 0x000fe200018f0eff */
[----:B------:R-:W-:Y:S01]  /*1a380*/  @P5 STG.E.U8 desc[UR18][R90.64], R16 ;  /* 0x000000105a005986 */ /* 0x000fe2000c101112 */
[----:B------:R-:W-:Y:S02]  /*1a390*/  SHF.R.S32.HI R3, RZ, 0x8, R6 ;  /* 0x00000008ff037819 */ /* 0x000fe40000011406 */
[----:B------:R-:W-:-:S03]  /*1a3a0*/  IADD3 R6, P5, PT, R8, R0, RZ ;  /* 0x0000000008067210 */ /* 0x000fc60007fbe0ff */
[----:B------:R1:W-:Y:S01]  /*1a3b0*/  @P1 STG.E.U8 desc[UR18][R4.64], R3 ;  /* 0x0000000304001986 */ /* 0x0003e2000c101112 */
[C---:B0-----:R-:W-:Y:S01]  /*1a3c0*/  LEA.HI.X.SX32 R7, R8.reuse, R2, 0x1, P5 ;  /* 0x0000000208077211 */ /* 0x041fe200028f0eff */
[----:B------:R-:W-:-:S04]  /*1a3d0*/  VIADD R8, R8, UR7 ;  /* 0x0000000708087c36 */ /* 0x000fc80008000000 */
[----:B------:R0:W-:Y:S01]  /*1a3e0*/  @P2 STG.E.U8 desc[UR18][R6.64], R18 ;  /* 0x0000001206002986 */ /* 0x0001e2000c101112 */
[----:B--2---:R-:W-:Y:S02]  /*1a3f0*/  ISETP.LT.AND P5, PT, R9, UR15, !P0 ;  /* 0x0000000f09007c0c */ /* 0x004fe4000c7a1270 */
[----:B-1----:R-:W-:Y:S02]  /*1a400*/  PRMT R3, R18, 0x9910, RZ ;  /* 0x0000991012037816 */ /* 0x002fe400000000ff */
[----:B------:R-:W-:-:S03]  /*1a410*/  IADD3 R4, P2, PT, R8, R0, RZ ;  /* 0x0000000008047210 */ /* 0x000fc60007f5e0ff */
[----:B------:R-:W-:Y:S02]  /*1a420*/  IMAD.MOV.U32 R9, RZ, RZ, R3 ;  /* 0x000000ffff097224 */ /* 0x000fe400078e0003 */
[C---:B------:R-:W-:Y:S01]  /*1a430*/  VIADD R3, R8.reuse, UR7 ;  /* 0x0000000708037c36 */ /* 0x040fe20008000000 */
[----:B------:R-:W-:-:S04]  /*1a440*/  LEA.HI.X.SX32 R5, R8, R2, 0x1, P2 ;  /* 0x0000000208057211 */ /* 0x000fc800010f0eff */
[----:B0-----:R-:W-:Y:S02]  /*1a450*/  IADD3 R6, P2, PT, R3, R0, RZ ;  /* 0x0000000003067210 */ /* 0x001fe40007f5e0ff */
[----:B----4-:R-:W-:Y:S02]  /*1a460*/  ISETP.LT.AND P6, PT, R69, UR15, !P0 ;  /* 0x0000000f45007c0c */ /* 0x010fe4000c7c1270 */
[----:B------:R-:W-:Y:S02]  /*1a470*/  ISETP.LT.AND P3, PT, R11, UR15, !P0 ;  /* 0x0000000f0b007c0c */ /* 0x000fe4000c761270 */
[----:B------:R-:W-:Y:S01]  /*1a480*/  LEA.HI.X.SX32 R7, R3, R2, 0x1, P2 ;  /* 0x0000000203077211 */ /* 0x000fe200010f0eff */
[----:B------:R-:W2:Y:S01]  /*1a490*/  LDL.LU R11, [R1+0x7a4] ;  /* 0x0007a400010b7983 */ /* 0x000ea20000300800 */
[----:B-----5:R-:W-:-:S03]  /*1a4a0*/  ISETP.LT.AND P2, PT, R14, UR15, !P0 ;  /* 0x0000000f0e007c0c */ /* 0x020fc6000c741270 */
[----:B------:R-:W3:Y:S01]  /*1a4b0*/  LDL.LU R14, [R1+0x7ac] ;  /* 0x0007ac00010e7983 */ /* 0x000ee20000300800 */
[----:B------:R-:W-:Y:S01]  /*1a4c0*/  SHF.R.S32.HI R9, RZ, 0x8, R9 ;  /* 0x00000008ff097819 */ /* 0x000fe20000011409 */
[----:B------:R-:W-:Y:S01]  /*1a4d0*/  VIADD R8, R3, UR7 ;  /* 0x0000000703087c36 */ /* 0x000fe20008000000 */
[----:B------:R-:W-:Y:S01]  /*1a4e0*/  ISETP.LT.AND P4, PT, R68, UR15, !P0 ;  /* 0x0000000f44007c0c */ /* 0x000fe2000c781270 */
[----:B------:R-:W4:Y:S01]  /*1a4f0*/  LDL.LU R15, [R1+0x7b0] ;  /* 0x0007b000010f7983 */ /* 0x000f220000300800 */
[----:B------:R-:W-:Y:S02]  /*1a500*/  ISETP.LT.AND P1, PT, R10, UR15, !P0 ;  /* 0x0000000f0a007c0c */ /* 0x000fe4000c721270 */
[----:B------:R-:W-:Y:S01]  /*1a510*/  PRMT R10, R20, 0x9910, RZ ;  /* 0x00009910140a7816 */ /* 0x000fe200000000ff */
[----:B------:R0:W-:Y:S03]  /*1a520*/  @P6 STG.E.U8 desc[UR18][R4.64], R9 ;  /* 0x0000000904006986 */ /* 0x0001e6000c101112 */
[----:B------:R-:W-:-:S02]  /*1a530*/  SHF.R.S32.HI R10, RZ, 0x8, R10 ;  /* 0x00000008ff0a7819 */ /* 0x000fc4000001140a */
[----:B0-----:R-:W-:-:S04]  /*1a540*/  IADD3 R4, P6, PT, R8, R0, RZ ;  /* 0x0000000008047210 */ /* 0x001fc80007fde0ff */
[----:B------:R-:W-:Y:S01]  /*1a550*/  LEA.HI.X.SX32 R5, R8, R2, 0x1, P6 ;  /* 0x0000000208057211 */ /* 0x000fe200030f0eff */
[----:B------:R0:W-:Y:S04]  /*1a560*/  @P4 STG.E.U8 desc[UR18][R6.64], R20 ;  /* 0x0000001406004986 */ /* 0x0001e8000c101112 */
[----:B------:R1:W-:Y:S01]  /*1a570*/  @P3 STG.E.U8 desc[UR18][R4.64], R10 ;  /* 0x0000000a04003986 */ /* 0x0003e2000c101112 */
[----:B------:R-:W-:-:S03]  /*1a580*/  ISETP.LT.AND P3, PT, R12, UR15, !P0 ;  /* 0x0000000f0c007c0c */ /* 0x000fc6000c761270 */
[----:B------:R-:W5:Y:S01]  /*1a590*/  LDL.LU R12, [R1+0x7c0] ;  /* 0x0007c000010c7983 */ /* 0x000f620000300800 */
[----:B------:R-:W-:Y:S01]  /*1a5a0*/  VIADD R3, R8, UR7 ;  /* 0x0000000708037c36 */ /* 0x000fe20008000000 */
[----:B------:R-:W-:Y:S02]  /*1a5b0*/  F2FP.SATFINITE.E4M3.F32.PACK_AB_MERGE_C R22, R23, R22, RZ ;  /* 0x000000161716723e */ /* 0x000fe400048070ff */
[----:B------:R-:W4:Y:S02]  /*1a5c0*/  LDL.LU R8, [R1+0x7bc] ;  /* 0x0007bc0001087983 */ /* 0x000f240000300800 */
[----:B0-----:R-:W-:-:S04]  /*1a5d0*/  IADD3 R6, P6, PT, R3, R0, RZ ;  /* 0x0000000003067210 */ /* 0x001fc80007fde0ff */
[C---:B------:R-:W-:Y:S01]  /*1a5e0*/  LEA.HI.X.SX32 R7, R3.reuse, R2, 0x1, P6 ;  /* 0x0000000203077211 */ /* 0x040fe200030f0eff */
[----:B------:R-:W-:-:S04]  /*1a5f0*/  VIADD R3, R3, UR7 ;  /* 0x0000000703037c36 */ /* 0x000fc80008000000 */
[----:B------:R0:W-:Y:S01]  /*1a600*/  @P1 STG.E.U8 desc[UR18][R6.64], R22 ;  /* 0x0000001606001986 */ /* 0x0001e2000c101112 */
[C---:B-1----:R-:W-:Y:S01]  /*1a610*/  IADD3 R4, P1, PT, R3.reuse, R0, RZ ;  /* 0x0000000003047210 */ /* 0x042fe20007f3e0ff */
[----:B------:R-:W-:-:S03]  /*1a620*/  VIADD R9, R3, UR7 ;  /* 0x0000000703097c36 */ /* 0x000fc60008000000 */
[----:B------:R-:W-:Y:S02]  /*1a630*/  LEA.HI.X.SX32 R5, R3, R2, 0x1, P1 ;  /* 0x0000000203057211 */ /* 0x000fe400008f0eff */
[----:B0-----:R-:W-:-:S04]  /*1a640*/  IADD3 R6, P1, PT, R9, R0, RZ ;  /* 0x0000000009067210 */ /* 0x001fc80007f3e0ff */
[C---:B------:R-:W-:Y:S01]  /*1a650*/  LEA.HI.X.SX32 R7, R9.reuse, R2, 0x1, P1 ;  /* 0x0000000209077211 */ /* 0x040fe200008f0eff */
[----:B------:R-:W-:Y:S01]  /*1a660*/  VIADD R3, R9, UR7 ;  /* 0x0000000709037c36 */ /* 0x000fe20008000000 */
[----:B------:R-:W-:Y:S02]  /*1a670*/  ISETP.LT.AND P4, PT, R13, UR15, !P0 ;  /* 0x0000000f0d007c0c */ /* 0x000fe4000c781270 */
[----:B------:R-:W-:-:S04]  /*1a680*/  F2FP.SATFINITE.E4M3.F32.PACK_AB_MERGE_C R25, R25, R24, RZ ;  /* 0x000000181919723e */ /* 0x000fc800048070ff */
[----:B------:R-:W-:-:S04]  /*1a690*/  PRMT R13, R25, 0x9910, RZ ;  /* 0x00009910190d7816 */ /* 0x000fc800000000ff */
[----:B------:R-:W-:Y:S02]  /*1a6a0*/  SHF.R.S32.HI R13, RZ, 0x8, R13 ;  /* 0x00000008ff0d7819 */ /* 0x000fe4000001140d */
[----:B--2---:R-:W-:Y:S02]  /*1a6b0*/  ISETP.LT.AND P6, PT, R11, UR15, !P0 ;  /* 0x0000000f0b007c0c */ /* 0x004fe4000c7c1270 */
[----:B------:R-:W-:Y:S02]  /*1a6c0*/  PRMT R11, R22, 0x9910, RZ ;  /* 0x00009910160b7816 */ /* 0x000fe400000000ff */
[----:B---3--:R-:W-:Y:S02]  /*1a6d0*/  ISETP.LT.AND P1, PT, R14, UR15, !P0 ;  /* 0x0000000f0e007c0c */ /* 0x008fe4000c721270 */
[----:B------:R-:W2:Y:S04]  /*1a6e0*/  LDL.LU R14, [R1+0x7c4] ;  /* 0x0007c400010e7983 */ /* 0x000ea80000300800 */
[----:B------:R-:W3:Y:S01]  /*1a6f0*/  LDL.LU R10, [R1+0x7c8] ;  /* 0x0007c800010a7983 */ /* 0x000ee20000300800 */
[----:B------:R-:W-:-:S05]  /*1a700*/  SHF.R.S32.HI R11, RZ, 0x8, R11 ;  /* 0x00000008ff0b7819 */ /* 0x000fca000001140b */
[----:B------:R0:W-:Y:S04]  /*1a710*/  @P5 STG.E.U8 desc[UR18][R4.64], R11 ;  /* 0x0000000b04005986 */ /* 0x0001e8000c101112 */
[----:B------:R1:W-:Y:S01]  /*1a720*/  @P2 STG.E.U8 desc[UR18][R6.64], R25 ;  /* 0x0000001906002986 */ /* 0x0003e2000c101112 */
[----:B0-----:R-:W-:-:S04]  /*1a730*/  IADD3 R4, P5, PT, R3, R0, RZ ;  /* 0x0000000003047210 */ /* 0x001fc80007fbe0ff */
[----:B------:R-:W-:-:S05]  /*1a740*/  LEA.HI.X.SX32 R5, R3, R2, 0x1, P5 ;  /* 0x0000000203057211 */ /* 0x000fca00028f0eff */
[----:B------:R0:W-:Y:S01]  /*1a750*/  @P4 STG.E.U8 desc[UR18][R4.64], R13 ;  /* 0x0000000d04004986 */ /* 0x0001e2000c101112 */
[----:B-----5:R-:W-:-:S03]  /*1a760*/  ISETP.LT.AND P4, PT, R12, UR15, !P0 ;  /* 0x0000000f0c007c0c */ /* 0x020fc6000c781270 */
[----:B------:R-:W5:Y:S01]  /*1a770*/  LDL.LU R12, [R1+0x7d8] ;  /* 0x0007d800010c7983 */ /* 0x000f620000300800 */
[----:B------:R-:W-:Y:S01]  /*1a780*/  VIADD R9, R3, UR7 ;  /* 0x0000000703097c36 */ /* 0x000fe20008000000 */
[----:B------:R-:W-:-:S04]  /*1a790*/  F2FP.SATFINITE.E4M3.F32.PACK_AB_MERGE_C R27, R27, R26, RZ ;  /* 0x0000001a1b1b723e */ /* 0x000fc800048070ff */
[----:B-1----:R-:W-:-:S04]  /*1a7a0*/  IADD3 R6, P5, PT, R9, R0, RZ ;  /* 0x0000000009067210 */ /* 0x002fc80007fbe0ff */
[C---:B------:R-:W-:Y:S01]  /*1a7b0*/  LEA.HI.X.SX32 R7, R9.reuse, R2, 0x1, P5 ;  /* 0x0000000209077211 */ /* 0x040fe200028f0eff */
[----:B------:R-:W-:Y:S01]  /*1a7c0*/  VIADD R9, R9, UR7 ;  /* 0x0000000709097c36 */ /* 0x000fe20008000000 */
[----:B----4-:R-:W-:Y:S02]  /*1a7d0*/  ISETP.LT.AND P5, PT, R8, UR15, !P0 ;  /* 0x0000000f08007c0c */ /* 0x010fe4000c7a1270 */
[----:B------:R-:W4:Y:S01]  /*1a7e0*/  LDL.LU R8, [R1+0x7d4] ;  /* 0x0007d40001087983 */ /* 0x000f220000300800 */
[----:B------:R-:W-:-:S03]  /*1a7f0*/  VIADD R3, R9, UR7 ;  /* 0x0000000709037c36 */ /* 0x000fc60008000000 */
[----:B------:R1:W-:Y:S01]  /*1a800*/  @P3 STG.E.U8 desc[UR18][R6.64], R27 ;  /* 0x0000001b06003986 */ /* 0x0003e2000c101112 */
[----:B0-----:R-:W-:Y:S02]  /*1a810*/  IADD3 R4, P3, PT, R9, R0, RZ ;  /* 0x0000000009047210 */ /* 0x001fe40007f7e0ff */
[----:B------:R-:W-:Y:S02]  /*1a820*/  PRMT R11, R27, 0x9910, RZ ;  /* 0x000099101b0b7816 */ /* 0x000fe400000000ff */
[----:B------:R-:W-:Y:S02]  /*1a830*/  LEA.HI.X.SX32 R5, R9, R2, 0x1, P3 ;  /* 0x0000000209057211 */ /* 0x000fe400018f0eff */
[----:B------:R-:W-:Y:S02]  /*1a840*/  SHF.R.S32.HI R11, RZ, 0x8, R11 ;  /* 0x00000008ff0b7819 */ /* 0x000fe4000001140b */
[----:B-1----:R-:W-:Y:S02]  /*1a850*/  IADD3 R6, P3, PT, R3, R0, RZ ;  /* 0x0000000003067210 */ /* 0x002fe40007f7e0ff */
[----:B------:R-:W-:-:S02]  /*1a860*/  F2FP.SATFINITE.E4M3.F32.PACK_AB_MERGE_C R29, R29, R28, RZ ;  /* 0x0000001c1d1d723e */ /* 0x000fc400048070ff */
[C---:B------:R-:W-:Y:S01]  /*1a870*/  LEA.HI.X.SX32 R7, R3.reuse, R2, 0x1, P3 ;  /* 0x0000000203077211 */ /* 0x040fe200018f0eff */
[----:B------:R0:W-:Y:S04]  /*1a880*/  @P6 STG.E.U8 desc[UR18][R4.64], R11 ;  /* 0x0000000b04006986 */ /* 0x0001e8000c101112 */
[----:B------:R1:W-:Y:S01]  /*1a890*/  @P1 STG.E.U8 desc[UR18][R6.64], R29 ;  /* 0x0000001d06001986 */ /* 0x0003e2000c101112 */
[----:B------:R-:W-:Y:S01]  /*1a8a0*/  VIADD R9, R3, UR7 ;  /* 0x0000000703097c36 */ /* 0x000fe20008000000 */
[----:B------:R-:W-:Y:S02]  /*1a8b0*/  ISETP.LT.AND P2, PT, R15, UR15, !P0 ;  /* 0x0000000f0f007c0c */ /* 0x000fe4000c741270 */
[----:B------:R-:W-:Y:S02]  /*1a8c0*/  PRMT R13, R29, 0x9910, RZ ;  /* 0x000099101d0d7816 */ /* 0x000fe400000000ff */
[----:B0-----:R-:W-:-:S02]  /*1a8d0*/  IADD3 R4, P6, PT, R9, R0, RZ ;  /* 0x0000000009047210 */ /* 0x001fc40007fde0ff */
[----:B------:R-:W-:Y:S02]  /*1a8e0*/  SHF.R.S32.HI R13, RZ, 0x8, R13 ;  /* 0x00000008ff0d7819 */ /* 0x000fe4000001140d */
[----:B------:R-:W-:-:S05]  /*1a8f0*/  LEA.HI.X.SX32 R5, R9, R2, 0x1, P6 ;  /* 0x0000000209057211 */ /* 0x000fca00030f0eff */
[----:B------:R0:W-:Y:S01]  /*1a900*/  @P2 STG.E.U8 desc[UR18][R4.64], R13 ;  /* 0x0000000d04002986 */ /* 0x0001e2000c101112 */
[----:B--2---:R-:W-:-:S03]  /*1a910*/  ISETP.LT.AND P3, PT, R14, UR15, !P0 ;  /* 0x0000000f0e007c0c */ /* 0x004fc6000c761270 */
[----:B------:R-:W2:Y:S01]  /*1a920*/  LDL.LU R14, [R1+0x7dc] ;  /* 0x0007dc00010e7983 */ /* 0x000ea20000300800 */
[----:B---3--:R-:W-:-:S03]  /*1a930*/  ISETP.LT.AND P1, PT, R10, UR15, !P0 ;  /* 0x0000000f0a007c0c */ /* 0x008fc6000c721270 */
[----:B------:R-:W3:Y:S01]  /*1a940*/  LDL.LU R10, [R1+0x7e0] ;  /* 0x0007e000010a7983 */ /* 0x000ee20000300800 */
        /* <DEDUP_REMOVED lines=20> */
[----:B------:R-:W-:-:S03]  /*1aa90*/  VIADD R3, R9, UR7 ;  /* 0x0000000709037c36 */ /* 0x000fc60008000000 */
[----:B0-----:R-:W4:Y:S01]  /*1aaa0*/  LDL.LU R11, [R1+0x7f4] ;  /* 0x0007f400010b7983 */ /* 0x001f220000300800 */
[----:B------:R-:W-:Y:S02]  /*1aab0*/  PRMT R13, R33, 0x9910, RZ ;  /* 0x00009910210d7816 */ /* 0x000fe400000000ff */
[C---:B------:R-:W-:Y:S02]  /*1aac0*/  IADD3 R4, P5, PT, R3.reuse, R0, RZ ;  /* 0x0000000003047210 */ /* 0x040fe40007fbe0ff */
[----:B------:R-:W-:Y:S02]  /*1aad0*/  SHF.R.S32.HI R13, RZ, 0x8, R13 ;  /* 0x00000008ff0d7819 */ /* 0x000fe4000001140d */
[----:B------:R-:W-:-:S05]  /*1aae0*/  LEA.HI.X.SX32 R5, R3, R2, 0x1, P5 ;  /* 0x0000000203057211 */ /* 0x000fca00028f0eff */
[----:B------:R0:W-:Y:S01]  /*1aaf0*/  @P1 STG.E.U8 desc[UR18][R4.64], R13 ;  /* 0x0000000d04001986 */ /* 0x0001e2000c101112 */
[----:B---3--:R-:W-:-:S03]  /*1ab00*/  ISETP.LT.AND P3, PT, R10, UR15, !P0 ;  /* 0x0000000f0a007c0c */ /* 0x008fc6000c761270 */
[----:B------:R-:W3:Y:S04]  /*1ab10*/  LDL.LU R10, [R1+0x7e8] ;  /* 0x0007e800010a7983 */ /* 0x000ee80000300800 */
[----:B------:R-:W3:Y:S04]  /*1ab20*/  LDL.LU R16, [R1+0x7e4] ;  /* 0x0007e40001107983 */ /* 0x000ee80000300800 */
[----:B------:R-:W3:Y:S01]  /*1ab30*/  LDL.LU R17, [R1+0x7d0] ;  /* 0x0007d00001117983 */ /* 0x000ee20000300800 */
[----:B--2---:R-:W-:Y:S02]  /*1ab40*/  ISETP.LT.AND P4, PT, R14, UR15, !P0 ;  /* 0x0000000f0e007c0c */ /* 0x004fe4000c781270 */
[----:B-----5:R-:W-:-:S02]  /*1ab50*/  ISETP.LT.AND P1, PT, R12, UR15, !P0 ;  /* 0x0000000f0c007c0c */ /* 0x020fc4000c721270 */
[----:B------:R-:W2:Y:S04]  /*1ab60*/  LDL.LU R12, [R1+0x7cc] ;  /* 0x0007cc00010c7983 */ /* 0x000ea80000300800 */
[----:B------:R-:W5:Y:S01]  /*1ab70*/  LDL.LU R14, [R1+0x7b8] ;  /* 0x0007b800010e7983 */ /* 0x000f620000300800 */
[----:B------:R-:W-:Y:S01]  /*1ab80*/  VIADD R9, R3, UR7 ;  /* 0x0000000703097c36 */ /* 0x000fe20008000000 */
[----:B------:R-:W-:-:S04]  /*1ab90*/  F2FP.SATFINITE.E4M3.F32.PACK_AB_MERGE_C R35, R35, R34, RZ ;  /* 0x000000222323723e */ /* 0x000fc800048070ff */
[----:B-1----:R-:W-:-:S04]  /*1aba0*/  IADD3 R6, P5, PT, R9, R0, RZ ;  /* 0x0000000009067210 */ /* 0x002fc80007fbe0ff */
[C---:B------:R-:W-:Y:S01]  /*1abb0*/  LEA.HI.X.SX32 R7, R9.reuse, R2, 0x1, P5 ;  /* 0x0000000209077211 */ /* 0x040fe200028f0eff */
[----:B------:R-:W-:Y:S01]  /*1abc0*/  VIADD R9, R9, UR7 ;  /* 0x0000000709097c36 */ /* 0x000fe20008000000 */
[----:B----4-:R-:W-:-:S03]  /*1abd0*/  ISETP.LT.AND P5, PT, R8, UR15, !P0 ;  /* 0x0000000f08007c0c */ /* 0x010fc6000c7a1270 */
[----:B------:R1:W-:Y:S01]  /*1abe0*/  @P2 STG.E.U8 desc[UR18][R6.64], R35 ;  /* 0x0000002306002986 */ /* 0x0003e2000c101112 */
[C---:B0-----:R-:W-:Y:S01]  /*1abf0*/  IADD3 R4, P2, PT, R9.reuse, R0, RZ ;  /* 0x0000000009047210 */ /* 0x041fe20007f5e0ff */
[----:B------:R-:W-:Y:S01]  /*1ac00*/  VIADD R3, R9, UR7 ;  /* 0x0000000709037c36 */ /* 0x000fe20008000000 */
[----:B------:R-:W-:Y:S02]  /*1ac10*/  PRMT R8, R35, 0x9910, RZ ;  /* 0x0000991023087816 */ /* 0x000fe400000000ff */
[----:B------:R-:W-:Y:S01]  /*1ac20*/  LEA.HI.X.SX32 R5, R9, R2, 0x1, P2 ;  /* 0x0000000209057211 */ /* 0x000fe200010f0eff */
[C---:B------:R-:W-:Y:S01]  /*1ac30*/  VIADD R9, R3.reuse, UR7 ;  /* 0x0000000703097c36 */ /* 0x040fe20008000000 */
[----:B------:R-:W-:Y:S02]  /*1ac40*/  SHF.R.S32.HI R13, RZ, 0x8, R8 ;  /* 0x00000008ff0d7819 */ /* 0x000fe40000011408 */
[----:B-1----:R-:W-:-:S03]  /*1ac50*/  IADD3 R6, P2, PT, R3, R0, RZ ;  /* 0x0000000003067210 */ /* 0x002fc60007f5e0ff */
[----:B------:R-:W-:Y:S01]  /*1ac60*/  @P6 STG.E.U8 desc[UR18][R4.64], R13 ;  /* 0x0000000d04006986 */ /* 0x000fe2000c101112 */
[----:B------:R-:W-:Y:S02]  /*1ac70*/  F2FP.SATFINITE.E4M3.F32.PACK_AB_MERGE_C R37, R37, R36, RZ ;  /* 0x000000242525723e */ /* 0x000fe400048070ff */
[----:B------:R-:W-:Y:S01]  /*1ac80*/  LEA.HI.X.SX32 R7, R3, R2, 0x1, P2 ;  /* 0x0000000203077211 */ /* 0x000fe200010f0eff */
[C---:B------:R-:W-:Y:S01]  /*1ac90*/  VIADD R3, R9.reuse, UR7 ;  /* 0x0000000709037c36 */ /* 0x040fe20008000000 */
[----:B------:R-:W-:Y:S02]  /*1aca0*/  IADD3 R8, P6, PT, R9, R0, RZ ;  /* 0x0000000009087210 */ /* 0x000fe40007fde0ff */
[----:B------:R-:W-:Y:S01]  /*1acb0*/  PRMT R15, R37, 0x9910, RZ ;  /* 0x00009910250f7816 */ /* 0x000fe200000000ff */
[----:B------:R0:W-:Y:S01]  /*1acc0*/  @P4 STG.E.U8 desc[UR18][R6.64], R37 ;  /* 0x0000002506004986 */ /* 0x0001e2000c101112 */
[----:B------:R-:W-:Y:S02]  /*1acd0*/  LEA.HI.X.SX32 R9, R9, R2, 0x1, P6 ;  /* 0x0000000209097211 */ /* 0x000fe400030f0eff */
[----:B------:R-:W-:-:S02]  /*1ace0*/  SHF.R.S32.HI R15, RZ, 0x8, R15 ;  /* 0x00000008ff0f7819 */ /* 0x000fc4000001140f */
[----:B------:R-:W-:Y:S02]  /*1acf0*/  ISETP.LT.AND P2, PT, R11, UR15, !P0 ;  /* 0x0000000f0b007c0c */ /* 0x000fe4000c741270 */
[----:B------:R-:W-:Y:S01]  /*1ad00*/  F2FP.SATFINITE.E4M3.F32.PACK_AB_MERGE_C R39, R39, R38, RZ ;  /* 0x000000262727723e */ /* 0x000fe200048070ff */
[----:B------:R1:W-:Y:S03]  /*1ad10*/  @P3 STG.E.U8 desc[UR18][R8.64], R15 ;  /* 0x0000000f08003986 */ /* 0x0003e6000c101112 */
[----:B0-----:R-:W-:-:S04]  /*1ad20*/  PRMT R6, R39, 0x9910, RZ ;  /* 0x0000991027067816 */ /* 0x001fc800000000ff */
[----:B-1----:R-:W-:Y:S02]  /*1ad30*/  SHF.R.S32.HI R15, RZ, 0x8, R6 ;  /* 0x00000008ff0f7819 */ /* 0x002fe40000011406 */
[----:B------:R-:W-:Y:S02]  /*1ad40*/  F2FP.SATFINITE.E4M3.F32.PACK_AB_MERGE_C R41, R41, R40, RZ ;  /* 0x000000282929723e */ /* 0x000fe400048070ff */
[----:B---3--:R-:W-:Y:S02]  /*1ad50*/  ISETP.LT.AND P4, PT, R10, UR15, !P0 ;  /* 0x0000000f0a007c0c */ /* 0x008fe4000c781270 */
[----:B------:R-:W-:-:S04]  /*1ad60*/  IADD3 R10, P6, PT, R3, R0, RZ ;  /* 0x00000000030a7210 */ /* 0x000fc80007fde0ff */
[C---:B------:R-:W-:Y:S01]  /*1ad70*/  LEA.HI.X.SX32 R11, R3.reuse, R2, 0x1, P6 ;  /* 0x00000002030b7211 */ /* 0x040fe200030f0eff */
[----:B------:R-:W-:-:S04]  /*1ad80*/  VIADD R3, R3, UR7 ;  /* 0x0000000703037c36 */ /* 0x000fc80008000000 */
[----:B------:R0:W-:Y:S01]  /*1ad90*/  @P1 STG.E.U8 desc[UR18][R10.64], R39 ;  /* 0x000000270a001986 */ /* 0x0001e2000c101112 */
[C---:B------:R-:W-:Y:S01]  /*1ada0*/  IADD3 R4, P1, PT, R3.reuse, R0, RZ ;  /* 0x0000000003047210 */ /* 0x040fe20007f3e0ff */
[----:B------:R-:W-:-:S03]  /*1adb0*/  VIADD R7, R3, UR7 ;  /* 0x0000000703077c36 */ /* 0x000fc60008000000 */
[----:B------:R-:W-:Y:S02]  /*1adc0*/  LEA.HI.X.SX32 R5, R3, R2, 0x1, P1 ;  /* 0x0000000203057211 */ /* 0x000fe400008f0eff */
[C---:B------:R-:W-:Y:S01]  /*1add0*/  IADD3 R6, P1, PT, R7.reuse, R0, RZ ;  /* 0x0000000007067210 */ /* 0x040fe20007f3e0ff */
[C---:B------:R-:W-:Y:S01]  /*1ade0*/  VIADD R3, R7.reuse, UR7 ;  /* 0x0000000707037c36 */ /* 0x040fe20008000000 */
[----:B------:R-:W-:Y:S02]  /*1adf0*/  ISETP.LT.AND P3, PT, R16, UR15, !P0 ;  /* 0x0000000f10007c0c */ /* 0x000fe4000c761270 */
[----:B------:R-:W3:Y:S01]  /*1ae00*/  LDL.LU R16, [R1+0x7b4] ;  /* 0x0007b40001107983 */ /* 0x000ee20000300800 */
[----:B------:R-:W-:-:S03]  /*1ae10*/  LEA.HI.X.SX32 R7, R7, R2, 0x1, P1 ;  /* 0x0000000207077211 */ /* 0x000fc600008f0eff */
[----:B------:R-:W4:Y:S01]  /*1ae20*/  LDL.LU R18, [R1+0x7a0] ;  /* 0x0007a00001127983 */ /* 0x000f220000300800 */
[----:B--2---:R-:W-:-:S03]  /*1ae30*/  ISETP.LT.AND P1, PT, R12, UR15, !P0 ;  /* 0x0000000f0c007c0c */ /* 0x004fc6000c721270 */
[----:B------:R-:W2:Y:S04]  /*1ae40*/  LDL.LU R12, [R1+0x79c] ;  /* 0x00079c00010c7983 */ /* 0x000ea80000300800 */
[----:B------:R-:W-:Y:S04]  /*1ae50*/  @P5 STG.E.U8 desc[UR18][R4.64], R15 ;  /* 0x0000000f04005986 */ /* 0x000fe8000c101112 */
[----:B------:R1:W-:Y:S01]  /*1ae60*/  @P2 STG.E.U8 desc[UR18][R6.64], R41 ;  /* 0x0000002906002986 */ /* 0x0003e2000c101112 */
[----:B-----5:R-:W-:-:S03]  /*1ae70*/  ISETP.LT.AND P2, PT, R14, UR15, !P0 ;  /* 0x0000000f0e007c0c */ /* 0x020fc6000c741270 */
[----:B------:R-:W5:Y:S01]  /*1ae80*/  LDL.LU R14, [R1+0x788] ;  /* 0x00078800010e7983 */ /* 0x000f620000300800 */
[C---:B------:R-:W-:Y:S01]  /*1ae90*/  IADD3 R8, P5, PT, R3.reuse, R0, RZ ;  /* 0x0000000003087210 */ /* 0x040fe20007fbe0ff */
[----:B------:R-:W-:Y:S01]  /*1aea0*/  VIADD R13, R3, UR7 ;  /* 0x00000007030d7c36 */ /* 0x000fe20008000000 */
[----:B------:R-:W-:Y:S02]  /*1aeb0*/  ISETP.LT.AND P6, PT, R17, UR15, !P0 ;  /* 0x0000000f11007c0c */ /* 0x000fe4000c7c1270 */
[----:B------:R-:W-:Y:S02]  /*1aec0*/  PRMT R17, R41, 0x9910, RZ ;  /* 0x0000991029117816 */ /* 0x000fe400000000ff */
[----:B------:R-:W-:Y:S02]  /*1aed0*/  LEA.HI.X.SX32 R9, R3, R2, 0x1, P5 ;  /* 0x0000000203097211 */ /* 0x000fe400028f0eff */
[----:B0-----:R-:W-:Y:S02]  /*1aee0*/  IADD3 R10, P5, PT, R13, R0, RZ ;  /* 0x000000000d0a7210 */ /* 0x001fe40007fbe0ff */
[----:B------:R-:W-:-:S02]  /*1aef0*/  SHF.R.S32.HI R17, RZ, 0x8, R17 ;  /* 0x00000008ff117819 */ /* 0x000fc40000011411 */
[----:B------:R-:W-:Y:S02]  /*1af00*/  F2FP.SATFINITE.E4M3.F32.PACK_AB_MERGE_C R43, R43, R42, RZ ;  /* 0x0000002a2b2b723e */ /* 0x000fe400048070ff */
[C---:B------:R-:W-:Y:S01]  /*1af10*/  LEA.HI.X.SX32 R11, R13.reuse, R2, 0x1, P5 ;  /* 0x000000020d0b7211 */ /* 0x040fe200028f0eff */
[----:B------:R-:W-:Y:S01]  /*1af20*/  VIADD R13, R13, UR7 ;  /* 0x000000070d0d7c36 */ /* 0x000fe20008000000 */
[----:B------:R0:W-:Y:S01]  /*1af30*/  @P4 STG.E.U8 desc[UR18][R8.64], R17 ;  /* 0x0000001108004986 */ /* 0x0001e2000c101112 */
[----:B-1----:R-:W-:-:S03]  /*1af40*/  PRMT R6, R43, 0x9910, RZ ;  /* 0x000099102b067816 */ /* 0x002fc600000000ff */
[----:B------:R1:W-:Y:S01]  /*1af50*/  @P3 STG.E.U8 desc[UR18][R10.64], R43 ;  /* 0x0000002b0a003986 */ /* 0x0003e2000c101112 */
[C---:B------:R-:W-:Y:S01]  /*1af60*/  IADD3 R4, P3, PT, R13.reuse, R0, RZ ;  /* 0x000000000d047210 */ /* 0x040fe20007f7e0ff */
[----:B------:R-:W-:-:S03]  /*1af70*/  VIADD R3, R13, UR7 ;  /* 0x000000070d037c36 */ /* 0x000fc60008000000 */
[----:B------:R-:W-:Y:S02]  /*1af80*/  LEA.HI.X.SX32 R5, R13, R2, 0x1, P3 ;  /* 0x000000020d057211 */ /* 0x000fe400018f0eff */
[----:B------:R-:W-:Y:S02]  /*1af90*/  SHF.R.S32.HI R13, RZ, 0x8, R6 ;  /* 0x00000008ff0d7819 */ /* 0x000fe40000011406 */
[----:B------:R-:W-:-:S04]  /*1afa0*/  IADD3 R6, P3, PT, R3, R0, RZ ;  /* 0x0000000003067210 */ /* 0x000fc80007f7e0ff */
[----:B------:R-:W-:Y:S02]  /*1afb0*/  LEA.HI.X.SX32 R7, R3, R2, 0x1, P3 ;  /* 0x0000000203077211 */ /* 0x000fe400018f0eff */
[----:B------:R-:W-:Y:S01]  /*1afc0*/  F2FP.SATFINITE.E4M3.F32.PACK_AB_MERGE_C R45, R45, R44, RZ ;  /* 0x0000002c2d2d723e */ /* 0x000fe200048070ff */
[----:B------:R-:W-:Y:S04]  /*1afd0*/  @P6 STG.E.U8 desc[UR18][R4.64], R13 ;  /* 0x0000000d04006986 */ /* 0x000fe8000c101112 */
[----:B------:R0:W-:Y:S01]  /*1afe0*/  @P1 STG.E.U8 desc[UR18][R6.64], R45 ;  /* 0x0000002d06001986 */ /* 0x0001e2000c101112 */
[----:B---3--:R-:W-:-:S03]  /*1aff0*/  ISETP.LT.AND P4, PT, R16, UR15, !P0 ;  /* 0x0000000f10007c0c */ /* 0x008fc6000c781270 */
[----:B------:R-:W3:Y:S04]  /*1b000*/  LDL.LU R16, [R1+0x784] ;  /* 0x0007840001107983 */ /* 0x000ee80000300800 */
[----:B0-----:R-:W3:Y:S01]  /*1b010*/  LDL.LU R17, [R1+0x73c] ;  /* 0x00073c0001117983 */ /* 0x001ee20000300800 */
[----:B--2---:R-:W-:-:S03]  /*1b020*/  ISETP.LT.AND P3, PT, R12, UR15, !P0 ;  /* 0x0000000f0c007c0c */ /* 0x004fc6000c761270 */
[----:B------:R-:W2:Y:S01]  /*1b030*/  LDL.LU R12, [R1+0x738] ;  /* 0x00073800010c7983 */ /* 0x000ea20000300800 */
[----:B-----5:R-:W-:-:S03]  /*1b040*/  ISETP.LT.AND P1, PT, R14, UR15, !P0 ;  /* 0x0000000f0e007c0c */ /* 0x020fc6000c721270 */
[----:B------:R-:W5:Y:S01]  /*1b050*/  LDL.LU R14, [R1+0x734] ;  /* 0x00073400010e7983 */ /* 0x000f620000300800 */
[----:B------:R-:W-:-:S04]  /*1b060*/  VIADD R9, R3, UR7 ;  /* 0x0000000703097c36 */ /* 0x000fc80008000000 */
[C---:B------:R-:W-:Y:S01]  /*1b070*/  VIADD R3, R9.reuse, UR7 ;  /* 0x0000000709037c36 */ /* 0x040fe20008000000 */
[----:B------:R-:W-:Y:S02]  /*1b080*/  IADD3 R8, P6, PT, R9, R0, RZ ;  /* 0x0000000009087210 */ /* 0x000fe40007fde0ff */
[----:B------:R-:W-:Y:S02]  /*1b090*/  PRMT R15, R45, 0x9910, RZ ;  /* 0x000099102d0f7816 */ /* 0x000fe400000000ff */
[----:B------:R-:W-:Y:S02]  /*1b0a0*/  LEA.HI.X.SX32 R9, R9, R2, 0x1, P6 ;  /* 0x0000000209097211 */ /* 0x000fe400030f0eff */
[----:B-1----:R-:W-:Y:S02]  /*1b0b0*/  IADD3 R10, P6, PT, R3, R0, RZ ;  /* 0x00000000030a7210 */ /* 0x002fe40007fde0ff */
[----:B------:R-:W-:Y:S02]  /*1b0c0*/  SHF.R.S32.HI R15, RZ, 0x8, R15 ;  /* 0x00000008ff0f7819 */ /* 0x000fe4000001140f */
[----:B------:R-:W-:-:S02]  /*1b0d0*/  F2FP.SATFINITE.E4M3.F32.PACK_AB_MERGE_C R47, R47, R46, RZ ;  /* 0x0000002e2f2f723e */ /* 0x000fc400048070ff */
[C---:B------:R-:W-:Y:S01]  /*1b0e0*/  LEA.HI.X.SX32 R11, R3.reuse, R2, 0x1, P6 ;  /* 0x00000002030b7211 */ /* 0x040fe200030f0eff */
[----:B------:R-:W-:Y:S01]  /*1b0f0*/  VIADD R3, R3, UR7 ;  /* 0x0000000703037c36 */ /* 0x000fe20008000000 */
[----:B------:R0:W-:Y:S01]  /*1b100*/  @P2 STG.E.U8 desc[UR18][R8.64], R15 ;  /* 0x0000000f08002986 */ /* 0x0001e2000c101112 */
[----:B------:R-:W-:Y:S02]  /*1b110*/  PRMT R6, R47, 0x9910, RZ ;  /* 0x000099102f067816 */ /* 0x000fe400000000ff */
[C---:B------:R-:W-:Y:S01]  /*1b120*/  VIADD R7, R3.reuse, UR7 ;  /* 0x0000000703077c36 */ /* 0x040fe20008000000 */
[----:B------:R1:W-:Y:S01]  /*1b130*/  @P4 STG.E.U8 desc[UR18][R10.64], R47 ;  /* 0x0000002f0a004986 */ /* 0x0003e2000c101112 */
[----:B------:R-:W-:-:S04]  /*1b140*/  IADD3 R4, P4, PT, R3, R0, RZ ;  /* 0x0000000003047210 */ /* 0x000fc80007f9e0ff */
[----:B------:R-:W-:Y:S02]  /*1b150*/  LEA.HI.X.SX32 R5, R3, R2, 0x1, P4 ;  /* 0x0000000203057211 */ /* 0x000fe400020f0eff */
[----:B0-----:R-:W-:Y:S02]  /*1b160*/  SHF.R.S32.HI R15, RZ, 0x8, R6 ;  /* 0x00000008ff0f7819 */ /* 0x001fe40000011406 */
[C---:B------:R-:W-:Y:S01]  /*1b170*/  IADD3 R6, P4, PT, R7.reuse, R0, RZ ;  /* 0x0000000007067210 */ /* 0x040fe20007f9e0ff */
[C---:B------:R-:W-:Y:S01]  /*1b180*/  VIADD R3, R7.reuse, UR7 ;  /* 0x0000000707037c36 */ /* 0x040fe20008000000 */
[----:B----4-:R-:W-:Y:S02]  /*1b190*/  ISETP.LT.AND P5, PT, R18, UR15, !P0 ;  /* 0x0000000f12007c0c */ /* 0x010fe4000c7a1270 */
[----:B------:R-:W4:Y:S01]  /*1b1a0*/  LDL.LU R18, [R1+0x730] ;  /* 0x0007300001127983 */ /* 0x000f220000300800 */
[----:B------:R-:W-:Y:S02]  /*1b1b0*/  LEA.HI.X.SX32 R7, R7, R2, 0x1, P4 ;  /* 0x0000000207077211 */ /* 0x000fe400020f0eff */
[----:B------:R-:W-:-:S08]  /*1b1c0*/  F2FP.SATFINITE.E4M3.F32.PACK_AB_MERGE_C R49, R49, R48, RZ ;  /* 0x000000303131723e */ /* 0x000fd000048070ff */
[----:B------:R-:W-:Y:S04]  /*1b1d0*/  @P5 STG.E.U8 desc[UR18][R4.64], R15 ;  /* 0x0000000f04005986 */ /* 0x000fe8000c101112 */
[----:B------:R0:W-:Y:S01]  /*1b1e0*/  @P3 STG.E.U8 desc[UR18][R6.64], R49 ;  /* 0x0000003106003986 */ /* 0x0001e2000c101112 */
[----:B---3--:R-:W-:-:S03]  /*1b1f0*/  ISETP.LT.AND P2, PT, R16, UR15, !P0 ;  /* 0x0000000f10007c0c */ /* 0x008fc6000c741270 */
[----:B------:R-:W3:Y:S01]  /*1b200*/  LDL.LU R16, [R1+0x72c] ;  /* 0x00072c0001107983 */ /* 0x000ee20000300800 */
[----:B--2---:R-:W-:-:S03]  /*1b210*/  ISETP.LT.AND P4, PT, R12, UR15, !P0 ;  /* 0x0000000f0c007c0c */ /* 0x004fc6000c781270 */
[----:B------:R-:W2:Y:S01]  /*1b220*/  LDL.LU R12, [R1+0x728] ;  /* 0x00072800010c7983 */ /* 0x000ea20000300800 */
[----:B-----5:R-:W-:-:S03]  /*1b230*/  ISETP.LT.AND P3, PT, R14, UR15, !P0 ;  /* 0x0000000f0e007c0c */ /* 0x020fc6000c761270 */
[----:B------:R-:W5:Y:S01]  /*1b240*/  LDL.LU R14, [R1+0x724] ;  /* 0x00072400010e7983 */ /* 0x000f620000300800 */
[C---:B------:R-:W-:Y:S01]  /*1b250*/  IADD3 R8, P5, PT, R3.reuse, R0, RZ ;  /* 0x0000000003087210 */ /* 0x040fe20007fbe0ff */
[----:B------:R-:W-:Y:S01]  /*1b260*/  VIADD R13, R3, UR7 ;  /* 0x00000007030d7c36 */ /* 0x000fe20008000000 */
[----:B------:R-:W-:Y:S01]  /*1b270*/  ISETP.LT.AND P6, PT, R17, UR15, !P0 ;  /* 0x0000000f11007c0c */ /* 0x000fe2000c7c1270 */
[----:B------:R-:W5:Y:S01]  /*1b280*/  LDL.LU R19, [R1+0x720] ;  /* 0x0007200001137983 */ /* 0x000f620000300800 */
[----:B------:R-:W-:Y:S02]  /*1b290*/  PRMT R17, R49, 0x9910, RZ ;  /* 0x0000991031117816 */ /* 0x000fe400000000ff */
[----:B------:R-:W-:Y:S02]  /*1b2a0*/  LEA.HI.X.SX32 R9, R3, R2, 0x1, P5 ;  /* 0x0000000203097211 */ /* 0x000fe400028f0eff */
[----:B-1----:R-:W-:Y:S02]  /*1b2b0*/  IADD3 R10, P5, PT, R13, R0, RZ ;  /* 0x000000000d0a7210 */ /* 0x002fe40007fbe0ff */
[----:B------:R-:W-:-:S02]  /*1b2c0*/  SHF.R.S32.HI R17, RZ, 0x8, R17 ;  /* 0x00000008ff117819 */ /* 0x000fc40000011411 */
[----:B------:R-:W-:Y:S02]  /*1b2d0*/  F2FP.SATFINITE.E4M3.F32.PACK_AB_MERGE_C R51, R51, R50, RZ ;  /* 0x000000323333723e */ /* 0x000fe400048070ff */
[C---:B------:R-:W-:Y:S01]  /*1b2e0*/  LEA.HI.X.SX32 R11, R13.reuse, R2, 0x1, P5 ;  /* 0x000000020d0b7211 */ /* 0x040fe200028f0eff */
[----:B------:R-:W-:Y:S01]  /*1b2f0*/  VIADD R13, R13, UR7 ;  /* 0x000000070d0d7c36 */ /* 0x000fe20008000000 */
[----:B------:R1:W-:Y:S01]  /*1b300*/  @P1 STG.E.U8 desc[UR18][R8.64], R17 ;  /* 0x0000001108001986 */ /* 0x0003e2000c101112 */
[----:B0-----:R-:W-:-:S03]  /*1b310*/  PRMT R6, R51, 0x9910, RZ ;  /* 0x0000991033067816 */ /* 0x001fc600000000ff */
[----:B------:R0:W-:Y:S01]  /*1b320*/  @P2 STG.E.U8 desc[UR18][R10.64], R51 ;  /* 0x000000330a002986 */ /* 0x0001e2000c101112 */
[C---:B------:R-:W-:Y:S01]  /*1b330*/  IADD3 R4, P2, PT, R13.reuse, R0, RZ ;  /* 0x000000000d047210 */ /* 0x040fe20007f5e0ff */
[----:B------:R-:W-:-:S03]  /*1b340*/  VIADD R3, R13, UR7 ;  /* 0x000000070d037c36 */ /* 0x000fc60008000000 */
[----:B------:R-:W-:Y:S02]  /*1b350*/  LEA.HI.X.SX32 R5, R13, R2, 0x1, P2 ;  /* 0x000000020d057211 */ /* 0x000fe400010f0eff */
[----:B------:R-:W-:Y:S01]  /*1b360*/  SHF.R.S32.HI R13, RZ, 0x8, R6 ;  /* 0x00000008ff0d7819 */ /* 0x000fe20000011406 */
[----:B-1----:R-:W5:Y:S01]  /*1b370*/  LDL.LU R17, [R1+0x71c] ;  /* 0x00071c0001117983 */ /* 0x002f620000300800 */
[----:B------:R-:W-:-:S04]  /*1b380*/  IADD3 R6, P2, PT, R3, R0, RZ ;  /* 0x0000000003067210 */ /* 0x000fc80007f5e0ff */
[----:B------:R-:W-:Y:S02]  /*1b390*/  LEA.HI.X.SX32 R7, R3, R2, 0x1, P2 ;  /* 0x0000000203077211 */ /* 0x000fe400010f0eff */
[----:B------:R-:W-:Y:S02]  /*1b3a0*/  F2FP.SATFINITE.E4M3.F32.PACK_AB_MERGE_C R53, R53, R52, RZ ;  /* 0x000000343535723e */ /* 0x000fe400048070ff */
[----:B----4-:R-:W-:Y:S01]  /*1b3b0*/  ISETP.LT.AND P1, PT, R18, UR15, !P0 ;  /* 0x0000000f12007c0c */ /* 0x010fe2000c721270 */
[----:B------:R-:W-:Y:S04]  /*1b3c0*/  @P6 STG.E.U8 desc[UR18][R4.64], R13 ;  /* 0x0000000d04006986 */ /* 0x000fe8000c101112 */
[----:B------:R1:W-:Y:S01]  /*1b3d0*/  @P4 STG.E.U8 desc[UR18][R6.64], R53 ;  /* 0x0000003506004986 */ /* 0x0003e2000c101112 */
[----:B---3--:R-:W-:-:S02]  /*1b3e0*/  ISETP.LT.AND P5, PT, R16, UR15, !P0 ;  /* 0x0000000f10007c0c */ /* 0x008fc4000c7a1270 */
[----:B--2---:R-:W-:Y:S02]  /*1b3f0*/  ISETP.LT.AND P2, PT, R12, UR15, !P0 ;  /* 0x0000000f0c007c0c */ /* 0x004fe4000c741270 */
[----:B------:R-:W2:Y:S04]  /*1b400*/  LDL.LU R12, [R1+0x718] ;  /* 0x00071800010c7983 */ /* 0x000ea80000300800 */
[----:B------:R-:W3:Y:S04]  /*1b410*/  LDL.LU R18, [R1+0x714] ;  /* 0x0007140001127983 */ /* 0x000ee80000300800 */
[----:B------:R-:W4:Y:S01]  /*1b420*/  LDL.LU R16, [R1+0x710] ;  /* 0x0007100001107983 */ /* 0x000f220000300800 */
[----:B-----5:R-:W-:-:S03]  /*1b430*/  ISETP.LT.AND P4, PT, R14, UR15, !P0 ;  /* 0x0000000f0e007c0c */ /* 0x020fc6000c781270 */
[----:B------:R-:W5:Y:S01]  /*1b440*/  LDL.LU R14, [R1+0x70c] ;  /* 0x00070c00010e7983 */ /* 0x000f620000300800 */
[----:B------:R-:W-:-:S04]  /*1b450*/  VIADD R9, R3, UR7 ;  /* 0x0000000703097c36 */ /* 0x000fc80008000000 */
[C---:B------:R-:W-:Y:S01]  /*1b460*/  VIADD R3, R9.reuse, UR7 ;  /* 0x0000000709037c36 */ /* 0x040fe20008000000 */
[----:B------:R-:W-:Y:S02]  /*1b470*/  IADD3 R8, P6, PT, R9, R0, RZ ;  /* 0x0000000009087210 */ /* 0x000fe40007fde0ff */
[----:B------:R-:W-:Y:S02]  /*1b480*/  PRMT R15, R53, 0x9910, RZ ;  /* 0x00009910350f7816 */ /* 0x000fe400000000ff */
[----:B------:R-:W-:Y:S02]  /*1b490*/  LEA.HI.X.SX32 R9, R9, R2, 0x1, P6 ;  /* 0x0000000209097211 */ /* 0x000fe400030f0eff */
[----:B0-----:R-:W-:Y:S02]  /*1b4a0*/  IADD3 R10, P6, PT, R3, R0, RZ ;  /* 0x00000000030a7210 */ /* 0x001fe40007fde0ff */
[----:B------:R-:W-:Y:S02]  /*1b4b0*/  SHF.R.S32.HI R15, RZ, 0x8, R15 ;  /* 0x00000008ff0f7819 */ /* 0x000fe4000001140f */
[----:B------:R-:W-:-:S02]  /*1b4c0*/  F2FP.SATFINITE.E4M3.F32.PACK_AB_MERGE_C R55, R55, R54, RZ ;  /* 0x000000363737723e */ /* 0x000fc400048070ff */
[C---:B------:R-:W-:Y:S01]  /*1b4d0*/  LEA.HI.X.SX32 R11, R3.reuse, R2, 0x1, P6 ;  /* 0x00000002030b7211 */ /* 0x040fe200030f0eff */
[----:B------:R-:W-:Y:S01]  /*1b4e0*/  VIADD R3, R3, UR7 ;  /* 0x0000000703037c36 */ /* 0x000fe20008000000 */
[----:B------:R0:W-:Y:S01]  /*1b4f0*/  @P3 STG.E.U8 desc[UR18][R8.64], R15 ;  /* 0x0000000f08003986 */ /* 0x0001e2000c101112 */
[----:B-1----:R-:W-:Y:S02]  /*1b500*/  PRMT R6, R55, 0x9910, RZ ;  /* 0x0000991037067816 */ /* 0x002fe400000000ff */
[C---:B------:R-:W-:Y:S01]  /*1b510*/  VIADD R7, R3.reuse, UR7 ;  /* 0x0000000703077c36 */ /* 0x040fe20008000000 */
[----:B------:R1:W-:Y:S01]  /*1b520*/  @P1 STG.E.U8 desc[UR18][R10.64], R55 ;  /* 0x000000370a001986 */ /* 0x0003e2000c101112 */
[----:B------:R-:W-:-:S04]  /*1b530*/  IADD3 R4, P1, PT, R3, R0, RZ ;  /* 0x0000000003047210 */ /* 0x000fc80007f3e0ff */
[----:B------:R-:W-:Y:S01]  /*1b540*/  LEA.HI.X.SX32 R5, R3, R2, 0x1, P1 ;  /* 0x0000000203057211 */ /* 0x000fe200008f0eff */
[C---:B------:R-:W-:Y:S01]  /*1b550*/  VIADD R3, R7.reuse, UR7 ;  /* 0x0000000707037c36 */ /* 0x040fe20008000000 */
[----:B0-----:R-:W-:Y:S02]  /*1b560*/  SHF.R.S32.HI R15, RZ, 0x8, R6 ;  /* 0x00000008ff0f7819 */ /* 0x001fe40000011406 */
[----:B------:R-:W-:Y:S01]  /*1b570*/  IADD3 R6, P1, PT, R7, R0, RZ ;  /* 0x0000000007067210 */ /* 0x000fe20007f3e0ff */
[----:B------:R-:W-:Y:S01]  /*1b580*/  VIADD R13, R3, UR7 ;  /* 0x00000007030d7c36 */ /* 0x000fe20008000000 */
[----:B------:R-:W-:Y:S01]  /*1b590*/  F2FP.SATFINITE.E4M3.F32.PACK_AB_MERGE_C R57, R57, R56, RZ ;  /* 0x000000383939723e */ /* 0x000fe200048070ff */
[----:B------:R0:W-:Y:S01]  /*1b5a0*/  @P5 STG.E.U8 desc[UR18][R4.64], R15 ;  /* 0x0000000f04005986 */ /* 0x0001e2000c101112 */
[----:B------:R-:W-:Y:S02]  /*1b5b0*/  LEA.HI.X.SX32 R7, R7, R2, 0x1, P1 ;  /* 0x0000000207077211 */ /* 0x000fe400008f0eff */
[----:B------:R-:W-:-:S02]  /*1b5c0*/  IADD3 R8, P5, PT, R3, R0, RZ ;  /* 0x0000000003087210 */ /* 0x000fc40007fbe0ff */
[----:B------:R-:W-:Y:S02]  /*1b5d0*/  ISETP.LT.AND P6, PT, R17, UR15, !P0 ;  /* 0x0000000f11007c0c */ /* 0x000fe4000c7c1270 */
[----:B------:R-:W-:Y:S02]  /*1b5e0*/  PRMT R17, R57, 0x9910, RZ ;  /* 0x0000991039117816 */ /* 0x000fe400000000ff */
[----:B------:R-:W-:Y:S02]  /*1b5f0*/  LEA.HI.X.SX32 R9, R3, R2, 0x1, P5 ;  /* 0x0000000203097211 */ /* 0x000fe400028f0eff */
[C---:B-1----:R-:W-:Y:S01]  /*1b600*/  IADD3 R10, P5, PT, R13.reuse, R0, RZ ;  /* 0x000000000d0a7210 */ /* 0x042fe20007fbe0ff */
[----:B------:R-:W-:Y:S01]  /*1b610*/  @P2 STG.E.U8 desc[UR18][R6.64], R57 ;  /* 0x0000003906002986 */ /* 0x000fe2000c101112 */
[----:B------:R-:W-:Y:S02]  /*1b620*/  SHF.R.S32.HI R17, RZ, 0x8, R17 ;  /* 0x00000008ff117819 */ /* 0x000fe40000011411 */
[----:B------:R-:W-:-:S03]  /*1b630*/  LEA.HI.X.SX32 R11, R13, R2, 0x1, P5 ;  /* 0x000000020d0b7211 */ /* 0x000fc600028f0eff */
[----:B------:R1:W-:Y:S01]  /*1b640*/  @P4 STG.E.U8 desc[UR18][R8.64], R17 ;  /* 0x0000001108004986 */ /* 0x0003e2000c101112 */
[----:B--2---:R-:W-:-:S03]  /*1b650*/  ISETP.LT.AND P1, PT, R12, UR15, !P0 ;  /* 0x0000000f0c007c0c */ /* 0x004fc6000c721270 */
[----:B------:R-:W2:Y:S01]  /*1b660*/  LDL.LU R12, [R1+0x708] ;  /* 0x00070800010c7983 */ /* 0x000ea20000300800 */
[----:B---3--:R-:W-:-:S03]  /*1b670*/  ISETP.LT.AND P2, PT, R18, UR15, !P0 ;  /* 0x0000000f12007c0c */ /* 0x008fc6000c741270 */
[----:B------:R-:W3:Y:S01]  /*1b680*/  LDL.LU R18, [R1+0x700] ;  /* 0x0007000001127983 */ /* 0x000ee20000300800 */
[----:B----4-:R-:W-:-:S03]  /*1b690*/  ISETP.LT.AND P5, PT, R16, UR15, !P0 ;  /* 0x0000000f10007c0c */ /* 0x010fc6000c7a1270 */
[----:B------:R-:W4:Y:S01]  /*1b6a0*/  LDL.LU R16, [R1+0x6fc] ;  /* 0x0006fc0001107983 */ /* 0x000f220000300800 */
[----:B-----5:R-:W-:-:S03]  /*1b6b0*/  ISETP.LT.AND P4, PT, R14, UR15, !P0 ;  /* 0x0000000f0e007c0c */ /* 0x020fc6000c781270 */
[----:B------:R-:W5:Y:S01]  /*1b6c0*/  LDL.LU R14, [R1+0x704] ;  /* 0x00070400010e7983 */ /* 0x000f620000300800 */
[----:B------:R-:W-:Y:S01]  /*1b6d0*/  ISETP.LT.AND P3, PT, R19, UR15, !P0 ;  /* 0x0000000f13007c0c */ /* 0x000fe2000c761270 */
[----:B------:R-:W-:Y:S01]  /*1b6e0*/  VIADD R13, R13, UR7 ;  /* 0x000000070d0d7c36 */ /* 0x000fe20008000000 */
[----:B------:R-:W-:-:S03]  /*1b6f0*/  F2FP.SATFINITE.E4M3.F32.PACK_AB_MERGE_C R59, R59, R58, RZ ;  /* 0x0000003a3b3b723e */ /* 0x000fc600048070ff */
[----:B------:R-:W-:Y:S01]  /*1b700*/  VIADD R3, R13, UR7 ;  /* 0x000000070d037c36 */ /* 0x000fe20008000000 */
[----:B0-----:R-:W-:-:S07]  /*1b710*/  PRMT R15, R59, 0x9910, RZ ;  /* 0x000099103b0f7816 */ /* 0x001fce00000000ff */
[----:B------:R0:W-:Y:S01]  /*1b720*/  @P3 STG.E.U8 desc[UR18][R10.64], R59 ;  /* 0x0000003b0a003986 */ /* 0x0001e2000c101112 */
[----:B------:R-:W-:Y:S01]  /*1b730*/  IADD3 R4, P3, PT, R13, R0, RZ ;  /* 0x000000000d047210 */ /* 0x000fe20007f7e0ff */
[----:B-1----:R-:W-:-:S03]  /*1b740*/  VIADD R9, R3, UR7 ;  /* 0x0000000703097c36 */ /* 0x002fc60008000000 */
[----:B------:R-:W-:Y:S02]  /*1b750*/  LEA.HI.X.SX32 R5, R13, R2, 0x1, P3 ;  /* 0x000000020d057211 */ /* 0x000fe400018f0eff */
[C---:B------:R-:W-:Y:S02]  /*1b760*/  IADD3 R6, P3, PT, R3.reuse, R0, RZ ;  /* 0x0000000003067210 */ /* 0x040fe40007f7e0ff */
[----:B------:R-:W-:Y:S02]  /*1b770*/  SHF.R.S32.HI R15, RZ, 0x8, R15 ;  /* 0x00000008ff0f7819 */ /* 0x000fe4000001140f */
[----:B------:R-:W-:Y:S01]  /*1b780*/  LEA.HI.X.SX32 R7, R3, R2, 0x1, P3 ;  /* 0x0000000203077211 */ /* 0x000fe200018f0eff */
[----:B------:R-:W-:Y:S01]  /*1b790*/  VIADD R3, R9, UR7 ;  /* 0x0000000709037c36 */ /* 0x000fe20008000000 */
[----:B------:R-:W-:Y:S01]  /*1b7a0*/  F2FP.SATFINITE.E4M3.F32.PACK_AB_MERGE_C R61, R61, R60, RZ ;  /* 0x0000003c3d3d723e */ /* 0x000fe200048070ff */
[----:B------:R1:W-:Y:S02]  /*1b7b0*/  @P6 STG.E.U8 desc[UR18][R4.64], R15 ;  /* 0x0000000f04006986 */ /* 0x0003e4000c101112 */
[----:B------:R-:W-:-:S02]  /*1b7c0*/  VIADD R13, R3, UR7 ;  /* 0x00000007030d7c36 */ /* 0x000fc40008000000 */
[----:B------:R-:W-:Y:S01]  /*1b7d0*/  @P1 STG.E.U8 desc[UR18][R6.64], R61 ;  /* 0x0000003d06001986 */ /* 0x000fe2000c101112 */
[-C--:B0-----:R-:W-:Y:S02]  /*1b7e0*/  IADD3 R10, P1, PT, R3, R0.reuse, RZ ;  /* 0x00000000030a7210 */ /* 0x081fe40007f3e0ff */
[----:B------:R-:W-:Y:S02]  /*1b7f0*/  IADD3 R8, P6, PT, R9, R0, RZ ;  /* 0x0000000009087210 */ /* 0x000fe40007fde0ff */
[-C--:B------:R-:W-:Y:S01]  /*1b800*/  LEA.HI.X.SX32 R11, R3, R2.reuse, 0x1, P1 ;  /* 0x00000002030b7211 */ /* 0x080fe200008f0eff */
[----:B-1----:R-:W-:Y:S01]  /*1b810*/  VIADD R15, R13, UR7 ;  /* 0x000000070d0f7c36 */ /* 0x002fe20008000000 */
[----:B------:R-:W-:Y:S02]  /*1b820*/  LEA.HI.X.SX32 R9, R9, R2, 0x1, P6 ;  /* 0x0000000209097211 */ /* 0x000fe400030f0eff */
[----:B------:R-:W-:Y:S01]  /*1b830*/  IADD3 R4, P1, PT, R13, R0, RZ ;  /* 0x000000000d047210 */ /* 0x000fe20007f3e0ff */
[----:B------:R-:W-:Y:S01]  /*1b840*/  VIADD R3, R15, UR7 ;  /* 0x000000070f037c36 */ /* 0x000fe20008000000 */
[----:B------:R-:W-:-:S02]  /*1b850*/  PRMT R17, R61, 0x9910, RZ ;  /* 0x000099103d117816 */ /* 0x000fc400000000ff */
[----:B------:R-:W-:Y:S02]  /*1b860*/  LEA.HI.X.SX32 R5, R13, R2, 0x1, P1 ;  /* 0x000000020d057211 */ /* 0x000fe400008f0eff */
[----:B------:R-:W-:Y:S02]  /*1b870*/  SHF.R.S32.HI R17, RZ, 0x8, R17 ;  /* 0x00000008ff117819 */ /* 0x000fe40000011411 */
[----:B------:R-:W-:-:S03]  /*1b880*/  F2FP.SATFINITE.E4M3.F32.PACK_AB_MERGE_C R63, R63, R62, RZ ;  /* 0x0000003e3f3f723e */ /* 0x000fc600048070ff */
[----:B------:R0:W-:Y:S01]  /*1b890*/  @P2 STG.E.U8 desc[UR18][R8.64], R17 ;  /* 0x0000001108002986 */ /* 0x0001e2000c101112 */
[----:B------:R-:W-:Y:S02]  /*1b8a0*/  F2FP.SATFINITE.E4M3.F32.PACK_AB_MERGE_C R65, R65, R64, RZ ;  /* 0x000000404141723e */ /* 0x000fe400048070ff */
[----:B------:R-:W-:-:S04]  /*1b8b0*/  F2FP.SATFINITE.E4M3.F32.PACK_AB_MERGE_C R67, R67, R66, RZ ;  /* 0x000000424343723e */ /* 0x000fc800048070ff */
[----:B------:R-:W-:Y:S02]  /*1b8c0*/  PRMT R19, R67, 0x9910, RZ ;  /* 0x0000991043137816 */ /* 0x000fe400000000ff */
[----:B0-----:R-:W-:Y:S01]  /*1b8d0*/  PRMT R17, R65, 0x9910, RZ ;  /* 0x0000991041117816 */ /* 0x001fe200000000ff */
[----:B------:R0:W-:Y:S01]  /*1b8e0*/  @P5 STG.E.U8 desc[UR18][R10.64], R63 ;  /* 0x0000003f0a005986 */ /* 0x0001e2000c101112 */
[----:B------:R-:W-:Y:S02]  /*1b8f0*/  SHF.R.S32.HI R19, RZ, 0x8, R19 ;  /* 0x00000008ff137819 */ /* 0x000fe40000011413 */
[----:B------:R-:W-:Y:S02]  /*1b900*/  SHF.R.S32.HI R17, RZ, 0x8, R17 ;  /* 0x00000008ff117819 */ /* 0x000fe40000011411 */
[----:B--2---:R-:W-:Y:S02]  /*1b910*/  ISETP.LT.AND P3, PT, R12, UR15, !P0 ;  /* 0x0000000f0c007c0c */ /* 0x004fe4000c761270 */
[----:B------:R-:W-:-:S04]  /*1b920*/  IADD3 R12, P6, PT, R15, R0, RZ ;  /* 0x000000000f0c7210 */ /* 0x000fc80007fde0ff */
[----:B------:R-:W-:Y:S01]  /*1b930*/  LEA.HI.X.SX32 R13, R15, R2, 0x1, P6 ;  /* 0x000000020f0d7211 */ /* 0x000fe200030f0eff */
[C---:B------:R-:W-:Y:S01]  /*1b940*/  VIADD R15, R3.reuse, UR7 ;  /* 0x00000007030f7c36 */ /* 0x040fe20008000000 */
[C---:B------:R-:W-:Y:S02]  /*1b950*/  IADD3 R6, P6, PT, R3.reuse, R0, RZ ;  /* 0x0000000003067210 */ /* 0x040fe40007fde0ff */
[----:B----4-:R-:W-:Y:S02]  /*1b960*/  ISETP.LT.AND P1, PT, R16, UR15, !P0 ;  /* 0x0000000f10007c0c */ /* 0x010fe4000c721270 */
[----:B------:R-:W-:Y:S01]  /*1b970*/  LEA.HI.X.SX32 R7, R3, R2, 0x1, P6 ;  /* 0x0000000203077211 */ /* 0x000fe200030f0eff */
[C---:B------:R-:W-:Y:S01]  /*1b980*/  VIADD R3, R15.reuse, UR7 ;  /* 0x000000070f037c36 */ /* 0x040fe20008000000 */
[----:B------:R-:W-:Y:S02]  /*1b990*/  IADD3 R8, P6, PT, R15, R0, RZ ;  /* 0x000000000f087210 */ /* 0x000fe40007fde0ff */
[----:B------:R-:W-:-:S02]  /*1b9a0*/  PRMT R16, R63, 0x9910, RZ ;  /* 0x000099103f107816 */ /* 0x000fc400000000ff */
[----:B---3--:R-:W-:Y:S02]  /*1b9b0*/  ISETP.LT.AND P2, PT, R18, UR15, !P0 ;  /* 0x0000000f12007c0c */ /* 0x008fe4000c741270 */
[----:B-----5:R-:W-:Y:S02]  /*1b9c0*/  ISETP.LT.AND P0, PT, R14, UR15, !P0 ;  /* 0x0000000f0e007c0c */ /* 0x020fe4000c701270 */
[----:B------:R-:W-:Y:S02]  /*1b9d0*/  LEA.HI.X.SX32 R9, R15, R2, 0x1, P6 ;  /* 0x000000020f097211 */ /* 0x000fe400030f0eff */
[----:B------:R-:W-:Y:S01]  /*1b9e0*/  IADD3 R14, P6, PT, R3, R0, RZ ;  /* 0x00000000030e7210 */ /* 0x000fe20007fde0ff */
[----:B------:R-:W-:-:S03]  /*1b9f0*/  IMAD.MOV.U32 R0, RZ, RZ, R16 ;  /* 0x000000ffff007224 */ /* 0x000fc600078e0010 */
[----:B------:R-:W-:Y:S02]  /*1ba00*/  LEA.HI.X.SX32 R15, R3, R2, 0x1, P6 ;  /* 0x00000002030f7211 */ /* 0x000fe400030f0eff */
[----:B------:R-:W-:-:S05]  /*1ba10*/  SHF.R.S32.HI R3, RZ, 0x8, R0 ;  /* 0x00000008ff037819 */ /* 0x000fca0000011400 */
[----:B------:R0:W-:Y:S04]  /*1ba20*/  @P4 STG.E.U8 desc[UR18][R4.64], R3 ;  /* 0x0000000304004986 */ /* 0x0001e8000c101112 */
[----:B------:R0:W-:Y:S04]  /*1ba30*/  @P3 STG.E.U8 desc[UR18][R12.64], R65 ;  /* 0x000000410c003986 */ /* 0x0001e8000c101112 */
[----:B------:R0:W-:Y:S04]  /*1ba40*/  @P2 STG.E.U8 desc[UR18][R6.64], R17 ;  /* 0x0000001106002986 */ /* 0x0001e8000c101112 */
[----:B------:R0:W-:Y:S04]  /*1ba50*/  @P1 STG.E.U8 desc[UR18][R8.64], R67 ;  /* 0x0000004308001986 */ /* 0x0001e8000c101112 */
[----:B------:R0:W-:Y:S01]  /*1ba60*/  @P0 STG.E.U8 desc[UR18][R14.64], R19 ;  /* 0x000000130e000986 */ /* 0x0001e2000c101112 */
[----:B------:R-:W-:Y:S06]  /*1ba70*/  BAR.SYNC.DEFER_BLOCKING 0x0 ;  /* 0x0000000000007b1d */ /* 0x000fec0000010000 */
[----:B------:R-:W-:Y:S05]  /*1ba80*/  BRA.U UP0, `(.L_x_13) ;  /* 0x0000000100a07547 */ /* 0x000fea000b800000 */
[----:B------:R-:W1:Y:S01]  /*1ba90*/  S2UR UR5, SR_CgaCtaId ;  /* 0x00000000000579c3 */ /* 0x000e620000008800 */
[----:B------:R-:W-:Y:S01]  /*1baa0*/  NOP ;  /* 0x0000000000007918 */ /* 0x000fe20000000000 */
[----:B------:R-:W-:Y:S01]  /*1bab0*/  UMOV UR4, 0x50 ;  /* 0x0000005000047882 */ /* 0x000fe20000000000 */
[----:B------:R-:W-:Y:S02]  /*1bac0*/  IMAD.U32 R0, RZ, RZ, UR8 ;  /* 0x00000008ff007e24 */ /* 0x000fe4000f8e00ff */
[----:B0-----:R-:W-:Y:S02]  /*1bad0*/  IMAD.MOV.U32 R3, RZ, RZ, 0x3 ;  /* 0x00000003ff037424 */ /* 0x001fe400078e00ff */
[----:B------:R-:W-:Y:S01]  /*1bae0*/  IMAD.MOV.U32 R7, RZ, RZ, 0x1 ;  /* 0x00000001ff077424 */ /* 0x000fe200078e00ff */
[----:B------:R-:W-:-:S04]  /*1baf0*/  LOP3.LUT R0, R0, 0xffff, RZ, 0xc0, !PT ;  /* 0x0000ffff00007812 */ /* 0x000fc800078ec0ff */
[----:B------:R-:W-:-:S05]  /*1bb00*/  SHF.R.U32.HI R0, RZ, 0x5, R0 ;  /* 0x00000005ff007819 */ /* 0x000fca0000011600 */
[----:B------:R-:W-:Y:S01]  /*1bb10*/  VIADD R2, R0, 0x10 ;  /* 0x0000001000027836 */ /* 0x000fe20000000000 */
[----:B------:R-:W-:Y:S01]  /*1bb20*/  SHF.L.U32 R0, R3, R0, RZ ;  /* 0x0000000003007219 */ /* 0x000fe200000006ff */
[----:B-1----:R-:W-:-:S03]  /*1bb30*/  ULEA UR6, UR5, UR4, 0x18 ;  /* 0x0000000405067291 */ /* 0x002fc6000f8ec0ff */
[----:B------:R-:W-:-:S04]  /*1bb40*/  SHF.L.U32 R3, R7, R2, RZ ;  /* 0x0000000207037219 */ /* 0x000fc800000006ff */
[----:B------:R-:W-:Y:S02]  /*1bb50*/  LOP3.LUT R0, R3, R0, RZ, 0xfc, !PT ;  /* 0x0000000003007212 */ /* 0x000fe400078efcff */
[----:B------:R-:W0:Y:S02]  /*1bb60*/  LDS R5, [UR6] ;  /* 0x00000006ff057984 */ /* 0x000e240008000800 */
[C---:B------:R-:W-:Y:S02]  /*1bb70*/  LOP3.LUT R2, R0.reuse, 0xffff, RZ, 0xc0, !PT ;  /* 0x0000ffff00027812 */ /* 0x040fe400078ec0ff */
[----:B0-----:R-:W-:-:S04]  /*1bb80*/  LOP3.LUT R3, R0, 0xffff, R5, 0x80, !PT ;  /* 0x0000ffff00037812 */ /* 0x001fc800078e8005 */
[----:B------:R-:W-:-:S13]  /*1bb90*/  ISETP.NE.AND P0, PT, R3, R2, PT ;  /* 0x000000020300720c */ /* 0x000fda0003f05270 */
[----:B------:R-:W-:Y:S05]  /*1bba0*/  @P0 BRA `(.L_x_14) ;  /* 0x0000000000500947 */ /* 0x000fea0003800000 */
[----:B------:R-:W-:Y:S02]  /*1bbb0*/  SHF.R.U32.HI R5, RZ, 0x10, R5 ;  /* 0x00000010ff057819 */ /* 0x000fe40000011605 */
[----:B------:R-:W-:-:S04]  /*1bbc0*/  SHF.R.U32.HI R2, RZ, 0x10, R0 ;  /* 0x00000010ff027819 */ /* 0x000fc80000011600 */
[----:B------:R-:W-:-:S04]  /*1bbd0*/  LOP3.LUT R5, R5, R2, RZ, 0xc0, !PT ;  /* 0x0000000205057212 */ /* 0x000fc800078ec0ff */
[----:B------:R-:W-:-:S13]  /*1bbe0*/  ISETP.NE.AND P0, PT, R5, R2, PT ;  /* 0x000000020500720c */ /* 0x000fda0003f05270 */
[----:B------:R-:W-:Y:S05]  /*1bbf0*/  @P0 BRA `(.L_x_15) ;  /* 0x0000000000300947 */ /* 0x000fea0003800000 */
[----:B------:R-:W-:Y:S01]  /*1bc00*/  R2UR UR4, R0 ;  /* 0x00000000000472ca */ /* 0x000fe200000e0000 */
[----:B------:R-:W-:Y:S01]  /*1bc10*/  VOTEU.ANY UR5, UPT, PT ;  /* 0x0000000000057886 */ /* 0x000fe200038e0100 */
[----:B------:R-:W0:Y:S01]  /*1bc20*/  S2R R0, SR_LANEID ;  /* 0x0000000000007919 */ /* 0x000e220000000000 */
[----:B------:R-:W-:-:S10]  /*1bc30*/  UFLO.U32 UR5, UR5 ;  /* 0x00000005000572bd */ /* 0x000fd400080e0000 */
[----:B------:R-:W-:-:S06]  /*1bc40*/  ULOP3.LUT UR4, URZ, UR4, URZ, 0x33, !UPT ;  /* 0x00000004ff047292 */ /* 0x000fcc000f8e33ff */
[----:B------:R-:W-:-:S04]  /*1bc50*/  IMAD.U32 R2, RZ, RZ, UR4 ;  /* 0x00000004ff027e24 */ /* 0x000fc8000f8e00ff */
[----:B------:R-:W1:Y:S02]  /*1bc60*/  REDUX UR7, R2 ;  /* 0x00000000020773c4 */ /* 0x000e640000000000 */
[----:B------:R2:W-:Y:S01]  /*1bc70*/  UTCATOMSWS.AND URZ, UR4 ;  /* 0x0000000400ff79e3 */ /* 0x0005e20008000000 */
[----:B0-----:R-:W-:Y:S01]  /*1bc80*/  ISETP.EQ.U32.AND P0, PT, R0, UR5, PT ;  /* 0x0000000500007c0c */ /* 0x001fe2000bf02070 */
[----:B-1----:R-:W-:-:S12]  /*1bc90*/  IMAD.U32 R0, RZ, RZ, UR7 ;  /* 0x00000007ff007e24 */ /* 0x002fd8000f8e00ff */
[----:B------:R2:W-:Y:S01]  /*1bca0*/  @P0 ATOMS.AND RZ, [UR6], R0 ;  /* 0x00000000ffff098c */ /* 0x0005e2000a800006 */
[----:B------:R-:W-:Y:S05]  /*1bcb0*/  BRA `(.L_x_13) ;  /* 0x0000000000147947 */ /* 0x000fea0003800000 */
.L_x_15:
[----:B------:R-:W-:-:S07]  /*1bcc0*/  MOV R2, 0x1bce0 ;  /* 0x0001bce000027802 */ /* 0x000fce0000000f00 */
[----:B------:R-:W-:Y:S05]  /*1bcd0*/  CALL.REL.NOINC `($__internal_0_$__cuda_sm10x_tcgen05_guardrail_trap_col_being_dealloced_not_returned_by_alloc) ;  /* 0x00000000002c7944 */ /* 0x000fea0003c00000 */
[----:B------:R-:W-:Y:S05]  /*1bce0*/  BRA `(.L_x_13) ;  /* 0x0000000000087947 */ /* 0x000fea0003800000 */
.L_x_14:
[----:B------:R-:W-:-:S07]  /*1bcf0*/  MOV R2, 0x1bd10 ;  /* 0x0001bd1000027802 */ /* 0x000fce0000000f00 */
[----:B------:R-:W-:Y:S05]  /*1bd00*/  CALL.REL.NOINC `($__internal_2_$__cuda_sm10x_tcgen05_guardrail_trap_unallocated_columns_being_dealloced) ;  /* 0x0000000000387944 */ /* 0x000fea0003c00000 */
.L_x_13:
[----:B------:R-:W-:Y:S01]  /*1bd10*/  NOP ;  /* 0x0000000000007918 */ /* 0x000fe20000000000 */
[----:B--2---:R-:W-:Y:S05]  /*1bd20*/  EXIT ;  /* 0x000000000000794d */ /* 0x004fea0003800000 */
.L_x_8:
[----:B------:R-:W0:Y:S02]  /*1bd30*/  SYNCS.PHASECHK.TRANS64.TRYWAIT P6, [UR6], R6 ;  /* 0x00000006ff0075a7 */ /* 0x000e2400080c1106 */
[----:B0-----:R-:W-:Y:S05]  /*1bd40*/  @!P6 BRA `(.L_x_8) ;  /* 0xfffffffc00f8e947 */ /* 0x001fea000383ffff */
[----:B------:R-:W-:Y:S05]  /*1bd50*/  BRA `(.L_x_16) ;  /* 0xffffff3c00347947 */ /* 0x000fea000383ffff */
.L_x_12:
[----:B------:R-:W1:Y:S02]  /*1bd60*/  SYNCS.PHASECHK.TRANS64.TRYWAIT P0, [UR6], R0 ;  /* 0x00000000ff0075a7 */ /* 0x000e640008001106 */
[----:B-1----:R-:W-:Y:S05]  /*1bd70*/  @!P0 BRA `(.L_x_12) ;  /* 0xfffffffc00f88947 */ /* 0x002fea000383ffff */
[----:B------:R-:W-:Y:S05]  /*1bd80*/  BRA `(.L_x_11) ;  /* 0xffffffdc00787947 */ /* 0x000fea000383ffff */
        .weak           $__internal_0_$__cuda_sm10x_tcgen05_guardrail_trap_col_being_dealloced_not_returned_by_alloc
        .type           $__internal_0_$__cuda_sm10x_tcgen05_guardrail_trap_col_being_dealloced_not_returned_by_alloc,@function
        .size           $__internal_0_$__cuda_sm10x_tcgen05_guardrail_trap_col_being_dealloced_not_returned_by_alloc,($__internal_1_$__cuda_sm10x_tcgen05_guardrail_trap_phase_invalid_during_alloc - $__internal_0_$__cuda_sm10x_tcgen05_guardrail_trap_col_being_dealloced_not_returned_by_alloc)
$__internal_0_$__cuda_sm10x_tcgen05_guardrail_trap_col_being_dealloced_not_returned_by_alloc:
[----:B------:R-:W-:Y:S05]  /*1bd90*/  BPT.TRAP 0x1 ;  /* 0x000000040000795c */ /* 0x000fea0000300000 */
[----:B------:R-:W-:-:S04]  /*1bda0*/  IMAD.MOV.U32 R3, RZ, RZ, 0x0 ;  /* 0x00000000ff037424 */ /* 0x000fc800078e00ff */
[----:B------:R-:W-:Y:S05]  /*1bdb0*/  RET.REL.NODEC R2 `(matmul_kernel) ;  /* 0xfffffe4002907950 */ /* 0x000fea0003c3ffff */
        .weak           $__internal_1_$__cuda_sm10x_tcgen05_guardrail_trap_phase_invalid_during_alloc
        .type           $__internal_1_$__cuda_sm10x_tcgen05_guardrail_trap_phase_invalid_during_alloc,@function
        .size           $__internal_1_$__cuda_sm10x_tcgen05_guardrail_trap_phase_invalid_during_alloc,($__internal_2_$__cuda_sm10x_tcgen05_guardrail_trap_unallocated_columns_being_dealloced - $__internal_1_$__cuda_sm10x_tcgen05_guardrail_trap_phase_invalid_during_alloc)
$__internal_1_$__cuda_sm10x_tcgen05_guardrail_trap_phase_invalid_during_alloc:
[----:B------:R-:W-:Y:S05]  /*1bdc0*/  BPT.TRAP 0x1 ;  /* 0x000000040000795c */ /* 0x000fea0000300000 */
[----:B------:R-:W-:-:S04]  /*1bdd0*/  IMAD.MOV.U32 R3, RZ, RZ, 0x0 ;  /* 0x00000000ff037424 */ /* 0x000fc800078e00ff */
[----:B------:R-:W-:Y:S05]  /*1bde0*/  RET.REL.NODEC R2 `(matmul_kernel) ;  /* 0xfffffe4002847950 */ /* 0x000fea0003c3ffff */
        .weak           $__internal_2_$__cuda_sm10x_tcgen05_guardrail_trap_unallocated_columns_being_dealloced
        .type           $__internal_2_$__cuda_sm10x_tcgen05_guardrail_trap_unallocated_columns_being_dealloced,@function
        .size           $__internal_2_$__cuda_sm10x_tcgen05_guardrail_trap_unallocated_columns_being_dealloced,(.L_x_20 - $__internal_2_$__cuda_sm10x_tcgen05_guardrail_trap_unallocated_columns_being_dealloced)
$__internal_2_$__cuda_sm10x_tcgen05_guardrail_trap_unallocated_columns_being_dealloced:
[----:B------:R-:W-:Y:S05]  /*1bdf0*/  BPT.TRAP 0x1 ;  /* 0x000000040000795c */ /* 0x000fea0000300000 */
[----:B------:R-:W-:-:S04]  /*1be00*/  IMAD.MOV.U32 R3, RZ, RZ, 0x0 ;  /* 0x00000000ff037424 */ /* 0x000fc800078e00ff */
[----:B------:R-:W-:Y:S05]  /*1be10*/  RET.REL.NODEC R2 `(matmul_kernel) ;  /* 0xfffffe4002787950 */ /* 0x000fea0003c3ffff */
.L_x_17:
[----:B------:R-:W-:-:S00]  /*1be20*/  BRA `(.L_x_17) ;  /* 0xfffffffc00fc7947 */ /* 0x000fc0000383ffff */
[----:B------:R-:W-:-:S00]  /*1be30*/  NOP ;  /* 0x0000000000007918 */ /* 0x000fc00000000000 */
        /* <DEDUP_REMOVED lines=12> */
.L_x_20:


//--------------------- .nv.shared.matmul_kernel  --------------------------
	.section	.nv.shared.matmul_kernel,"aw",@nobits
	.sectionflags	@""
	.align	16
	.zero		1024


//--------------------- .nv.shared.reserved.0     --------------------------
	.section	.nv.shared.reserved.0,"aw",@nobits
	.align	8
	.weak		__nv_reservedSMEM_offset_0_alias
	.size		__nv_reservedSMEM_offset_0_alias, 0, 64
	.other		__nv_reservedSMEM_offset_0_alias,@"STO_CUDA_RESERVED_SHARED STV_DEFAULT"
__nv_reservedSMEM_offset_0_alias:
	.zero		0
.nv.shared.reserved.0:
	.zero		64
	.weak		__nv_reservedSMEM_allocation_phase
	.type		__nv_reservedSMEM_allocation_phase,@object
	.size		__nv_reservedSMEM_allocation_phase,(.L_0 - __nv_reservedSMEM_allocation_phase)
__nv_reservedSMEM_allocation_phase:
	.zero		1
.L_0:
	.zero		7
	.weak		__nv_reservedSMEM_devtool_atexit_pc
	.type		__nv_reservedSMEM_devtool_atexit_pc,@object
	.size		__nv_reservedSMEM_devtool_atexit_pc,(__nv_reservedSMEM_allocation_mask - __nv_reservedSMEM_devtool_atexit_pc)
__nv_reservedSMEM_devtool_atexit_pc:
	.zero		8
	.weak		__nv_reservedSMEM_allocation_mask
	.type		__nv_reservedSMEM_allocation_mask,@object
	.size		__nv_reservedSMEM_allocation_mask,(.L_2 - __nv_reservedSMEM_allocation_mask)
__nv_reservedSMEM_allocation_mask:
	.zero		4
.L_2:


//--------------------- .nv.constant0.matmul_kernel --------------------------
	.section	.nv.constant0.matmul_kernel,"a",@progbits
	.sectionflags	@""
	.align	4
.nv.constant0.matmul_kernel:
	.zero		976


//--------------------- SYMBOLS --------------------------

	.type		.nv.reservedSmem.offset0,@object
	.size		.nv.reservedSmem.offset0,0x4
	.type		.nv.reservedSmem.cap,@object
	.size		.nv.reservedSmem.cap,0x4
